	.target	sm_90a

	.elftype	@"ET_EXEC"


//--------------------- .note.nv.tkinfo           --------------------------
	.section	.note.nv.tkinfo,"",@"SHT_NOTE"
	.sectionflags	@"SHF_NOTE_NV_TKINFO"
	.tkinfo
        /*0018*/ 	.word	0x00000002
        /*0030*/ 	.string	""
        /*0030*/ 	.string	"ptxas"
        /*0030*/ 	.string	"Cuda compilation tools, release 13.0, V13.0.88"
        /*0030*/ 	.string	"Build cuda_13.0.r13.0/compiler.36424714_0"
        /*0030*/ 	.string	"-v  -suppress-debug-info  -lineinfo  -arch sm_90a "



//--------------------- .note.nv.cuinfo           --------------------------
	.section	.note.nv.cuinfo,"",@"SHT_NOTE"
	.sectionflags	@"SHF_NOTE_NV_CUINFO"
        /*0018*/ 	.short	0x0002
        /*001a*/ 	.short	0x005a
        /*001c*/ 	.short	0x0082
	.zero		2


//--------------------- .nv.info                  --------------------------
	.section	.nv.info,"",@"SHT_CUDA_INFO"
	.align	4


	//----- nvinfo : EIATTR_REGCOUNT
	.align		4
        /*0000*/ 	.byte	0x04, 0x2f
        /*0002*/ 	.short	(.L_1 - .L_0)
	.align		4
.L_0:
        /*0004*/ 	.word	index@(matmul_kernel)
        /*0008*/ 	.word	0x00000040


	//----- nvinfo : EIATTR_FRAME_SIZE
	.align		4
.L_1:
        /*000c*/ 	.byte	0x04, 0x11
        /*000e*/ 	.short	(.L_3 - .L_2)
	.align		4
.L_2:
        /*0010*/ 	.word	index@(matmul_kernel)
        /*0014*/ 	.word	0x00009150


	//----- nvinfo : EIATTR_MIN_STACK_SIZE
	.align		4
.L_3:
        /*0018*/ 	.byte	0x04, 0x12
        /*001a*/ 	.short	(.L_5 - .L_4)
	.align		4
.L_4:
        /*001c*/ 	.word	index@(matmul_kernel)
        /*0020*/ 	.word	0x00009150
.L_5:


//--------------------- .nv.compat                --------------------------
	.section	.nv.compat,"",@"SHT_CUDA_COMPAT_INFO"
	.align	4
        /*0000*/ 	.byte	0x02, 0x09, 0x01, 0x00, 0x02, 0x02, 0x02, 0x00, 0x02, 0x05, 0x05, 0x00, 0x03, 0x07, 0x01, 0x01
        /*0010*/ 	.byte	0x02, 0x03, 0x00, 0x00, 0x02, 0x06, 0x01, 0x00, 0x04, 0x0b, 0x08, 0x00, 0x00, 0x00, 0x00, 0x00
        /*0020*/ 	.byte	0x00, 0x00, 0x00, 0x00


//--------------------- .nv.info.matmul_kernel    --------------------------
	.section	.nv.info.matmul_kernel,"",@"SHT_CUDA_INFO"
	.sectionflags	@""
	.align	4


	//----- nvinfo : EIATTR_CUDA_API_VERSION
	.align		4
        /*0000*/ 	.byte	0x04, 0x37
        /*0002*/ 	.short	(.L_7 - .L_6)
.L_6:
        /*0004*/ 	.word	0x00000082


	//----- nvinfo : EIATTR_KPARAM_INFO
	.align		4
.L_7:
        /*0008*/ 	.byte	0x04, 0x17
        /*000a*/ 	.short	(.L_9 - .L_8)
.L_8:
        /*000c*/ 	.word	0x00000000
        /*0010*/ 	.short	0x000d
        /*0012*/ 	.short	0x0048
        /*0014*/ 	.byte	0x00, 0xf4, 0x21, 0x00


	//----- nvinfo : EIATTR_KPARAM_INFO
	.align		4
.L_9:
        /*0018*/ 	.byte	0x04, 0x17
        /*001a*/ 	.short	(.L_11 - .L_10)
.L_10:
        /*001c*/ 	.word	0x00000000
        /*0020*/ 	.short	0x000c
        /*0022*/ 	.short	0x0040
        /*0024*/ 	.byte	0x00, 0xf4, 0x21, 0x00


	//----- nvinfo : EIATTR_KPARAM_INFO
	.align		4
.L_11:
        /*0028*/ 	.byte	0x04, 0x17
        /*002a*/ 	.short	(.L_13 - .L_12)
.L_12:
        /*002c*/ 	.word	0x00000000
        /*0030*/ 	.short	0x000b
        /*0032*/ 	.short	0x0038
        /*0034*/ 	.byte	0x00, 0xf0, 0x11, 0x00


	//----- nvinfo : EIATTR_KPARAM_INFO
	.align		4
.L_13:
        /*0038*/ 	.byte	0x04, 0x17
        /*003a*/ 	.short	(.L_15 - .L_14)
.L_14:
        /*003c*/ 	.word	0x00000000
        /*0040*/ 	.short	0x000a
        /*0042*/ 	.short	0x0034
        /*0044*/ 	.byte	0x00, 0xf0, 0x11, 0x00


	//----- nvinfo : EIATTR_KPARAM_INFO
	.align		4
.L_15:
        /*0048*/ 	.byte	0x04, 0x17
        /*004a*/ 	.short	(.L_17 - .L_16)
.L_16:
        /*004c*/ 	.word	0x00000000
        /*0050*/ 	.short	0x0009
        /*0052*/ 	.short	0x0030
        /*0054*/ 	.byte	0x00, 0xf0, 0x11, 0x00


	//----- nvinfo : EIATTR_KPARAM_INFO
	.align		4
.L_17:
        /*0058*/ 	.byte	0x04, 0x17
        /*005a*/ 	.short	(.L_19 - .L_18)
.L_18:
        /*005c*/ 	.word	0x00000000
        /*0060*/ 	.short	0x0008
        /*0062*/ 	.short	0x002c
        /*0064*/ 	.byte	0x00, 0xf0, 0x11, 0x00


	//----- nvinfo : EIATTR_KPARAM_INFO
	.align		4
.L_19:
        /*0068*/ 	.byte	0x04, 0x17
        /*006a*/ 	.short	(.L_21 - .L_20)
.L_20:
        /*006c*/ 	.word	0x00000000
        /*0070*/ 	.short	0x0007
        /*0072*/ 	.short	0x0028
        /*0074*/ 	.byte	0x00, 0xf0, 0x11, 0x00


	//----- nvinfo : EIATTR_KPARAM_INFO
	.align		4
.L_21:
        /*0078*/ 	.byte	0x04, 0x17
        /*007a*/ 	.short	(.L_23 - .L_22)
.L_22:
        /*007c*/ 	.word	0x00000000
        /*0080*/ 	.short	0x0006
        /*0082*/ 	.short	0x0024
        /*0084*/ 	.byte	0x00, 0xf0, 0x11, 0x00


	//----- nvinfo : EIATTR_KPARAM_INFO
	.align		4
.L_23:
        /*0088*/ 	.byte	0x04, 0x17
        /*008a*/ 	.short	(.L_25 - .L_24)
.L_24:
        /*008c*/ 	.word	0x00000000
        /*0090*/ 	.short	0x0005
        /*0092*/ 	.short	0x0020
        /*0094*/ 	.byte	0x00, 0xf0, 0x11, 0x00


	//----- nvinfo : EIATTR_KPARAM_INFO
	.align		4
.L_25:
        /*0098*/ 	.byte	0x04, 0x17
        /*009a*/ 	.short	(.L_27 - .L_26)
.L_26:
        /*009c*/ 	.word	0x00000000
        /*00a0*/ 	.short	0x0004
        /*00a2*/ 	.short	0x001c
        /*00a4*/ 	.byte	0x00, 0xf0, 0x11, 0x00


	//----- nvinfo : EIATTR_KPARAM_INFO
	.align		4
.L_27:
        /*00a8*/ 	.byte	0x04, 0x17
        /*00aa*/ 	.short	(.L_29 - .L_28)
.L_28:
        /*00ac*/ 	.word	0x00000000
        /*00b0*/ 	.short	0x0003
        /*00b2*/ 	.short	0x0018
        /*00b4*/ 	.byte	0x00, 0xf0, 0x11, 0x00


	//----- nvinfo : EIATTR_KPARAM_INFO
	.align		4
.L_29:
        /*00b8*/ 	.byte	0x04, 0x17
        /*00ba*/ 	.short	(.L_31 - .L_30)
.L_30:
        /*00bc*/ 	.word	0x00000000
        /*00c0*/ 	.short	0x0002
        /*00c2*/ 	.short	0x0010
        /*00c4*/ 	.byte	0x00, 0xf4, 0x21, 0x00


	//----- nvinfo : EIATTR_KPARAM_INFO
	.align		4
.L_31:
        /*00c8*/ 	.byte	0x04, 0x17
        /*00ca*/ 	.short	(.L_33 - .L_32)
.L_32:
        /*00cc*/ 	.word	0x00000000
        /*00d0*/ 	.short	0x0001
        /*00d2*/ 	.short	0x0008
        /*00d4*/ 	.byte	0x00, 0xf4, 0x21, 0x00


	//----- nvinfo : EIATTR_KPARAM_INFO
	.align		4
.L_33:
        /*00d8*/ 	.byte	0x04, 0x17
        /*00da*/ 	.short	(.L_35 - .L_34)
.L_34:
        /*00dc*/ 	.word	0x00000000
        /*00e0*/ 	.short	0x0000
        /*00e2*/ 	.short	0x0000
        /*00e4*/ 	.byte	0x00, 0xf4, 0x21, 0x00


	//----- nvinfo : EIATTR_SPARSE_MMA_MASK
	.align		4
.L_35:
        /*00e8*/ 	.byte	0x03, 0x50
        /*00ea*/ 	.short	0x0000


	//----- nvinfo : EIATTR_MAXREG_COUNT
	.align		4
        /*00ec*/ 	.byte	0x03, 0x1b
        /*00ee*/ 	.short	0x00ff


	//----- nvinfo : EIATTR_NUM_BARRIERS
	.align		4
        /*00f0*/ 	.byte	0x02, 0x4c
        /*00f2*/ 	.byte	0x01
	.zero		1


	//----- nvinfo : EIATTR_ANNOTATIONS
	.align		4
        /*00f4*/ 	.byte	0x04, 0x55
        /*00f6*/ 	.short	(.L_37 - .L_36)


	//   ....[0]....
.L_36:
        /*00f8*/ 	.word	0x00000001
        /*00fc*/ 	.byte	0x60, 0x00, 0x00, 0x00, 0x01, 0x00, 0x00, 0x00, 0x80, 0x00, 0x00, 0x00, 0x01, 0x00, 0x00, 0x00
        /* <DEDUP_REMOVED lines=1705> */
        /*6b9c*/ 	.byte	0x40, 0xad, 0x01, 0x00


	//----- nvinfo : EIATTR_MERCURY_ISA_VERSION
	.align		4
.L_37:
        /*6ba0*/ 	.byte	0x03, 0x5f
        /*6ba2*/ 	.short	0x0101


	//----- nvinfo : EIATTR_COOP_GROUP_MASK_REGIDS
	.align		4
        /*6ba4*/ 	.byte	0x04, 0x29
        /*6ba6*/ 	.short	(.L_39 - .L_38)


	//   ....[0]....
.L_38:
        /*6ba8*/ 	.word	0xffffffff


	//   ....[1]....
        /*6bac*/ 	.word	0xffffffff


	//   ....[2]....
        /*6bb0*/ 	.word	0xffffffff


	//   ....[3]....
        /*6bb4*/ 	.word	0xffffffff


	//   ....[4]....
        /*6bb8*/ 	.word	0xffffffff


	//   ....[5]....
        /*6bbc*/ 	.word	0xffffffff


	//   ....[6]....
        /*6bc0*/ 	.word	0xffffffff


	//   ....[7]....
        /*6bc4*/ 	.word	0xffffffff


	//   ....[8]....
        /*6bc8*/ 	.word	0xffffffff


	//   ....[9]....
        /*6bcc*/ 	.word	0xffffffff


	//   ....[10]....
        /*6bd0*/ 	.word	0xffffffff


	//   ....[11]....
        /*6bd4*/ 	.word	0xffffffff


	//   ....[12]....
        /*6bd8*/ 	.word	0xffffffff


	//   ....[13]....
        /*6bdc*/ 	.word	0xffffffff


	//   ....[14]....
        /*6be0*/ 	.word	0xffffffff


	//   ....[15]....
        /*6be4*/ 	.word	0xffffffff


	//   ....[16]....
        /*6be8*/ 	.word	0xffffffff


	//   ....[17]....
        /*6bec*/ 	.word	0xffffffff


	//   ....[18]....
        /*6bf0*/ 	.word	0xffffffff


	//   ....[19]....
        /*6bf4*/ 	.word	0xffffffff


	//   ....[20]....
        /*6bf8*/ 	.word	0xffffffff


	//   ....[21]....
        /*6bfc*/ 	.word	0xffffffff


	//   ....[22]....
        /*6c00*/ 	.word	0xffffffff


	//   ....[23]....
        /*6c04*/ 	.word	0xffffffff


	//   ....[24]....
        /*6c08*/ 	.word	0xffffffff


	//   ....[25]....
        /*6c0c*/ 	.word	0xffffffff


	//   ....[26]....
        /*6c10*/ 	.word	0xffffffff


	//   ....[27]....
        /*6c14*/ 	.word	0xffffffff


	//   ....[28]....
        /*6c18*/ 	.word	0xffffffff


	//   ....[29]....
        /*6c1c*/ 	.word	0xffffffff


	//   ....[30]....
        /*6c20*/ 	.word	0xffffffff


	//   ....[31]....
        /*6c24*/ 	.word	0xffffffff


	//   ....[32]....
        /*6c28*/ 	.word	0xffffffff


	//   ....[33]....
        /*6c2c*/ 	.word	0xffffffff


	//   ....[34]....
        /*6c30*/ 	.word	0xffffffff


	//   ....[35]....
        /*6c34*/ 	.word	0xffffffff


	//   ....[36]....
        /*6c38*/ 	.word	0xffffffff


	//   ....[37]....
        /*6c3c*/ 	.word	0xffffffff


	//   ....[38]....
        /*6c40*/ 	.word	0xffffffff


	//   ....[39]....
        /*6c44*/ 	.word	0xffffffff


	//   ....[40]....
        /*6c48*/ 	.word	0xffffffff


	//   ....[41]....
        /*6c4c*/ 	.word	0xffffffff


	//   ....[42]....
        /*6c50*/ 	.word	0xffffffff


	//   ....[43]....
        /*6c54*/ 	.word	0xffffffff


	//   ....[44]....
        /*6c58*/ 	.word	0xffffffff


	//   ....[45]....
        /*6c5c*/ 	.word	0xffffffff


	//   ....[46]....
        /*6c60*/ 	.word	0xffffffff


	//   ....[47]....
        /*6c64*/ 	.word	0xffffffff


	//   ....[48]....
        /*6c68*/ 	.word	0xffffffff


	//   ....[49]....
        /*6c6c*/ 	.word	0xffffffff


	//   ....[50]....
        /*6c70*/ 	.word	0xffffffff


	//   ....[51]....
        /*6c74*/ 	.word	0xffffffff


	//   ....[52]....
        /*6c78*/ 	.word	0xffffffff


	//   ....[53]....
        /*6c7c*/ 	.word	0xffffffff


	//   ....[54]....
        /*6c80*/ 	.word	0xffffffff


	//   ....[55]....
        /*6c84*/ 	.word	0xffffffff


	//   ....[56]....
        /*6c88*/ 	.word	0xffffffff


	//   ....[57]....
        /*6c8c*/ 	.word	0xffffffff


	//   ....[58]....
        /*6c90*/ 	.word	0xffffffff


	//   ....[59]....
        /*6c94*/ 	.word	0xffffffff


	//   ....[60]....
        /*6c98*/ 	.word	0xffffffff


	//   ....[61]....
        /*6c9c*/ 	.word	0xffffffff


	//   ....[62]....
        /*6ca0*/ 	.word	0xffffffff


	//   ....[63]....
        /*6ca4*/ 	.word	0xffffffff


	//   ....[64]....
        /*6ca8*/ 	.word	0xffffffff


	//   ....[65]....
        /*6cac*/ 	.word	0xffffffff


	//   ....[66]....
        /*6cb0*/ 	.word	0xffffffff


	//   ....[67]....
        /*6cb4*/ 	.word	0xffffffff


	//   ....[68]....
        /*6cb8*/ 	.word	0xffffffff


	//   ....[69]....
        /*6cbc*/ 	.word	0xffffffff


	//   ....[70]....
        /*6cc0*/ 	.word	0xffffffff


	//   ....[71]....
        /*6cc4*/ 	.word	0xffffffff


	//   ....[72]....
        /*6cc8*/ 	.word	0xffffffff


	//   ....[73]....
        /*6ccc*/ 	.word	0xffffffff


	//   ....[74]....
        /*6cd0*/ 	.word	0xffffffff


	//   ....[75]....
        /*6cd4*/ 	.word	0xffffffff


	//   ....[76]....
        /*6cd8*/ 	.word	0xffffffff


	//   ....[77]....
        /*6cdc*/ 	.word	0xffffffff


	//   ....[78]....
        /*6ce0*/ 	.word	0xffffffff


	//   ....[79]....
        /*6ce4*/ 	.word	0xffffffff


	//   ....[80]....
        /*6ce8*/ 	.word	0xffffffff


	//   ....[81]....
        /*6cec*/ 	.word	0xffffffff


	//   ....[82]....
        /*6cf0*/ 	.word	0xffffffff


	//   ....[83]....
        /*6cf4*/ 	.word	0xffffffff


	//   ....[84]....
        /*6cf8*/ 	.word	0xffffffff


	//   ....[85]....
        /*6cfc*/ 	.word	0xffffffff


	//   ....[86]....
        /*6d00*/ 	.word	0xffffffff


	//   ....[87]....
        /*6d04*/ 	.word	0xffffffff


	//   ....[88]....
        /*6d08*/ 	.word	0xffffffff


	//   ....[89]....
        /*6d0c*/ 	.word	0xffffffff


	//   ....[90]....
        /*6d10*/ 	.word	0xffffffff


	//   ....[91]....
        /*6d14*/ 	.word	0xffffffff


	//   ....[92]....
        /*6d18*/ 	.word	0xffffffff


	//   ....[93]....
        /*6d1c*/ 	.word	0xffffffff


	//   ....[94]....
        /*6d20*/ 	.word	0xffffffff


	//   ....[95]....
        /*6d24*/ 	.word	0xffffffff


	//   ....[96]....
        /*6d28*/ 	.word	0xffffffff


	//   ....[97]....
        /*6d2c*/ 	.word	0xffffffff


	//   ....[98]....
        /*6d30*/ 	.word	0xffffffff


	//   ....[99]....
        /*6d34*/ 	.word	0xffffffff


	//   ....[100]....
        /*6d38*/ 	.word	0xffffffff


	//   ....[101]....
        /*6d3c*/ 	.word	0xffffffff


	//   ....[102]....
        /*6d40*/ 	.word	0xffffffff


	//   ....[103]....
        /*6d44*/ 	.word	0xffffffff


	//   ....[104]....
        /*6d48*/ 	.word	0xffffffff


	//   ....[105]....
        /*6d4c*/ 	.word	0xffffffff


	//   ....[106]....
        /*6d50*/ 	.word	0xffffffff


	//   ....[107]....
        /*6d54*/ 	.word	0xffffffff


	//   ....[108]....
        /*6d58*/ 	.word	0xffffffff


	//   ....[109]....
        /*6d5c*/ 	.word	0xffffffff


	//   ....[110]....
        /*6d60*/ 	.word	0xffffffff


	//   ....[111]....
        /*6d64*/ 	.word	0xffffffff


	//   ....[112]....
        /*6d68*/ 	.word	0xffffffff


	//   ....[113]....
        /*6d6c*/ 	.word	0xffffffff


	//   ....[114]....
        /*6d70*/ 	.word	0xffffffff


	//   ....[115]....
        /*6d74*/ 	.word	0xffffffff


	//   ....[116]....
        /*6d78*/ 	.word	0xffffffff


	//   ....[117]....
        /*6d7c*/ 	.word	0xffffffff


	//   ....[118]....
        /*6d80*/ 	.word	0xffffffff


	//   ....[119]....
        /*6d84*/ 	.word	0xffffffff


	//   ....[120]....
        /*6d88*/ 	.word	0xffffffff


	//   ....[121]....
        /*6d8c*/ 	.word	0xffffffff


	//   ....[122]....
        /*6d90*/ 	.word	0xffffffff


	//   ....[123]....
        /*6d94*/ 	.word	0xffffffff


	//   ....[124]....
        /*6d98*/ 	.word	0xffffffff


	//   ....[125]....
        /*6d9c*/ 	.word	0xffffffff


	//   ....[126]....
        /*6da0*/ 	.word	0xffffffff


	//----- nvinfo : EIATTR_COOP_GROUP_INSTR_OFFSETS
	.align		4
.L_39:
        /*6da4*/ 	.byte	0x04, 0x28
        /*6da6*/ 	.short	(.L_41 - .L_40)


	//   ....[0]....
.L_40:
        /*6da8*/ 	.word	0x001110a0


	//   ....[1]....
        /*6dac*/ 	.word	0x0011b800


	//   ....[2]....
        /*6db0*/ 	.word	0x0011b860


	//   ....[3]....
        /*6db4*/ 	.word	0x0011b880


	//   ....[4]....
        /*6db8*/ 	.word	0x0011b8e0


	//   ....[5]....
        /*6dbc*/ 	.word	0x0011b900


	//   ....[6]....
        /*6dc0*/ 	.word	0x0011b970


	//   ....[7]....
        /*6dc4*/ 	.word	0x0011b990


	//   ....[8]....
        /*6dc8*/ 	.word	0x0011b9b0


	//   ....[9]....
        /*6dcc*/ 	.word	0x0011ba00


	//   ....[10]....
        /*6dd0*/ 	.word	0x0011ba80


	//   ....[11]....
        /*6dd4*/ 	.word	0x0011baa0


	//   ....[12]....
        /*6dd8*/ 	.word	0x0011bb70


	//   ....[13]....
        /*6ddc*/ 	.word	0x0011bb90


	//   ....[14]....
        /*6de0*/ 	.word	0x0011bbd0


	//   ....[15]....
        /*6de4*/ 	.word	0x0011bbf0


	//   ....[16]....
        /*6de8*/ 	.word	0x0011bc30


	//   ....[17]....
        /*6dec*/ 	.word	0x0011bc50


	//   ....[18]....
        /*6df0*/ 	.word	0x0011bd10


	//   ....[19]....
        /*6df4*/ 	.word	0x0011bd30


	//   ....[20]....
        /*6df8*/ 	.word	0x0011bd70


	//   ....[21]....
        /*6dfc*/ 	.word	0x0011bd90


	//   ....[22]....
        /*6e00*/ 	.word	0x0011bdb0


	//   ....[23]....
        /*6e04*/ 	.word	0x0011bde0


	//   ....[24]....
        /*6e08*/ 	.word	0x0011bf10


	//   ....[25]....
        /*6e0c*/ 	.word	0x0011bf30


	//   ....[26]....
        /*6e10*/ 	.word	0x0011bf70


	//   ....[27]....
        /*6e14*/ 	.word	0x0011bf90


	//   ....[28]....
        /*6e18*/ 	.word	0x0011c060


	//   ....[29]....
        /*6e1c*/ 	.word	0x0011c080


	//   ....[30]....
        /*6e20*/ 	.word	0x0011c110


	//   ....[31]....
        /*6e24*/ 	.word	0x0011c130


	//   ....[32]....
        /*6e28*/ 	.word	0x0011c150


	//   ....[33]....
        /*6e2c*/ 	.word	0x0011c180


	//   ....[34]....
        /*6e30*/ 	.word	0x0011c260


	//   ....[35]....
        /*6e34*/ 	.word	0x0011c290


	//   ....[36]....
        /*6e38*/ 	.word	0x0011c340


	//   ....[37]....
        /*6e3c*/ 	.word	0x0011c370


	//   ....[38]....
        /*6e40*/ 	.word	0x0011c3d0


	//   ....[39]....
        /*6e44*/ 	.word	0x0011c400


	//   ....[40]....
        /*6e48*/ 	.word	0x0011c520


	//   ....[41]....
        /*6e4c*/ 	.word	0x0011c540


	//   ....[42]....
        /*6e50*/ 	.word	0x0011c560


	//   ....[43]....
        /*6e54*/ 	.word	0x0011c590


	//   ....[44]....
        /*6e58*/ 	.word	0x0011c670


	//   ....[45]....
        /*6e5c*/ 	.word	0x0011c6a0


	//   ....[46]....
        /*6e60*/ 	.word	0x0011c760


	//   ....[47]....
        /*6e64*/ 	.word	0x0011c780


	//   ....[48]....
        /*6e68*/ 	.word	0x0011c810


	//   ....[49]....
        /*6e6c*/ 	.word	0x0011c830


	//   ....[50]....
        /*6e70*/ 	.word	0x0011c850


	//   ....[51]....
        /*6e74*/ 	.word	0x0011c880


	//   ....[52]....
        /*6e78*/ 	.word	0x0011c8d0


	//   ....[53]....
        /*6e7c*/ 	.word	0x0011c8f0


	//   ....[54]....
        /*6e80*/ 	.word	0x0011cad0


	//   ....[55]....
        /*6e84*/ 	.word	0x0011caf0


	//   ....[56]....
        /*6e88*/ 	.word	0x0011cb50


	//   ....[57]....
        /*6e8c*/ 	.word	0x0011cb70


	//   ....[58]....
        /*6e90*/ 	.word	0x0011cbd0


	//   ....[59]....
        /*6e94*/ 	.word	0x0011cbf0


	//   ....[60]....
        /*6e98*/ 	.word	0x0011cc70


	//   ....[61]....
        /*6e9c*/ 	.word	0x0011cca0


	//   ....[62]....
        /*6ea0*/ 	.word	0x0011cd80


	//   ....[63]....
        /*6ea4*/ 	.word	0x0011cda0


	//   ....[64]....
        /*6ea8*/ 	.word	0x0011ce10


	//   ....[65]....
        /*6eac*/ 	.word	0x0011ce40


	//   ....[66]....
        /*6eb0*/ 	.word	0x0011cf20


	//   ....[67]....
        /*6eb4*/ 	.word	0x0011cf40


	//   ....[68]....
        /*6eb8*/ 	.word	0x0011cf60


	//   ....[69]....
        /*6ebc*/ 	.word	0x0011cf80


	//   ....[70]....
        /*6ec0*/ 	.word	0x0011cfa0


	//   ....[71]....
        /*6ec4*/ 	.word	0x0011d050


	//   ....[72]....
        /*6ec8*/ 	.word	0x0011d170


	//   ....[73]....
        /*6ecc*/ 	.word	0x0011d190


	//   ....[74]....
        /*6ed0*/ 	.word	0x0011d1b0


	//   ....[75]....
        /*6ed4*/ 	.word	0x0011d1e0


	//   ....[76]....
        /*6ed8*/ 	.word	0x0011ec00


	//   ....[77]....
        /*6edc*/ 	.word	0x00121910


	//   ....[78]....
        /*6ee0*/ 	.word	0x00121930


	//   ....[79]....
        /*6ee4*/ 	.word	0x00121950


	//   ....[80]....
        /*6ee8*/ 	.word	0x00121970


	//   ....[81]....
        /*6eec*/ 	.word	0x001219f0


	//   ....[82]....
        /*6ef0*/ 	.word	0x00121a50


	//   ....[83]....
        /*6ef4*/ 	.word	0x00121a70


	//   ....[84]....
        /*6ef8*/ 	.word	0x00121bd0


	//   ....[85]....
        /*6efc*/ 	.word	0x00121c20


	//   ....[86]....
        /*6f00*/ 	.word	0x00121ce0


	//   ....[87]....
        /*6f04*/ 	.word	0x00121d60


	//   ....[88]....
        /*6f08*/ 	.word	0x00121e20


	//   ....[89]....
        /*6f0c*/ 	.word	0x00121f00


	//   ....[90]....
        /*6f10*/ 	.word	0x00121f80


	//   ....[91]....
        /*6f14*/ 	.word	0x00121fa0


	//   ....[92]....
        /*6f18*/ 	.word	0x00121fc0


	//   ....[93]....
        /*6f1c*/ 	.word	0x00122050


	//   ....[94]....
        /*6f20*/ 	.word	0x001220e0


	//   ....[95]....
        /*6f24*/ 	.word	0x001221a0


	//   ....[96]....
        /*6f28*/ 	.word	0x001221c0


	//   ....[97]....
        /*6f2c*/ 	.word	0x001222b0


	//   ....[98]....
        /*6f30*/ 	.word	0x00122320


	//   ....[99]....
        /*6f34*/ 	.word	0x001223a0


	//   ....[100]....
        /*6f38*/ 	.word	0x00122460


	//   ....[101]....
        /*6f3c*/ 	.word	0x00122500


	//   ....[102]....
        /*6f40*/ 	.word	0x00122570


	//   ....[103]....
        /*6f44*/ 	.word	0x001225a0


	//   ....[104]....
        /*6f48*/ 	.word	0x001225c0


	//   ....[105]....
        /*6f4c*/ 	.word	0x00122700


	//   ....[106]....
        /*6f50*/ 	.word	0x00122780


	//   ....[107]....
        /*6f54*/ 	.word	0x001227e0


	//   ....[108]....
        /*6f58*/ 	.word	0x00122860


	//   ....[109]....
        /*6f5c*/ 	.word	0x001228b0


	//   ....[110]....
        /*6f60*/ 	.word	0x001228d0


	//   ....[111]....
        /*6f64*/ 	.word	0x001229b0


	//   ....[112]....
        /*6f68*/ 	.word	0x00122ab0


	//   ....[113]....
        /*6f6c*/ 	.word	0x00122b30


	//   ....[114]....
        /*6f70*/ 	.word	0x00122b50


	//   ....[115]....
        /*6f74*/ 	.word	0x00122b70


	//   ....[116]....
        /*6f78*/ 	.word	0x00122c20


	//   ....[117]....
        /*6f7c*/ 	.word	0x00122ca0


	//   ....[118]....
        /*6f80*/ 	.word	0x00122d00


	//   ....[119]....
        /*6f84*/ 	.word	0x00122db0


	//   ....[120]....
        /*6f88*/ 	.word	0x00122df0


	//   ....[121]....
        /*6f8c*/ 	.word	0x00122ee0


	//   ....[122]....
        /*6f90*/ 	.word	0x00122f80


	//   ....[123]....
        /*6f94*/ 	.word	0x00122fb0


	//   ....[124]....
        /*6f98*/ 	.word	0x00122ff0


	//   ....[125]....
        /*6f9c*/ 	.word	0x00123040


	//   ....[126]....
        /*6fa0*/ 	.word	0x00123080


	//----- nvinfo : EIATTR_EXIT_INSTR_OFFSETS
	.align		4
.L_41:
        /*6fa4*/ 	.byte	0x04, 0x1c
        /*6fa6*/ 	.short	(.L_43 - .L_42)


	//   ....[0]....
.L_42:
        /*6fa8*/ 	.word	0x00138ea0


	//   ....[1]....
        /*6fac*/ 	.word	0x00138ed0


	//----- nvinfo : EIATTR_REQNTID
	.align		4
.L_43:
        /*6fb0*/ 	.byte	0x04, 0x10
        /*6fb2*/ 	.short	(.L_45 - .L_44)
.L_44:
        /*6fb4*/ 	.word	0x00000020
        /*6fb8*/ 	.word	0x00000001
        /*6fbc*/ 	.word	0x00000001


	//----- nvinfo : EIATTR_CBANK_PARAM_SIZE
	.align		4
.L_45:
        /*6fc0*/ 	.byte	0x03, 0x19
        /*6fc2*/ 	.short	0x0050


	//----- nvinfo : EIATTR_PARAM_CBANK
	.align		4
        /*6fc4*/ 	.byte	0x04, 0x0a
        /*6fc6*/ 	.short	(.L_47 - .L_46)
	.align		4
.L_46:
        /*6fc8*/ 	.word	index@(.nv.constant0.matmul_kernel)
        /*6fcc*/ 	.short	0x0210
        /*6fce*/ 	.short	0x0050


	//----- nvinfo : EIATTR_SW_WAR
	.align		4
.L_47:
        /*6fd0*/ 	.byte	0x04, 0x36
        /*6fd2*/ 	.short	(.L_49 - .L_48)
.L_48:
        /*6fd4*/ 	.word	0x00000008
.L_49:


//--------------------- .nv.callgraph             --------------------------
	.section	.nv.callgraph,"",@"SHT_CUDA_CALLGRAPH"
	.align	4
	.sectionentsize	8
	.align		4
        /*0000*/ 	.word	0x00000000
	.align		4
        /*0004*/ 	.word	0xffffffff
	.align		4
        /*0008*/ 	.word	0x00000000
	.align		4
        /*000c*/ 	.word	0xfffffffe
	.align		4
        /*0010*/ 	.word	0x00000000
	.align		4
        /*0014*/ 	.word	0xfffffffd
	.align		4
        /*0018*/ 	.word	0x00000000
	.align		4
        /*001c*/ 	.word	0xfffffffc


//--------------------- .text.matmul_kernel       --------------------------
	.section	.text.matmul_kernel,"ax",@progbits
	.align	128
        .global         matmul_kernel
        .type           matmul_kernel,@function
        .size           matmul_kernel,(.L_x_3 - matmul_kernel)
        .other          matmul_kernel,@"STO_CUDA_ENTRY STV_DEFAULT"
matmul_kernel:
.text.matmul_kernel:
[----:B------:R-:W0:Y:S02]  /*0000*/  LDC R1, c[0x0][0x28] ;  /* 0x00000a00ff017b82 */ /* 0x000e240000000800 */
[----:B0-----:R-:W-:-:S06]  /*0010*/  VIADD R1, R1, 0xffff6eb0 ;  /* 0xffff6eb001017836 */ /* 0x001fcc0000000000 */
[----:B------:R-:W0:Y:S01]  /*0020*/  LDC.64 R2, c[0x0][0x228] ;  /* 0x00008a00ff027b82 */ /* 0x000e220000000a00 */
[----:B------:R-:W1:Y:S01]  /*0030*/  S2R R7, SR_CTAID.X ;  /* 0x0000000000077919 */ /* 0x000e620000002500 */
[----:B------:R-:W-:Y:S01]  /*0040*/  UMOV UR4, 0x400 ;  /* 0x0000040000047882 */ /* 0x000fe20000000000 */
[----:B------:R-:W-:Y:S01]  /*0050*/  ULDC.64 UR30, c[0x0][0x208] ;  /* 0x00008200001e7ab9 */ /* 0x000fe20000000a00 */
[----:B------:R-:W-:Y:S04]  /*0060*/  STL [R1+0xf70], RZ ;  /* 0x000f70ff01007387 */ /* 0x000fe80000100800 */
[----:B------:R-:W2:Y:S01]  /*0070*/  S2UR UR5, SR_CgaCtaId ;  /* 0x00000000000579c3 */ /* 0x000ea20000008800 */
[----:B------:R-:W-:Y:S04]  /*0080*/  STL [R1+0xf74], RZ ;  /* 0x000f74ff01007387 */ /* 0x000fe80000100800 */
[----:B------:R-:W-:Y:S04]  /*0090*/  STL [R1+0xf78], RZ ;  /* 0x000f78ff01007387 */ /* 0x000fe80000100800 */
[----:B------:R-:W-:Y:S04]  /*00a0*/  STL [R1+0xf7c], RZ ;  /* 0x000f7cff01007387 */ /* 0x000fe80000100800 */
[----:B------:R-:W-:Y:S01]  /*00b0*/  STL [R1+0xf60], RZ ;  /* 0x000f60ff01007387 */ /* 0x000fe20000100800 */
[----:B0-----:R-:W-:-:S03]  /*00c0*/  VIADD R0, R3, 0x7f ;  /* 0x0000007f03007836 */ /* 0x001fc60000000000 */
[----:B------:R-:W-:Y:S04]  /*00d0*/  STL [R1+0xf64], RZ ;  /* 0x000f64ff01007387 */ /* 0x000fe80000100800 */
[----:B------:R-:W-:Y:S01]  /*00e0*/  STL [R1+0xf68], RZ ;  /* 0x000f68ff01007387 */ /* 0x000fe20000100800 */
[----:B------:R-:W-:Y:S01]  /*00f0*/  SHF.R.S32.HI R5, RZ, 0x1f, R0 ;  /* 0x0000001fff057819 */ /* 0x000fe20000011400 */
[----:B--2---:R-:W-:Y:S02]  /*0100*/  ULEA UR4, UR5, UR4, 0x18 ;  /* 0x0000000405047291 */ /* 0x004fe4000f8ec03f */
[----:B------:R-:W-:Y:S01]  /*0110*/  STL [R1+0xf6c], RZ ;  /* 0x000f6cff01007387 */ /* 0x000fe20000100800 */
[----:B------:R-:W-:Y:S02]  /*0120*/  LEA.HI R5, R5, R0, RZ, 0x7 ;  /* 0x0000000005057211 */ /* 0x000fe400078f38ff */
[----:B-1----:R-:W-:Y:S01]  /*0130*/  IABS R10, R7 ;  /* 0x00000007000a7213 */ /* 0x002fe20000000000 */
[----:B------:R-:W-:Y:S01]  /*0140*/  STL [R1+0xf50], RZ ;  /* 0x000f50ff01007387 */ /* 0x000fe20000100800 */
[----:B------:R-:W-:-:S03]  /*0150*/  SHF.R.S32.HI R5, RZ, 0x7, R5 ;  /* 0x00000007ff057819 */ /* 0x000fc60000011405 */
[----:B------:R-:W-:Y:S02]  /*0160*/  STL [R1+0xf54], RZ ;  /* 0x000f54ff01007387 */ /* 0x000fe40000100800 */
[----:B------:R-:W-:Y:S02]  /*0170*/  IMAD.SHL.U32 R6, R5, 0x8, RZ ;  /* 0x0000000805067824 */ /* 0x000fe400078e00ff */
[----:B------:R-:W-:Y:S03]  /*0180*/  STL [R1+0xf58], RZ ;  /* 0x000f58ff01007387 */ /* 0x000fe60000100800 */
[-C--:B------:R-:W-:Y:S01]  /*0190*/  IABS R9, R6.reuse ;  /* 0x0000000600097213 */ /* 0x080fe20000000000 */
[----:B------:R-:W-:Y:S01]  /*01a0*/  STL [R1+0xf5c], RZ ;  /* 0x000f5cff01007387 */ /* 0x000fe20000100800 */
[----:B------:R-:W-:Y:S02]  /*01b0*/  IABS R12, R6 ;  /* 0x00000006000c7213 */ /* 0x000fe40000000000 */
[----:B------:R-:W0:Y:S01]  /*01c0*/  I2F.RP R0, R9 ;  /* 0x0000000900007306 */ /* 0x000e220000209400 */
[----:B------:R-:W-:Y:S04]  /*01d0*/  STL [R1+0xf40], RZ ;  /* 0x000f40ff01007387 */ /* 0x000fe80000100800 */
[----:B------:R-:W-:Y:S04]  /*01e0*/  STL [R1+0xf44], RZ ;  /* 0x000f44ff01007387 */ /* 0x000fe80000100800 */
[----:B------:R-:W-:Y:S04]  /*01f0*/  STL [R1+0xf48], RZ ;  /* 0x000f48ff01007387 */ /* 0x000fe80000100800 */
[----:B------:R-:W-:Y:S01]  /*0200*/  STL [R1+0xf4c], RZ ;  /* 0x000f4cff01007387 */ /* 0x000fe20000100800 */
[----:B0-----:R-:W0:Y:S03]  /*0210*/  MUFU.RCP R0, R0 ;  /* 0x0000000000007308 */ /* 0x001e260000001000 */
[----:B------:R-:W-:Y:S04]  /*0220*/  STL [R1+0xf30], RZ ;  /* 0x000f30ff01007387 */ /* 0x000fe80000100800 */
[----:B------:R-:W-:Y:S04]  /*0230*/  STL [R1+0xf34], RZ ;  /* 0x000f34ff01007387 */ /* 0x000fe80000100800 */
[----:B------:R-:W-:Y:S04]  /*0240*/  STL [R1+0xf38], RZ ;  /* 0x000f38ff01007387 */ /* 0x000fe80000100800 */
[----:B------:R-:W-:Y:S01]  /*0250*/  STL [R1+0xf3c], RZ ;  /* 0x000f3cff01007387 */ /* 0x000fe20000100800 */
[----:B0-----:R-:W-:-:S03]  /*0260*/  VIADD R4, R0, 0xffffffe ;  /* 0x0ffffffe00047836 */ /* 0x001fc60000000000 */
[----:B------:R-:W-:Y:S01]  /*0270*/  STL [R1+0xf20], RZ ;  /* 0x000f20ff01007387 */ /* 0x000fe20000100800 */
[----:B------:R-:W-:Y:S01]  /*0280*/  IMAD.MOV R0, RZ, RZ, -R12 ;  /* 0x000000ffff007224 */ /* 0x000fe200078e0a0c */
[----:B------:R0:W1:Y:S02]  /*0290*/  F2I.FTZ.U32.TRUNC.NTZ R5, R4 ;  /* 0x0000000400057305 */ /* 0x000064000021f000 */
[----:B------:R-:W-:Y:S04]  /*02a0*/  STL [R1+0xf24], RZ ;  /* 0x000f24ff01007387 */ /* 0x000fe80000100800 */
[----:B------:R-:W-:Y:S04]  /*02b0*/  STL [R1+0xf28], RZ ;  /* 0x000f28ff01007387 */ /* 0x000fe80000100800 */
[----:B------:R-:W-:Y:S01]  /*02c0*/  STL [R1+0xf2c], RZ ;  /* 0x000f2cff01007387 */ /* 0x000fe20000100800 */
[----:B0-----:R-:W-:-:S03]  /*02d0*/  IMAD.MOV.U32 R4, RZ, RZ, RZ ;  /* 0x000000ffff047224 */ /* 0x001fc600078e00ff */
[----:B------:R-:W-:Y:S01]  /*02e0*/  STL [R1+0xf10], RZ ;  /* 0x000f10ff01007387 */ /* 0x000fe20000100800 */
[----:B-1----:R-:W-:-:S03]  /*02f0*/  IMAD.MOV R8, RZ, RZ, -R5 ;  /* 0x000000ffff087224 */ /* 0x002fc600078e0a05 */
[----:B------:R-:W-:Y:S01]  /*0300*/  STL [R1+0xf14], RZ ;  /* 0x000f14ff01007387 */ /* 0x000fe20000100800 */
[----:B------:R-:W-:-:S03]  /*0310*/  IMAD R11, R8, R9, RZ ;  /* 0x00000009080b7224 */ /* 0x000fc600078e02ff */
[----:B------:R-:W-:Y:S01]  /*0320*/  STL [R1+0xf18], RZ ;  /* 0x000f18ff01007387 */ /* 0x000fe20000100800 */
[----:B------:R-:W-:Y:S02]  /*0330*/  IMAD.MOV.U32 R8, RZ, RZ, R10 ;  /* 0x000000ffff087224 */ /* 0x000fe400078e000a */
[----:B------:R-:W-:Y:S01]  /*0340*/  IMAD.HI.U32 R5, R5, R11, R4 ;  /* 0x0000000b05057227 */ /* 0x000fe200078e0004 */
[----:B------:R-:W-:Y:S04]  /*0350*/  STL [R1+0xf1c], RZ ;  /* 0x000f1cff01007387 */ /* 0x000fe80000100800 */
[----:B------:R-:W-:Y:S01]  /*0360*/  STL [R1+0xf00], RZ ;  /* 0x000f00ff01007387 */ /* 0x000fe20000100800 */
[----:B------:R-:W-:-:S03]  /*0370*/  IMAD.HI.U32 R5, R5, R8, RZ ;  /* 0x0000000805057227 */ /* 0x000fc600078e00ff */
[----:B------:R-:W-:Y:S01]  /*0380*/  STL [R1+0xf04], RZ ;  /* 0x000f04ff01007387 */ /* 0x000fe20000100800 */
[----:B------:R-:W-:-:S03]  /*0390*/  IMAD R0, R5, R0, R8 ;  /* 0x0000000005007224 */ /* 0x000fc600078e0208 */
[----:B------:R-:W-:Y:S02]  /*03a0*/  STL [R1+0xf08], RZ ;  /* 0x000f08ff01007387 */ /* 0x000fe40000100800 */
[----:B------:R-:W-:Y:S02]  /*03b0*/  ISETP.GT.U32.AND P1, PT, R9, R0, PT ;  /* 0x000000000900720c */ /* 0x000fe40003f24070 */
[----:B------:R-:W-:Y:S04]  /*03c0*/  STL [R1+0xf0c], RZ ;  /* 0x000f0cff01007387 */ /* 0x000fe80000100800 */
[----:B------:R-:W-:Y:S04]  /*03d0*/  STL [R1+0xef0], RZ ;  /* 0x000ef0ff01007387 */ /* 0x000fe80000100800 */
[----:B------:R-:W-:Y:S03]  /*03e0*/  STL [R1+0xef4], RZ ;  /* 0x000ef4ff01007387 */ /* 0x000fe60000100800 */
[----:B------:R-:W-:Y:S01]  /*03f0*/  @!P1 IMAD.IADD R0, R0, 0x1, -R9 ;  /* 0x0000000100009824 */ /* 0x000fe200078e0a09 */
[----:B------:R-:W-:Y:S01]  /*0400*/  STL [R1+0xef8], RZ ;  /* 0x000ef8ff01007387 */ /* 0x000fe20000100800 */
[----:B------:R-:W-:Y:S01]  /*0410*/  @!P1 VIADD R5, R5, 0x1 ;  /* 0x0000000105059836 */ /* 0x000fe20000000000 */
[----:B------:R-:W-:-:S02]  /*0420*/  ISETP.NE.AND P1, PT, R6, RZ, PT ;  /* 0x000000ff0600720c */ /* 0x000fc40003f25270 */
[----:B------:R-:W-:Y:S01]  /*0430*/  STL [R1+0xefc], RZ ;  /* 0x000efcff01007387 */ /* 0x000fe20000100800 */
[----:B------:R-:W-:Y:S02]  /*0440*/  ISETP.GE.U32.AND P0, PT, R0, R9, PT ;  /* 0x000000090000720c */ /* 0x000fe40003f06070 */
[----:B------:R-:W-:Y:S01]  /*0450*/  LOP3.LUT R0, R7, R6, RZ, 0x3c, !PT ;  /* 0x0000000607007212 */ /* 0x000fe200078e3cff */
[----:B------:R-:W-:Y:S03]  /*0460*/  STL [R1+0xee0], RZ ;  /* 0x000ee0ff01007387 */ /* 0x000fe60000100800 */
[----:B------:R-:W-:Y:S01]  /*0470*/  ISETP.GE.AND P2, PT, R0, RZ, PT ;  /* 0x000000ff0000720c */ /* 0x000fe20003f46270 */
[----:B------:R-:W-:Y:S01]  /*0480*/  STL [R1+0xee4], RZ ;  /* 0x000ee4ff01007387 */ /* 0x000fe20000100800 */
[----:B------:R-:W-:-:S03]  /*0490*/  VIADD R0, R2, 0xff ;  /* 0x000000ff02007836 */ /* 0x000fc60000000000 */
[----:B------:R-:W-:Y:S02]  /*04a0*/  STL [R1+0xee8], RZ ;  /* 0x000ee8ff01007387 */ /* 0x000fe40000100800 */
[----:B------:R-:W-:Y:S02]  /*04b0*/  @P0 VIADD R5, R5, 0x1 ;  /* 0x0000000105050836 */ /* 0x000fe40000000000 */
[----:B------:R-:W-:Y:S02]  /*04c0*/  STL [R1+0xeec], RZ ;  /* 0x000eecff01007387 */ /* 0x000fe40000100800 */
[----:B------:R-:W-:Y:S01]  /*04d0*/  IMAD.MOV.U32 R4, RZ, RZ, R5 ;  /* 0x000000ffff047224 */ /* 0x000fe200078e0005 */
[----:B------:R-:W-:Y:S01]  /*04e0*/  SHF.R.S32.HI R5, RZ, 0x1f, R0 ;  /* 0x0000001fff057819 */ /* 0x000fe20000011400 */
[----:B------:R-:W-:Y:S02]  /*04f0*/  STL [R1+0xed0], RZ ;  /* 0x000ed0ff01007387 */ /* 0x000fe40000100800 */
[----:B------:R-:W-:Y:S01]  /*0500*/  @!P2 IMAD.MOV R4, RZ, RZ, -R4 ;  /* 0x000000ffff04a224 */ /* 0x000fe200078e0a04 */
[----:B------:R-:W-:Y:S01]  /*0510*/  @!P1 LOP3.LUT R4, RZ, R6, RZ, 0x33, !PT ;  /* 0x00000006ff049212 */ /* 0x000fe200078e33ff */
[----:B------:R-:W-:Y:S01]  /*0520*/  STL [R1+0xed4], RZ ;  /* 0x000ed4ff01007387 */ /* 0x000fe20000100800 */
[----:B------:R-:W-:-:S03]  /*0530*/  LEA.HI R5, R5, R0, RZ, 0x8 ;  /* 0x0000000005057211 */ /* 0x000fc600078f40ff */
[----:B------:R-:W-:Y:S01]  /*0540*/  STL [R1+0xed8], RZ ;  /* 0x000ed8ff01007387 */ /* 0x000fe20000100800 */
[----:B------:R-:W-:Y:S02]  /*0550*/  IMAD.SHL.U32 R8, R4, 0x8, RZ ;  /* 0x0000000804087824 */ /* 0x000fe400078e00ff */
[----:B------:R-:W-:Y:S01]  /*0560*/  IMAD.MOV R4, RZ, RZ, -R4 ;  /* 0x000000ffff047224 */ /* 0x000fe200078e0a04 */
[----:B------:R-:W-:Y:S02]  /*0570*/  STL [R1+0xedc], RZ ;  /* 0x000edcff01007387 */ /* 0x000fe40000100800 */
[----:B------:R-:W-:Y:S01]  /*0580*/  LEA.HI.SX32 R5, R5, -R8, 0x18 ;  /* 0x8000000805057211 */ /* 0x000fe200078fc2ff */
[----:B------:R-:W-:Y:S01]  /*0590*/  IMAD R6, R6, R4, R7 ;  /* 0x0000000406067224 */ /* 0x000fe200078e0207 */
[----:B------:R-:W-:Y:S02]  /*05a0*/  STL [R1+0xf80], RZ ;  /* 0x000f80ff01007387 */ /* 0x000fe40000100800 */
[----:B------:R-:W-:-:S02]  /*05b0*/  VIMNMX R13, R5, 0x8, PT ;  /* 0x00000008050d7848 */ /* 0x000fc40003fe0100 */
[----:B------:R-:W-:Y:S01]  /*05c0*/  STL [R1+0xf84], RZ ;  /* 0x000f84ff01007387 */ /* 0x000fe20000100800 */
[----:B------:R-:W-:Y:S02]  /*05d0*/  IABS R11, R6 ;  /* 0x00000006000b7213 */ /* 0x000fe40000000000 */
[----:B------:R-:W-:Y:S01]  /*05e0*/  IABS R9, R13 ;  /* 0x0000000d00097213 */ /* 0x000fe20000000000 */
[----:B------:R-:W-:Y:S03]  /*05f0*/  STL [R1+0xf88], RZ ;  /* 0x000f88ff01007387 */ /* 0x000fe60000100800 */
        /* <DEDUP_REMOVED lines=11> */
[----:B------:R-:W-:Y:S04]  /*06b0*/  STL [R1+0xfbc], RZ ;  /* 0x000fbcff01007387 */ /* 0x000fe80000100800 */
[----:B------:R-:W-:Y:S01]  /*06c0*/  STL [R1+0xf90], RZ ;  /* 0x000f90ff01007387 */ /* 0x000fe20000100800 */
[----:B------:R-:W0:Y:S03]  /*06d0*/  F2I.FTZ.U32.TRUNC.NTZ R5, R5 ;  /* 0x0000000500057305 */ /* 0x000e26000021f000 */
[----:B------:R-:W-:Y:S04]  /*06e0*/  STL [R1+0xf94], RZ ;  /* 0x000f94ff01007387 */ /* 0x000fe80000100800 */
[----:B------:R-:W-:Y:S04]  /*06f0*/  STL [R1+0xf98], RZ ;  /* 0x000f98ff01007387 */ /* 0x000fe80000100800 */
[----:B------:R-:W-:Y:S04]  /*0700*/  STL [R1+0xf9c], RZ ;  /* 0x000f9cff01007387 */ /* 0x000fe80000100800 */
[----:B------:R-:W-:Y:S01]  /*0710*/  STL [R1+0xec0], RZ ;  /* 0x000ec0ff01007387 */ /* 0x000fe20000100800 */
[----:B0-----:R-:W-:-:S03]  /*0720*/  IMAD.MOV R10, RZ, RZ, -R5 ;  /* 0x000000ffff0a7224 */ /* 0x001fc600078e0a05 */
[----:B------:R-:W-:Y:S01]  /*0730*/  STL [R1+0xec4], RZ ;  /* 0x000ec4ff01007387 */ /* 0x000fe20000100800 */
[----:B------:R-:W-:Y:S01]  /*0740*/  IMAD.MOV.U32 R4, RZ, RZ, R10 ;  /* 0x000000ffff047224 */ /* 0x000fe200078e000a */
[----:B------:R-:W-:Y:S02]  /*0750*/  IABS R10, R13 ;  /* 0x0000000d000a7213 */ /* 0x000fe40000000000 */
[----:B------:R-:W-:Y:S01]  /*0760*/  STL [R1+0xec8], RZ ;  /* 0x000ec8ff01007387 */ /* 0x000fe20000100800 */
[----:B------:R-:W-:Y:S02]  /*0770*/  IMAD R7, R4, R9, RZ ;  /* 0x0000000904077224 */ /* 0x000fe400078e02ff */
[----:B------:R-:W-:Y:S01]  /*0780*/  IMAD.MOV.U32 R4, RZ, RZ, RZ ;  /* 0x000000ffff047224 */ /* 0x000fe200078e00ff */
[----:B------:R-:W-:Y:S03]  /*0790*/  STL [R1+0xecc], RZ ;  /* 0x000eccff01007387 */ /* 0x000fe60000100800 */
[----:B------:R-:W-:Y:S01]  /*07a0*/  IMAD.HI.U32 R4, R5, R7, R4 ;  /* 0x0000000705047227 */ /* 0x000fe200078e0004 */
[----:B------:R-:W-:Y:S03]  /*07b0*/  STL [R1+0xeb0], RZ ;  /* 0x000eb0ff01007387 */ /* 0x000fe60000100800 */
[----:B------:R-:W-:Y:S01]  /*07c0*/  IMAD.MOV R5, RZ, RZ, -R10 ;  /* 0x000000ffff057224 */ /* 0x000fe200078e0a0a */
[----:B------:R-:W-:Y:S01]  /*07d0*/  STL [R1+0xeb4], RZ ;  /* 0x000eb4ff01007387 */ /* 0x000fe20000100800 */
[----:B------:R-:W-:-:S03]  /*07e0*/  IMAD.HI.U32 R0, R4, R11, RZ ;  /* 0x0000000b04007227 */ /* 0x000fc600078e00ff */
[----:B------:R-:W-:Y:S01]  /*07f0*/  STL [R1+0xeb8], RZ ;  /* 0x000eb8ff01007387 */ /* 0x000fe20000100800 */
[----:B------:R-:W-:Y:S02]  /*0800*/  IMAD R4, R0, R5, R11 ;  /* 0x0000000500047224 */ /* 0x000fe400078e020b */
[----:B------:R-:W0:Y:S01]  /*0810*/  LDC R5, c[0x0][0x230] ;  /* 0x00008c00ff057b82 */ /* 0x000e220000000800 */
        /* <DEDUP_REMOVED lines=11> */
[-C--:B------:R-:W-:Y:S01]  /*08d0*/  LOP3.LUT R4, R6, R13.reuse, RZ, 0x3c, !PT ;  /* 0x0000000d06047212 */ /* 0x080fe200078e3cff */
[----:B------:R-:W-:Y:S01]  /*08e0*/  STL [R1+0xe94], RZ ;  /* 0x000e94ff01007387 */ /* 0x000fe20000100800 */
[----:B0-----:R-:W-:Y:S02]  /*08f0*/  VIADD R5, R5, 0x7f ;  /* 0x0000007f05057836 */ /* 0x001fe40000000000 */
[----:B------:R-:W-:Y:S01]  /*0900*/  ISETP.GE.AND P2, PT, R4, RZ, PT ;  /* 0x000000ff0400720c */ /* 0x000fe20003f46270 */
[----:B------:R-:W-:Y:S04]  /*0910*/  STL [R1+0xe98], RZ ;  /* 0x000e98ff01007387 */ /* 0x000fe80000100800 */
[----:B------:R-:W-:Y:S02]  /*0920*/  STL [R1+0xe9c], RZ ;  /* 0x000e9cff01007387 */ /* 0x000fe40000100800 */
[----:B------:R-:W-:Y:S01]  /*0930*/  @P0 VIADD R0, R0, 0x1 ;  /* 0x0000000100000836 */ /* 0x000fe20000000000 */
[----:B------:R-:W-:Y:S01]  /*0940*/  ISETP.GE.AND P0, PT, R5, 0x80, PT ;  /* 0x000000800500780c */ /* 0x000fe20003f06270 */
[----:B------:R-:W-:Y:S04]  /*0950*/  STL [R1+0xe80], RZ ;  /* 0x000e80ff01007387 */ /* 0x000fe80000100800 */
[----:B------:R-:W-:Y:S01]  /*0960*/  STL [R1+0xe84], RZ ;  /* 0x000e84ff01007387 */ /* 0x000fe20000100800 */
[----:B------:R-:W-:Y:S01]  /*0970*/  @!P2 IMAD.MOV R0, RZ, RZ, -R0 ;  /* 0x000000ffff00a224 */ /* 0x000fe200078e0a00 */
[----:B------:R-:W-:-:S02]  /*0980*/  @!P1 LOP3.LUT R0, RZ, R13, RZ, 0x33, !PT ;  /* 0x0000000dff009212 */ /* 0x000fc400078e33ff */
[----:B------:R-:W-:Y:S03]  /*0990*/  STL [R1+0xe88], RZ ;  /* 0x000e88ff01007387 */ /* 0x000fe60000100800 */
[----:B------:R-:W-:Y:S01]  /*09a0*/  IMAD.SHL.U32 R61, R0, 0x80, RZ ;  /* 0x00000080003d7824 */ /* 0x000fe200078e00ff */
[----:B------:R-:W-:Y:S01]  /*09b0*/  STL [R1+0xe8c], RZ ;  /* 0x000e8cff01007387 */ /* 0x000fe20000100800 */
[----:B------:R-:W-:Y:S02]  /*09c0*/  IMAD.MOV R4, RZ, RZ, -R0 ;  /* 0x000000ffff047224 */ /* 0x000fe400078e0a00 */
[C---:B------:R-:W-:Y:S01]  /*09d0*/  VIADD R5, R61.reuse, 0x1 ;  /* 0x000000013d057836 */ /* 0x040fe20000000000 */
[----:B------:R-:W-:Y:S01]  /*09e0*/  STL [R1+0xe70], RZ ;  /* 0x000e70ff01007387 */ /* 0x000fe20000100800 */
[C---:B------:R-:W-:Y:S02]  /*09f0*/  VIADD R7, R61.reuse, 0x2 ;  /* 0x000000023d077836 */ /* 0x040fe40000000000 */
[----:B------:R-:W-:Y:S01]  /*0a00*/  VIADD R0, R61, 0x3 ;  /* 0x000000033d007836 */ /* 0x000fe20000000000 */
[----:B------:R-:W-:Y:S01]  /*0a10*/  STL [R1+0xe74], RZ ;  /* 0x000e74ff01007387 */ /* 0x000fe20000100800 */
[----:B------:R-:W-:-:S02]  /*0a20*/  IMAD R4, R13, R4, R6 ;  /* 0x000000040d047224 */ /* 0x000fc400078e0206 */
[C---:B------:R-:W-:Y:S01]  /*0a30*/  VIADD R60, R61.reuse, 0x59 ;  /* 0x000000593d3c7836 */ /* 0x040fe20000000000 */
[----:B------:R-:W-:Y:S01]  /*0a40*/  STL [R1+0xe78], RZ ;  /* 0x000e78ff01007387 */ /* 0x000fe20000100800 */
[----:B------:R-:W-:Y:S02]  /*0a50*/  IMAD.IADD R4, R8, 0x1, R4 ;  /* 0x0000000108047824 */ /* 0x000fe400078e0204 */
[C---:B------:R-:W-:Y:S01]  /*0a60*/  VIADD R59, R61.reuse, 0x5a ;  /* 0x0000005a3d3b7836 */ /* 0x040fe20000000000 */
[----:B------:R-:W-:Y:S01]  /*0a70*/  STL [R1+0xe7c], RZ ;  /* 0x000e7cff01007387 */ /* 0x000fe20000100800 */
[C---:B------:R-:W-:Y:S02]  /*0a80*/  VIADD R58, R61.reuse, 0x5b ;  /* 0x0000005b3d3a7836 */ /* 0x040fe40000000000 */
[C---:B------:R-:W-:Y:S01]  /*0a90*/  VIADD R57, R61.reuse, 0x5c ;  /* 0x0000005c3d397836 */ /* 0x040fe20000000000 */
[----:B------:R-:W-:Y:S01]  /*0aa0*/  STL [R1+0x1180], RZ ;  /* 0x001180ff01007387 */ /* 0x000fe20000100800 */
[----:B------:R-:W-:-:S02]  /*0ab0*/  VIADD R56, R61, 0x5d ;  /* 0x0000005d3d387836 */ /* 0x000fc40000000000 */
[C---:B------:R-:W-:Y:S01]  /*0ac0*/  VIADD R55, R61.reuse, 0x5e ;  /* 0x0000005e3d377836 */ /* 0x040fe20000000000 */
[----:B------:R-:W-:Y:S01]  /*0ad0*/  STL [R1+0x1184], RZ ;  /* 0x001184ff01007387 */ /* 0x000fe20000100800 */
[C---:B------:R-:W-:Y:S02]  /*0ae0*/  VIADD R54, R61.reuse, 0x5f ;  /* 0x0000005f3d367836 */ /* 0x040fe40000000000 */
        /* <DEDUP_REMOVED lines=40> */
[----:B------:R-:W-:Y:S04]  /*0d70*/  STL [R1+0x115c], RZ ;  /* 0x00115cff01007387 */ /* 0x000fe80000100800 */
        /* <DEDUP_REMOVED lines=924> */
[----:B------:R-:W-:Y:S04]  /*4740*/  STL [R1+0x1b7c], R61 ;  /* 0x001b7c3d01007387 */ /* 0x000fe80000100800 */
[----:B------:R0:W-:Y:S04]  /*4750*/  STL [R1+0x200], R5 ;  /* 0x0002000501007387 */ /* 0x0001e80000100800 */
[----:B------:R1:W-:Y:S04]  /*4760*/  STL [R1+0x1fc], R7 ;  /* 0x0001fc0701007387 */ /* 0x0003e80000100800 */
[----:B------:R2:W-:Y:S01]  /*4770*/  STL [R1+0x1f8], R0 ;  /* 0x0001f80001007387 */ /* 0x0005e20000100800 */
[C---:B0-----:R-:W-:Y:S01]  /*4780*/  VIADD R5, R61.reuse, 0x4 ;  /* 0x000000043d057836 */ /* 0x041fe20000000000 */
[----:B------:R-:W0:Y:S01]  /*4790*/  S2R R14, SR_TID.X ;  /* 0x00000000000e7919 */ /* 0x000e220000002100 */
[----:B-1----:R-:W-:-:S03]  /*47a0*/  VIADD R7, R61, 0x5 ;  /* 0x000000053d077836 */ /* 0x002fc60000000000 */
[----:B------:R1:W-:Y:S01]  /*47b0*/  STL [R1+0x1f4], R5 ;  /* 0x0001f40501007387 */ /* 0x0003e20000100800 */
[----:B--2---:R-:W-:-:S03]  /*47c0*/  VIADD R0, R61, 0x6 ;  /* 0x000000063d007836 */ /* 0x004fc60000000000 */
[----:B------:R2:W-:Y:S04]  /*47d0*/  STL [R1+0x1f0], R7 ;  /* 0x0001f00701007387 */ /* 0x0005e80000100800 */
[----:B------:R3:W-:Y:S01]  /*47e0*/  STL [R1+0x1ec], R0 ;  /* 0x0001ec0001007387 */ /* 0x0007e20000100800 */
[C---:B-1----:R-:W-:Y:S02]  /*47f0*/  VIADD R5, R61.reuse, 0x7 ;  /* 0x000000073d057836 */ /* 0x042fe40000000000 */
[----:B--2---:R-:W-:-:S03]  /*4800*/  VIADD R7, R61, 0x8 ;  /* 0x000000083d077836 */ /* 0x004fc60000000000 */
[----:B------:R1:W-:Y:S01]  /*4810*/  STL [R1+0x1e8], R5 ;  /* 0x0001e80501007387 */ /* 0x0003e20000100800 */
[----:B---3--:R-:W-:-:S03]  /*4820*/  VIADD R0, R61, 0x9 ;  /* 0x000000093d007836 */ /* 0x008fc60000000000 */
[----:B------:R2:W-:Y:S04]  /*4830*/  STL [R1+0x1e4], R7 ;  /* 0x0001e40701007387 */ /* 0x0005e80000100800 */
[----:B------:R3:W-:Y:S01]  /*4840*/  STL [R1+0x1e0], R0 ;  /* 0x0001e00001007387 */ /* 0x0007e20000100800 */
[C---:B-1----:R-:W-:Y:S01]  /*4850*/  VIADD R5, R61.reuse, 0xa ;  /* 0x0000000a3d057836 */ /* 0x042fe20000000000 */
[----:B0-----:R-:W-:Y:S01]  /*4860*/  LOP3.LUT R6, R14, 0x1f, RZ, 0xc0, !PT ;  /* 0x0000001f0e067812 */ /* 0x001fe200078ec0ff */
[----:B--2---:R-:W-:-:S03]  /*4870*/  VIADD R7, R61, 0xb ;  /* 0x0000000b3d077836 */ /* 0x004fc60000000000 */
[----:B------:R0:W-:Y:S01]  /*4880*/  STL [R1+0x1dc], R5 ;  /* 0x0001dc0501007387 */ /* 0x0001e20000100800 */
[C---:B------:R-:W-:Y:S01]  /*4890*/  VIADD R14, R61.reuse, 0x77 ;  /* 0x000000773d0e7836 */ /* 0x040fe20000000000 */
[----:B------:R-:W-:Y:S01]  /*48a0*/  PRMT R21, R6, 0x6540, R4 ;  /* 0x0000654006157816 */ /* 0x000fe20000000004 */
[----:B---3--:R-:W-:Y:S01]  /*48b0*/  VIADD R0, R61, 0xc ;  /* 0x0000000c3d007836 */ /* 0x008fe20000000000 */
[----:B------:R1:W-:Y:S02]  /*48c0*/  STL [R1+0x1d8], R7 ;  /* 0x0001d80701007387 */ /* 0x0003e40000100800 */
[C---:B------:R-:W-:Y:S02]  /*48d0*/  LOP3.LUT R12, R21.reuse, 0xa0, RZ, 0xfc, !PT ;  /* 0x000000a0150c7812 */ /* 0x040fe400078efcff */
[----:B------:R2:W-:Y:S01]  /*48e0*/  STL [R1+0x1d4], R0 ;  /* 0x0001d40001007387 */ /* 0x0005e20000100800 */
[----:B------:R-:W-:Y:S01]  /*48f0*/  LOP3.LUT R8, R21, 0xc0, RZ, 0xfc, !PT ;  /* 0x000000c015087812 */ /* 0x000fe200078efcff */
[----:B0-----:R-:W-:-:S02]  /*4900*/  VIADD R5, R61, 0xd ;  /* 0x0000000d3d057836 */ /* 0x001fc40000000000 */
[----:B-1----:R-:W-:-:S03]  /*4910*/  VIADD R7, R61, 0xe ;  /* 0x0000000e3d077836 */ /* 0x002fc60000000000 */
[----:B------:R0:W-:Y:S01]  /*4920*/  STL [R1+0x1d0], R5 ;  /* 0x0001d00501007387 */ /* 0x0001e20000100800 */
[----:B--2---:R-:W-:-:S03]  /*4930*/  VIADD R0, R61, 0xf ;  /* 0x0000000f3d007836 */ /* 0x004fc60000000000 */
[----:B------:R1:W-:Y:S04]  /*4940*/  STL [R1+0x1cc], R7 ;  /* 0x0001cc0701007387 */ /* 0x0003e80000100800 */
[----:B------:R2:W-:Y:S01]  /*4950*/  STL [R1+0x1c8], R0 ;  /* 0x0001c80001007387 */ /* 0x0005e20000100800 */
[C---:B0-----:R-:W-:Y:S02]  /*4960*/  VIADD R5, R61.reuse, 0x10 ;  /* 0x000000103d057836 */ /* 0x041fe40000000000 */
        /* <DEDUP_REMOVED lines=92> */
[----:B--2---:R-:W-:-:S03]  /*4f30*/  IMAD.SHL.U32 R0, R4, 0x100, RZ ;  /* 0x0000010004007824 */ /* 0x004fc600078e00ff */
[----:B------:R1:W-:Y:S02]  /*4f40*/  STL [R1+0x74], R7 ;  /* 0x0000740701007387 */ /* 0x0003e40000100800 */
[----:B------:R-:W-:Y:S01]  /*4f50*/  LOP3.LUT R4, R0, 0x40, R6, 0xfe, !PT ;  /* 0x0000004000047812 */ /* 0x000fe200078efe06 */
[C---:B0-----:R-:W-:Y:S02]  /*4f60*/  VIADD R5, R61.reuse, 0x3f ;  /* 0x0000003f3d057836 */ /* 0x041fe40000000000 */
[----:B-1----:R-:W-:-:S03]  /*4f70*/  VIADD R7, R61, 0x40 ;  /* 0x000000403d077836 */ /* 0x002fc60000000000 */
[----:B------:R0:W-:Y:S04]  /*4f80*/  STL [R1+0x70], R5 ;  /* 0x0000700501007387 */ /* 0x0001e80000100800 */
[----:B------:R1:W-:Y:S01]  /*4f90*/  STL [R1+0x6c], R7 ;  /* 0x00006c0701007387 */ /* 0x0003e20000100800 */
[C-C-:B0-----:R-:W-:Y:S02]  /*4fa0*/  LOP3.LUT R5, R0.reuse, 0x20, R6.reuse, 0xfe, !PT ;  /* 0x0000002000057812 */ /* 0x141fe400078efe06 */
[----:B------:R-:W-:Y:S01]  /*4fb0*/  LOP3.LUT R0, R0, 0x60, R6, 0xfe, !PT ;  /* 0x0000006000007812 */ /* 0x000fe200078efe06 */
[C---:B------:R-:W-:Y:S02]  /*4fc0*/  VIADD R6, R61.reuse, 0x7d ;  /* 0x0000007d3d067836 */ /* 0x040fe40000000000 */
[----:B------:R0:W-:Y:S01]  /*4fd0*/  STL [R1+0x1fa0], R5 ;  /* 0x001fa00501007387 */ /* 0x0001e20000100800 */
[----:B-1----:R-:W-:-:S03]  /*4fe0*/  VIADD R7, R61, 0x7c ;  /* 0x0000007c3d077836 */ /* 0x002fc60000000000 */
[----:B------:R-:W-:Y:S04]  /*4ff0*/  STL [R1+0x1f94], R21 ;  /* 0x001f941501007387 */ /* 0x000fe80000100800 */
[----:B------:R1:W-:Y:S01]  /*5000*/  STL [R1+0x1f9c], R4 ;  /* 0x001f9c0401007387 */ /* 0x0003e20000100800 */
[----:B0-----:R-:W-:-:S03]  /*5010*/  VIADD R5, R61, 0x41 ;  /* 0x000000413d057836 */ /* 0x001fc60000000000 */
[----:B------:R0:W-:Y:S04]  /*5020*/  STL [R1+0x1f98], R0 ;  /* 0x001f980001007387 */ /* 0x0001e80000100800 */
[----:B------:R2:W-:Y:S01]  /*5030*/  STL [R1+0x68], R5 ;  /* 0x0000680501007387 */ /* 0x0005e20000100800 */
[C---:B-1----:R-:W-:Y:S02]  /*5040*/  VIADD R4, R61.reuse, 0x42 ;  /* 0x000000423d047836 */ /* 0x042fe40000000000 */
[----:B0-----:R-:W-:-:S03]  /*5050*/  VIADD R0, R61, 0x43 ;  /* 0x000000433d007836 */ /* 0x001fc60000000000 */
        /* <DEDUP_REMOVED lines=44> */
[----:B------:R1:W-:Y:S01]  /*5320*/  STL [R1+0xc], R0 ;  /* 0x00000c0001007387 */ /* 0x0003e20000100800 */
[----:B0-----:R-:W-:Y:S01]  /*5330*/  VIADD R4, R61, 0x7f ;  /* 0x0000007f3d047836 */ /* 0x001fe20000000000 */
[----:B-1----:R-:W-:-:S05]  /*5340*/  LOP3.LUT R0, R21, 0x80, RZ, 0xfc, !PT ;  /* 0x0000008015007812 */ /* 0x002fca00078efcff */
[----:B------:R0:W-:Y:S04]  /*5350*/  STL [R1+0x1fb0], R0 ;  /* 0x001fb00001007387 */ /* 0x0001e80000100800 */
[----:B------:R1:W-:Y:S04]  /*5360*/  STL [R1+0x1fac], R12 ;  /* 0x001fac0c01007387 */ /* 0x0003e80000100800 */
[----:B------:R1:W-:Y:S01]  /*5370*/  STL [R1+0x1fa8], R8 ;  /* 0x001fa80801007387 */ /* 0x0003e20000100800 */
[----:B0-----:R-:W-:-:S05]  /*5380*/  LOP3.LUT R0, R21, 0xe0, RZ, 0xfc, !PT ;  /* 0x000000e015007812 */ /* 0x001fca00078efcff */
[----:B------:R1:W-:Y:S01]  /*5390*/  STL [R1+0x1fa4], R0 ;  /* 0x001fa40001007387 */ /* 0x0003e20000100800 */
[----:B------:R-:W-:Y:S05]  /*53a0*/  @!P0 BRA `(.L_x_0) ;  /* 0x00000ee800148947 */ /* 0x000fea0003800000 */
[----:B-1----:R-:W-:Y:S01]  /*53b0*/  IABS R12, R2 ;  /* 0x00000002000c7213 */ /* 0x002fe20000000000 */
[----:B------:R0:W-:Y:S01]  /*53c0*/  STL [R1+0x5af0], R55 ;  /* 0x005af03701007387 */ /* 0x0001e20000100800 */
[----:B------:R-:W-:Y:S01]  /*53d0*/  IABS R0, R3 ;  /* 0x0000000300007213 */ /* 0x000fe20000000000 */
[----:B------:R-:W-:Y:S01]  /*53e0*/  IMAD.MOV.U32 R24, RZ, RZ, RZ ;  /* 0x000000ffff187224 */ /* 0x000fe200078e00ff */
[----:B------:R-:W1:Y:S01]  /*53f0*/  I2F.RP R8, R12 ;  /* 0x0000000c00087306 */ /* 0x000e620000209400 */
[----:B------:R-:W-:Y:S01]  /*5400*/  IABS R50, R4 ;  /* 0x0000000400327213 */ /* 0x000fe20000000000 */
[----:B------:R-:W-:Y:S01]  /*5410*/  ULDC.64 UR6, c[0x0][0x218] ;  /* 0x0000860000067ab9 */ /* 0x000fe20000000a00 */
[----:B------:R-:W-:Y:S01]  /*5420*/  IABS R44, R21 ;  /* 0x00000015002c7213 */ /* 0x000fe20000000000 */
[----:B------:R-:W-:Y:S01]  /*5430*/  ULDC UR5, c[0x0][0x240] ;  /* 0x0000900000057ab9 */ /* 0x000fe20000000800 */
[----:B------:R-:W-:Y:S01]  /*5440*/  ISETP.GE.AND P4, PT, R4, RZ, PT ;  /* 0x000000ff0400720c */ /* 0x000fe20003f86270 */
[----:B------:R-:W-:Y:S01]  /*5450*/  ULDC UR56, c[0x0][0x234] ;  /* 0x00008d0000387ab9 */ /* 0x000fe20000000800 */
[----:B0-----:R-:W2:Y:S01]  /*5460*/  LDL R55, [R1+0x1fa0] ;  /* 0x001fa00001377983 */ /* 0x001ea20000100800 */
[----:B------:R-:W0:Y:S01]  /*5470*/  I2F.RP R26, R0 ;  /* 0x00000000001a7306 */ /* 0x000e220000209400 */
[----:B------:R-:W-:Y:S01]  /*5480*/  ULDC.64 UR34, c[0x0][0x210] ;  /* 0x0000840000227ab9 */ /* 0x000fe20000000a00 */
[----:B------:R-:W-:Y:S01]  /*5490*/  ULDC UR13, c[0x0][0x238] ;  /* 0x00008e00000d7ab9 */ /* 0x000fe20000000800 */
[----:B------:R3:W-:Y:S01]  /*54a0*/  STL [R1+0x5aec], R56 ;  /* 0x005aec3801007387 */ /* 0x0007e20000100800 */
[----:B------:R-:W-:Y:S01]  /*54b0*/  ULDC UR57, c[0x0][0x238] ;  /* 0x00008e0000397ab9 */ /* 0x000fe20000000800 */
[----:B------:R-:W-:Y:S01]  /*54c0*/  ULDC UR58, c[0x0][0x238] ;  /* 0x00008e00003a7ab9 */ /* 0x000fe20000000800 */
[----:B------:R-:W-:Y:S01]  /*54d0*/  ULDC UR59, c[0x0][0x238] ;  /* 0x00008e00003b7ab9 */ /* 0x000fe20000000800 */
[----:B------:R-:W-:Y:S01]  /*54e0*/  ULDC UR60, c[0x0][0x238] ;  /* 0x00008e00003c7ab9 */ /* 0x000fe20000000800 */
[----:B-1----:R-:W1:Y:S01]  /*54f0*/  MUFU.RCP R8, R8 ;  /* 0x0000000800087308 */ /* 0x002e620000001000 */
[----:B------:R-:W-:Y:S01]  /*5500*/  ULDC UR61, c[0x0][0x238] ;  /* 0x00008e00003d7ab9 */ /* 0x000fe20000000800 */
[----:B------:R-:W-:Y:S01]  /*5510*/  ULDC UR8, c[0x0][0x238] ;  /* 0x00008e0000087ab9 */ /* 0x000fe20000000800 */
[----:B------:R-:W-:Y:S01]  /*5520*/  ULDC UR9, c[0x0][0x238] ;  /* 0x00008e0000097ab9 */ /* 0x000fe20000000800 */
[----:B------:R-:W-:Y:S01]  /*5530*/  ULDC UR10, c[0x0][0x238] ;  /* 0x00008e00000a7ab9 */ /* 0x000fe20000000800 */
[----:B---3--:R-:W3:Y:S01]  /*5540*/  LDL R56, [R1+0x1f9c] ;  /* 0x001f9c0001387983 */ /* 0x008ee20000100800 */
[----:B------:R-:W-:Y:S01]  /*5550*/  ULDC UR11, c[0x0][0x238] ;  /* 0x00008e00000b7ab9 */ /* 0x000fe20000000800 */
[----:B------:R-:W-:Y:S01]  /*5560*/  ULDC UR12, c[0x0][0x238] ;  /* 0x00008e00000c7ab9 */ /* 0x000fe20000000800 */
[----:B------:R-:W-:Y:S01]  /*5570*/  ULDC UR14, c[0x0][0x238] ;  /* 0x00008e00000e7ab9 */ /* 0x000fe20000000800 */
[----:B------:R4:W-:Y:S01]  /*5580*/  STL [R1+0x5ae8], R57 ;  /* 0x005ae83901007387 */ /* 0x0009e20000100800 */
[----:B0-----:R-:W0:Y:S01]  /*5590*/  MUFU.RCP R26, R26 ;  /* 0x0000001a001a7308 */ /* 0x001e220000001000 */
[----:B------:R-:W-:Y:S01]  /*55a0*/  ULDC UR15, c[0x0][0x238] ;  /* 0x00008e00000f7ab9 */ /* 0x000fe20000000800 */
[----:B------:R-:W-:Y:S01]  /*55b0*/  ULDC UR16, c[0x0][0x238] ;  /* 0x00008e0000107ab9 */ /* 0x000fe20000000800 */
[----:B------:R-:W-:Y:S01]  /*55c0*/  ULDC UR17, c[0x0][0x238] ;  /* 0x00008e0000117ab9 */ /* 0x000fe20000000800 */
[----:B------:R-:W-:Y:S01]  /*55d0*/  ULDC UR18, c[0x0][0x238] ;  /* 0x00008e0000127ab9 */ /* 0x000fe20000000800 */
[----:B------:R-:W-:Y:S01]  /*55e0*/  ULDC UR19, c[0x0][0x238] ;  /* 0x00008e0000137ab9 */ /* 0x000fe20000000800 */
[----:B------:R-:W-:Y:S01]  /*55f0*/  ULDC UR20, c[0x0][0x238] ;  /* 0x00008e0000147ab9 */ /* 0x000fe20000000800 */
[----:B------:R-:W-:Y:S01]  /*5600*/  ULDC UR21, c[0x0][0x238] ;  /* 0x00008e0000157ab9 */ /* 0x000fe20000000800 */
[----:B------:R-:W-:Y:S01]  /*5610*/  ULDC UR22, c[0x0][0x238] ;  /* 0x00008e0000167ab9 */ /* 0x000fe20000000800 */
[----:B----4-:R-:W4:Y:S01]  /*5620*/  LDL R57, [R1+0x1f98] ;  /* 0x001f980001397983 */ /* 0x010f220000100800 */
[----:B------:R-:W-:Y:S01]  /*5630*/  ULDC UR23, c[0x0][0x238] ;  /* 0x00008e0000177ab9 */ /* 0x000fe20000000800 */
[----:B------:R-:W-:Y:S01]  /*5640*/  ULDC UR24, c[0x0][0x238] ;  /* 0x00008e0000187ab9 */ /* 0x000fe20000000800 */
[----:B------:R-:W-:Y:S01]  /*5650*/  ULDC UR25, c[0x0][0x238] ;  /* 0x00008e0000197ab9 */ /* 0x000fe20000000800 */
[----:B------:R5:W-:Y:S01]  /*5660*/  STL [R1+0x5ae4], R58 ;  /* 0x005ae43a01007387 */ /* 0x000be20000100800 */
[----:B-1----:R-:W-:Y:S01]  /*5670*/  VIADD R8, R8, 0xffffffe ;  /* 0x0ffffffe08087836 */ /* 0x002fe20000000000 */
        /* <DEDUP_REMOVED lines=8> */
[----:B-----5:R-:W5:Y:S01]  /*5700*/  LDL R58, [R1+0x1fb0] ;  /* 0x001fb000013a7983 */ /* 0x020f620000100800 */
[----:B------:R-:W-:Y:S01]  /*5710*/  ULDC UR38, c[0x0][0x238] ;  /* 0x00008e0000267ab9 */ /* 0x000fe20000000800 */
[----:B------:R-:W-:Y:S01]  /*5720*/  ULDC UR39, c[0x0][0x238] ;  /* 0x00008e0000277ab9 */ /* 0x000fe20000000800 */
[----:B------:R-:W-:Y:S01]  /*5730*/  ULDC UR40, c[0x0][0x238] ;  /* 0x00008e0000287ab9 */ /* 0x000fe20000000800 */
[----:B------:R1:W-:Y:S01]  /*5740*/  STL [R1+0x5ae0], R59 ;  /* 0x005ae03b01007387 */ /* 0x0003e20000100800 */
[----:B------:R-:W0:Y:S01]  /*5750*/  F2I.FTZ.U32.TRUNC.NTZ R25, R8 ;  /* 0x0000000800197305 */ /* 0x000e22000021f000 */
        /* <DEDUP_REMOVED lines=8> */
[----:B-1----:R-:W5:Y:S01]  /*57e0*/  LDL R59, [R1+0x1fac] ;  /* 0x001fac00013b7983 */ /* 0x002f620000100800 */
[----:B------:R-:W-:Y:S01]  /*57f0*/  ULDC UR49, c[0x0][0x238] ;  /* 0x00008e0000317ab9 */ /* 0x000fe20000000800 */
[----:B------:R-:W-:Y:S01]  /*5800*/  ULDC UR50, c[0x0][0x238] ;  /* 0x00008e0000327ab9 */ /* 0x000fe20000000800 */
[----:B------:R-:W-:Y:S01]  /*5810*/  ULDC UR51, c[0x0][0x238] ;  /* 0x00008e0000337ab9 */ /* 0x000fe20000000800 */
[----:B------:R1:W-:Y:S01]  /*5820*/  STL [R1+0x5adc], R60 ;  /* 0x005adc3c01007387 */ /* 0x0003e20000100800 */
[----:B0-----:R-:W-:Y:S01]  /*5830*/  VIADD R26, R26, 0xffffffe ;  /* 0x0ffffffe1a1a7836 */ /* 0x001fe20000000000 */
[----:B------:R-:W-:Y:S01]  /*5840*/  ULDC UR52, c[0x0][0x238] ;  /* 0x00008e0000347ab9 */ /* 0x000fe20000000800 */
[----:B------:R-:W-:Y:S01]  /*5850*/  ULDC UR53, c[0x0][0x238] ;  /* 0x00008e0000357ab9 */ /* 0x000fe20000000800 */
[----:B------:R-:W-:Y:S01]  /*5860*/  ULDC UR54, c[0x0][0x238] ;  /* 0x00008e0000367ab9 */ /* 0x000fe20000000800 */
[----:B------:R-:W-:Y:S01]  /*5870*/  ULDC UR55, c[0x0][0x238] ;  /* 0x00008e0000377ab9 */ /* 0x000fe20000000800 */
[----:B-1----:R-:W5:Y:S04]  /*5880*/  LDL R60, [R1+0x1fa8] ;  /* 0x001fa800013c7983 */ /* 0x002f680000100800 */
[----:B------:R0:W-:Y:S01]  /*5890*/  STL [R1+0x5ab4], R3 ;  /* 0x005ab40301007387 */ /* 0x0001e20000100800 */
[----:B------:R1:W1:Y:S03]  /*58a0*/  F2I.FTZ.U32.TRUNC.NTZ R27, R26 ;  /* 0x0000001a001b7305 */ /* 0x000266000021f000 */
[----:B0-----:R-:W5:Y:S01]  /*58b0*/  LDL R3, [R1+0x1fa4] ;  /* 0x001fa40001037983 */ /* 0x001f620000100800 */
[----:B------:R-:W-:Y:S01]  /*58c0*/  IMAD.MOV R8, RZ, RZ, -R25 ;  /* 0x000000ffff087224 */ /* 0x000fe200078e0a19 */
[----:B------:R-:W-:Y:S01]  /*58d0*/  IABS R4, R5 ;  /* 0x0000000500047213 */ /* 0x000fe20000000000 */
[----:B-1----:R-:W-:-:S02]  /*58e0*/  IMAD.MOV.U32 R26, RZ, RZ, RZ ;  /* 0x000000ffff1a7224 */ /* 0x002fc400078e00ff */
[----:B------:R-:W-:Y:S02]  /*58f0*/  IMAD R46, R8, R12, RZ ;  /* 0x0000000c082e7224 */ /* 0x000fe400078e02ff */
[----:B------:R-:W-:Y:S02]  /*5900*/  IMAD.MOV R8, RZ, RZ, -R27 ;  /* 0x000000ffff087224 */ /* 0x000fe400078e0a1b */
[----:B------:R-:W-:-:S04]  /*5910*/  IMAD.HI.U32 R46, R25, R46, R24 ;  /* 0x0000002e192e7227 */ /* 0x000fc800078e0018 */
[----:B------:R-:W-:Y:S02]  /*5920*/  IMAD R8, R8, R0, RZ ;  /* 0x0000000008087224 */ /* 0x000fe400078e02ff */
[----:B------:R-:W-:-:S04]  /*5930*/  IMAD.HI.U32 R45, R46, R44, RZ ;  /* 0x0000002c2e2d7227 */ /* 0x000fc800078e00ff */
[----:B------:R-:W-:-:S04]  /*5940*/  IMAD.HI.U32 R8, R27, R8, R26 ;  /* 0x000000081b087227 */ /* 0x000fc800078e001a */
[----:B------:R-:W-:Y:S02]  /*5950*/  IMAD.MOV R45, RZ, RZ, -R45 ;  /* 0x000000ffff2d7224 */ /* 0x000fe400078e0a2d */
[----:B------:R-:W-:-:S04]  /*5960*/  IMAD.HI.U32 R51, R8, R50, RZ ;  /* 0x0000003208337227 */ /* 0x000fc800078e00ff */
[----:B------:R-:W-:Y:S02]  /*5970*/  IMAD.MOV R51, RZ, RZ, -R51 ;  /* 0x000000ffff337224 */ /* 0x000fe400078e0a33 */
[----:B------:R-:W-:Y:S02]  /*5980*/  IMAD R44, R12, R45, R44 ;  /* 0x0000002d0c2c7224 */ /* 0x000fe400078e022c */
[----:B------:R-:W-:Y:S02]  /*5990*/  IMAD R50, R0, R51, R50 ;  /* 0x0000003300327224 */ /* 0x000fe400078e0232 */
[----:B------:R-:W5:Y:S01]  /*59a0*/  LDL R51, [R1+0x1f94] ;  /* 0x001f940001337983 */ /* 0x000f620000100800 */
[----:B------:R-:W-:-:S13]  /*59b0*/  ISETP.GT.U32.AND P6, PT, R12, R44, PT ;  /* 0x0000002c0c00720c */ /* 0x000fda0003fc4070 */
[----:B------:R-:W-:Y:S01]  /*59c0*/  @!P6 IMAD.IADD R44, R44, 0x1, -R12 ;  /* 0x000000012c2ce824 */ /* 0x000fe200078e0a0c */
[----:B--2---:R-:W-:-:S05]  /*59d0*/  IABS R43, R55 ;  /* 0x00000037002b7213 */ /* 0x004fca0000000000 */
[----:B------:R-:W-:-:S04]  /*59e0*/  IMAD.HI.U32 R25, R46, R43, RZ ;  /* 0x0000002b2e197227 */ /* 0x000fc800078e00ff */
[----:B------:R-:W-:-:S04]  /*59f0*/  IMAD.MOV R25, RZ, RZ, -R25 ;  /* 0x000000ffff197224 */ /* 0x000fc800078e0a19 */
[----:B------:R-:W-:Y:S01]  /*5a00*/  IMAD R43, R12, R25, R43 ;  /* 0x000000190c2b7224 */ /* 0x000fe200078e022b */
[----:B---3--:R-:W-:-:S04]  /*5a10*/  IABS R42, R56 ;  /* 0x00000038002a7213 */ /* 0x008fc80000000000 */
[----:B------:R-:W-:Y:S01]  /*5a20*/  ISETP.GT.U32.AND P0, PT, R12, R43, PT ;  /* 0x0000002b0c00720c */ /* 0x000fe20003f04070 */
[----:B------:R-:W-:-:S04]  /*5a30*/  IMAD.HI.U32 R24, R46, R42, RZ ;  /* 0x0000002a2e187227 */ /* 0x000fc800078e00ff */
[----:B------:R-:W-:-:S04]  /*5a40*/  IMAD.MOV R24, RZ, RZ, -R24 ;  /* 0x000000ffff187224 */ /* 0x000fc800078e0a18 */
[----:B------:R-:W-:Y:S01]  /*5a50*/  IMAD R42, R12, R24, R42 ;  /* 0x000000180c2a7224 */ /* 0x000fe200078e022a */
[----:B----4-:R-:W-:-:S03]  /*5a60*/  IABS R41, R57 ;  /* 0x0000003900297213 */ /* 0x010fc60000000000 */
[----:B------:R-:W-:Y:S01]  /*5a70*/  @!P0 IMAD.IADD R43, R43, 0x1, -R12 ;  /* 0x000000012b2b8824 */ /* 0x000fe200078e0a0c */
[----:B------:R-:W-:Y:S01]  /*5a80*/  ISETP.GT.U32.AND P2, PT, R12, R42, PT ;  /* 0x0000002a0c00720c */ /* 0x000fe20003f44070 */
[----:B------:R-:W-:-:S04]  /*5a90*/  IMAD.HI.U32 R21, R46, R41, RZ ;  /* 0x000000292e157227 */ /* 0x000fc800078e00ff */
[----:B------:R-:W-:-:S04]  /*5aa0*/  IMAD.MOV R21, RZ, RZ, -R21 ;  /* 0x000000ffff157224 */ /* 0x000fc800078e0a15 */
[----:B------:R-:W-:Y:S01]  /*5ab0*/  IMAD R41, R12, R21, R41 ;  /* 0x000000150c297224 */ /* 0x000fe200078e0229 */
[----:B-----5:R-:W-:Y:S02]  /*5ac0*/  IABS R27, R58 ;  /* 0x0000003a001b7213 */ /* 0x020fe40000000000 */
[----:B------:R-:W-:Y:S01]  /*5ad0*/  IABS R21, R61 ;  /* 0x0000003d00157213 */ /* 0x000fe20000000000 */
[----:B------:R-:W-:Y:S01]  /*5ae0*/  @!P2 IMAD.IADD R42, R42, 0x1, -R12 ;  /* 0x000000012a2aa824 */ /* 0x000fe200078e0a0c */
[----:B------:R-:W-:Y:S01]  /*5af0*/  ISETP.GT.U32.AND P3, PT, R12, R41, PT ;  /* 0x000000290c00720c */ /* 0x000fe20003f64070 */
[----:B------:R-:W-:Y:S01]  /*5b00*/  IMAD.HI.U32 R49, R46, R27, RZ ;  /* 0x0000001b2e317227 */ /* 0x000fe200078e00ff */
[----:B------:R-:W-:-:S03]  /*5b10*/  ISETP.GT.U32.AND P2, PT, R12, R44, PT ;  /* 0x0000002c0c00720c */ /* 0x000fc60003f44070 */
[----:B------:R-:W-:Y:S02]  /*5b20*/  IMAD.MOV R49, RZ, RZ, -R49 ;  /* 0x000000ffff317224 */ /* 0x000fe400078e0a31 */
[----:B------:R-:W-:Y:S01]  /*5b30*/  IMAD.HI.U32 R45, R8, R21, RZ ;  /* 0x00000015082d7227 */ /* 0x000fe200078e00ff */
[----:B------:R-:W-:-:S03]  /*5b40*/  IABS R26, R59 ;  /* 0x0000003b001a7213 */ /* 0x000fc60000000000 */
[C---:B------:R-:W-:Y:S02]  /*5b50*/  IMAD R27, R12.reuse, R49, R27 ;  /* 0x000000310c1b7224 */ /* 0x040fe400078e021b */
[----:B------:R-:W-:Y:S01]  /*5b60*/  @!P3 IMAD.IADD R41, R41, 0x1, -R12 ;  /* 0x000000012929b824 */ /* 0x000fe200078e0a0c */
[----:B------:R-:W-:Y:S01]  /*5b70*/  ISETP.GT.U32.AND P3, PT, R12, R43, PT ;  /* 0x0000002b0c00720c */ /* 0x000fe20003f64070 */
[----:B------:R-:W-:Y:S01]  /*5b80*/  IMAD.HI.U32 R48, R46, R26, RZ ;  /* 0x0000001a2e307227 */ /* 0x000fe200078e00ff */
[----:B------:R-:W-:-:S03]  /*5b90*/  ISETP.GT.U32.AND P1, PT, R12, R27, PT ;  /* 0x0000001b0c00720c */ /* 0x000fc60003f24070 */
[----:B------:R-:W-:Y:S02]  /*5ba0*/  IMAD.MOV R48, RZ, RZ, -R48 ;  /* 0x000000ffff307224 */ /* 0x000fe400078e0a30 */
[----:B------:R-:W-:Y:S02]  /*5bb0*/  @!P2 IMAD.IADD R44, R44, 0x1, -R12 ;  /* 0x000000012c2ca824 */ /* 0x000fe400078e0a0c */
[C---:B------:R-:W-:Y:S01]  /*5bc0*/  IMAD R26, R12.reuse, R48, R26 ;  /* 0x000000300c1a7224 */ /* 0x040fe200078e021a */
[----:B------:R-:W-:Y:S01]  /*5bd0*/  IABS R25, R60 ;  /* 0x0000003c00197213 */ /* 0x000fe20000000000 */
[----:B------:R-:W-:Y:S02]  /*5be0*/  IMAD.MOV R45, RZ, RZ, -R45 ;  /* 0x000000ffff2d7224 */ /* 0x000fe400078e0a2d */
[----:B------:R-:W-:Y:S01]  /*5bf0*/  @!P3 IMAD.IADD R43, R43, 0x1, -R12 ;  /* 0x000000012b2bb824 */ /* 0x000fe200078e0a0c */
[----:B------:R-:W-:Y:S01]  /*5c00*/  ISETP.GT.U32.AND P5, PT, R12, R26, PT ;  /* 0x0000001a0c00720c */ /* 0x000fe20003fa4070 */
[----:B------:R-:W-:-:S04]  /*5c10*/  IMAD.HI.U32 R47, R46, R25, RZ ;  /* 0x000000192e2f7227 */ /* 0x000fc800078e00ff */
[----:B------:R-:W-:Y:S02]  /*5c20*/  IMAD.MOV R47, RZ, RZ, -R47 ;  /* 0x000000ffff2f7224 */ /* 0x000fe400078e0a2f */
[----:B------:R-:W-:Y:S01]  /*5c30*/  @!P1 IMAD.IADD R27, R27, 0x1, -R12 ;  /* 0x000000011b1b9824 */ /* 0x000fe200078e0a0c */
[C---:B------:R-:W-:Y:S01]  /*5c40*/  ISETP.GT.U32.AND P1, PT, R12.reuse, R41, PT ;  /* 0x000000290c00720c */ /* 0x040fe20003f24070 */
[----:B------:R-:W-:Y:S01]  /*5c50*/  IMAD R25, R12, R47, R25 ;  /* 0x0000002f0c197224 */ /* 0x000fe200078e0219 */
[----:B------:R-:W-:Y:S01]  /*5c60*/  IABS R24, R3 ;  /* 0x0000000300187213 */ /* 0x000fe20000000000 */
[----:B------:R-:W-:-:S03]  /*5c70*/  IMAD.HI.U32 R47, R8, R4, RZ ;  /* 0x00000004082f7227 */ /* 0x000fc600078e00ff */
[----:B------:R-:W-:Y:S01]  /*5c80*/  ISETP.GT.U32.AND P6, PT, R12, R25, PT ;  /* 0x000000190c00720c */ /* 0x000fe20003fc4070 */
[----:B------:R-:W-:-:S04]  /*5c90*/  IMAD.HI.U32 R46, R46, R24, RZ ;  /* 0x000000182e2e7227 */ /* 0x000fc800078e00ff */
[----:B------:R-:W-:Y:S02]  /*5ca0*/  IMAD.MOV R46, RZ, RZ, -R46 ;  /* 0x000000ffff2e7224 */ /* 0x000fe400078e0a2e */
[----:B------:R-:W-:Y:S01]  /*5cb0*/  @!P5 IMAD.IADD R26, R26, 0x1, -R12 ;  /* 0x000000011a1ad824 */ /* 0x000fe200078e0a0c */
[C---:B------:R-:W-:Y:S01]  /*5cc0*/  ISETP.GT.U32.AND P5, PT, R12.reuse, R42, PT ;  /* 0x0000002a0c00720c */ /* 0x040fe20003fa4070 */
[C---:B------:R-:W-:Y:S01]  /*5cd0*/  IMAD R24, R12.reuse, R46, R24 ;  /* 0x0000002e0c187224 */ /* 0x040fe200078e0218 */
[----:B------:R-:W-:Y:S01]  /*5ce0*/  IABS R46, R7 ;  /* 0x00000007002e7213 */ /* 0x000fe20000000000 */
[----:B------:R-:W-:Y:S01]  /*5cf0*/  IMAD.MOV R47, RZ, RZ, -R47 ;  /* 0x000000ffff2f7224 */ /* 0x000fe200078e0a2f */
[C---:B------:R-:W-:Y:S01]  /*5d00*/  ISETP.GT.U32.AND P2, PT, R12.reuse, R26, PT ;  /* 0x0000001a0c00720c */ /* 0x040fe20003f44070 */
[--C-:B------:R-:W-:Y:S01]  /*5d10*/  @!P6 IMAD.IADD R25, R25, 0x1, -R12.reuse ;  /* 0x000000011919e824 */ /* 0x100fe200078e0a0c */
[----:B------:R-:W-:Y:S01]  /*5d20*/  ISETP.GT.U32.AND P0, PT, R12, R24, PT ;  /* 0x000000180c00720c */ /* 0x000fe20003f04070 */
[----:B------:R-:W-:-:S02]  /*5d30*/  @!P1 IMAD.IADD R41, R41, 0x1, -R12 ;  /* 0x0000000129299824 */ /* 0x000fc400078e0a0c */
[----:B------:R-:W-:Y:S01]  /*5d40*/  IMAD R21, R0, R45, R21 ;  /* 0x0000002d00157224 */ /* 0x000fe200078e0215 */
[----:B------:R-:W-:Y:S01]  /*5d50*/  ISETP.GT.U32.AND P3, PT, R12, R25, PT ;  /* 0x000000190c00720c */ /* 0x000fe20003f64070 */
[----:B------:R-:W-:-:S08]  /*5d60*/  IMAD.HI.U32 R49, R8, R46, RZ ;  /* 0x0000002e08317227 */ /* 0x000fd000078e00ff */
[--C-:B------:R-:W-:Y:S01]  /*5d70*/  @!P0 IMAD.IADD R24, R24, 0x1, -R12.reuse ;  /* 0x0000000118188824 */ /* 0x100fe200078e0a0c */
[----:B------:R-:W-:Y:S01]  /*5d80*/  ISETP.GT.U32.AND P0, PT, R12, R27, PT ;  /* 0x0000001b0c00720c */ /* 0x000fe20003f04070 */
[--C-:B------:R-:W-:Y:S01]  /*5d90*/  @!P5 IMAD.IADD R42, R42, 0x1, -R12.reuse ;  /* 0x000000012a2ad824 */ /* 0x100fe200078e0a0c */
[----:B------:R-:W-:Y:S01]  /*5da0*/  ISETP.GE.AND P1, PT, R55, RZ, PT ;  /* 0x000000ff3700720c */ /* 0x000fe20003f26270 */
[----:B------:R-:W-:Y:S01]  /*5db0*/  @!P3 IMAD.IADD R25, R25, 0x1, -R12 ;  /* 0x000000011919b824 */ /* 0x000fe200078e0a0c */
[----:B------:R-:W-:Y:S01]  /*5dc0*/  ISETP.GT.U32.AND P6, PT, R12, R24, PT ;  /* 0x000000180c00720c */ /* 0x000fe20003fc4070 */
[----:B------:R-:W-:Y:S01]  /*5dd0*/  IMAD R4, R0, R47, R4 ;  /* 0x0000002f00047224 */ /* 0x000fe200078e0204 */
[----:B------:R-:W-:Y:S01]  /*5de0*/  ISETP.GE.AND P3, PT, R57, RZ, PT ;  /* 0x000000ff3900720c */ /* 0x000fe20003f66270 */
[----:B------:R-:W-:Y:S01]  /*5df0*/  @!P2 IMAD.IADD R26, R26, 0x1, -R12 ;  /* 0x000000011a1aa824 */ /* 0x000fe200078e0a0c */
[----:B------:R-:W-:Y:S01]  /*5e00*/  ISETP.GE.AND P5, PT, R51, RZ, PT ;  /* 0x000000ff3300720c */ /* 0x000fe20003fa6270 */
[----:B------:R-:W-:Y:S01]  /*5e10*/  IMAD.MOV.U32 R47, RZ, RZ, R41 ;  /* 0x000000ffff2f7224 */ /* 0x000fe200078e0029 */
[----:B------:R-:W-:Y:S01]  /*5e20*/  IABS R45, R6 ;  /* 0x00000006002d7213 */ /* 0x000fe20000000000 */
[----:B------:R-:W-:-:S02]  /*5e30*/  IMAD.MOV R49, RZ, RZ, -R49 ;  /* 0x000000ffff317224 */ /* 0x000fc400078e0a31 */
[--C-:B------:R-:W-:Y:S01]  /*5e40*/  @!P0 IMAD.IADD R27, R27, 0x1, -R12.reuse ;  /* 0x000000011b1b8824 */ /* 0x100fe200078e0a0c */
[----:B------:R-:W-:Y:S01]  /*5e50*/  ISETP.GE.AND P0, PT, R56, RZ, PT ;  /* 0x000000ff3800720c */ /* 0x000fe20003f06270 */
[----:B------:R-:W-:Y:S01]  /*5e60*/  IMAD.HI.U32 R48, R8, R45, RZ ;  /* 0x0000002d08307227 */ /* 0x000fe200078e00ff */
[----:B------:R-:W2:Y:S03]  /*5e70*/  LDL.LU R55, [R1+0x5af0] ;  /* 0x005af00001377983 */ /* 0x000ea60000300800 */
[----:B------:R-:W-:Y:S01]  /*5e80*/  @!P6 IMAD.IADD R24, R24, 0x1, -R12 ;  /* 0x000000011818e824 */ /* 0x000fe200078e0a0c */
[----:B------:R-:W-:Y:S02]  /*5e90*/  ISETP.GE.AND P6, PT, R58, RZ, PT ;  /* 0x000000ff3a00720c */ /* 0x000fe40003fc6270 */
[----:B------:R-:W-:Y:S01]  /*5ea0*/  ISETP.GE.AND P2, PT, R59, RZ, PT ;  /* 0x000000ff3b00720c */ /* 0x000fe20003f46270 */
[----:B------:R-:W-:Y:S01]  /*5eb0*/  @!P3 IMAD.MOV R47, RZ, RZ, -R47 ;  /* 0x000000ffff2fb224 */ /* 0x000fe200078e0a2f */
[----:B------:R-:W-:Y:S01]  /*5ec0*/  ISETP.GT.U32.AND P3, PT, R0, R21, PT ;  /* 0x000000150000720c */ /* 0x000fe20003f64070 */
[----:B------:R-:W-:Y:S01]  /*5ed0*/  @!P5 IMAD.MOV R44, RZ, RZ, -R44 ;  /* 0x000000ffff2cd224 */ /* 0x000fe200078e0a2c */
[----:B------:R-:W-:Y:S01]  /*5ee0*/  ISETP.GE.AND P5, PT, R60, RZ, PT ;  /* 0x000000ff3c00720c */ /* 0x000fe20003fa6270 */
[----:B------:R-:W-:Y:S01]  /*5ef0*/  IMAD.MOV R48, RZ, RZ, -R48 ;  /* 0x000000ffff307224 */ /* 0x000fe200078e0a30 */
[----:B------:R-:W3:Y:S01]  /*5f00*/  LDL.LU R56, [R1+0x5aec] ;  /* 0x005aec0001387983 */ /* 0x000ee20000300800 */
[----:B------:R-:W-:Y:S01]  /*5f10*/  @!P1 IMAD.MOV R43, RZ, RZ, -R43 ;  /* 0x000000ffff2b9224 */ /* 0x000fe200078e0a2b */
[----:B------:R-:W-:Y:S01]  /*5f20*/  ISETP.GE.AND P1, PT, R3, RZ, PT ;  /* 0x000000ff0300720c */ /* 0x000fe20003f26270 */
[----:B------:R-:W-:-:S02]  /*5f30*/  @!P0 IMAD.MOV R42, RZ, RZ, -R42 ;  /* 0x000000ffff2a8224 */ /* 0x000fc400078e0a2a */
[----:B------:R-:W-:Y:S01]  /*5f40*/  @!P6 IMAD.MOV R27, RZ, RZ, -R27 ;  /* 0x000000ffff1be224 */ /* 0x000fe200078e0a1b */
[C---:B------:R-:W-:Y:S01]  /*5f50*/  ISETP.GT.U32.AND P6, PT, R0.reuse, R50, PT ;  /* 0x000000320000720c */ /* 0x040fe20003fc4070 */
[----:B------:R-:W-:Y:S01]  /*5f60*/  IMAD R45, R0, R48, R45 ;  /* 0x00000030002d7224 */ /* 0x000fe200078e022d */
[----:B------:R-:W-:Y:S01]  /*5f70*/  ISETP.NE.AND P0, PT, R2, RZ, PT ;  /* 0x000000ff0200720c */ /* 0x000fe20003f05270 */
[C---:B------:R-:W-:Y:S01]  /*5f80*/  IMAD R46, R0.reuse, R49, R46 ;  /* 0x00000031002e7224 */ /* 0x040fe200078e022e */
[----:B------:R-:W-:Y:S01]  /*5f90*/  LOP3.LUT R2, RZ, R2, RZ, 0x33, !PT ;  /* 0x00000002ff027212 */ /* 0x000fe200078e33ff */
[----:B------:R-:W-:Y:S01]  /*5fa0*/  @!P2 IMAD.MOV R26, RZ, RZ, -R26 ;  /* 0x000000ffff1aa224 */ /* 0x000fe200078e0a1a */
[----:B------:R-:W-:Y:S01]  /*5fb0*/  ISETP.GT.U32.AND P2, PT, R0, R4, PT ;  /* 0x000000040000720c */ /* 0x000fe20003f44070 */
[----:B------:R-:W-:Y:S01]  /*5fc0*/  IMAD.MOV.U32 R48, RZ, RZ, R25 ;  /* 0x000000ffff307224 */ /* 0x000fe200078e0019 */
[----:B------:R-:W-:Y:S01]  /*5fd0*/  SEL R3, R2, R44, !P0 ;  /* 0x0000002c02037207 */ /* 0x000fe20004000000 */
[----:B------:R-:W-:Y:S01]  /*5fe0*/  @!P3 IMAD.IADD R21, R21, 0x1, -R0 ;  /* 0x000000011515b824 */ /* 0x000fe200078e0a00 */
[C---:B------:R-:W-:Y:S01]  /*5ff0*/  ISETP.GT.U32.AND P3, PT, R0.reuse, R46, PT ;  /* 0x0000002e0000720c */ /* 0x040fe20003f64070 */
[----:B------:R-:W-:Y:S01]  /*6000*/  @!P5 IMAD.MOV R48, RZ, RZ, -R48 ;  /* 0x000000ffff30d224 */ /* 0x000fe200078e0a30 */
[----:B------:R-:W4:Y:S01]  /*6010*/  LDL.LU R57, [R1+0x5ae8] ;  /* 0x005ae80001397983 */ /* 0x000f220000300800 */
[----:B------:R-:W-:-:S03]  /*6020*/  ISETP.GT.U32.AND P5, PT, R0, R45, PT ;  /* 0x0000002d0000720c */ /* 0x000fc60003fa4070 */
[----:B------:R-:W5:Y:S01]  /*6030*/  LDL.LU R58, [R1+0x5ae4] ;  /* 0x005ae400013a7983 */ /* 0x000f620000300800 */
[----:B------:R-:W-:-:S03]  /*6040*/  SEL R43, R2, R43, !P0 ;  /* 0x0000002b022b7207 */ /* 0x000fc60004000000 */
[----:B------:R-:W5:Y:S01]  /*6050*/  LDL.LU R59, [R1+0x5ae0] ;  /* 0x005ae000013b7983 */ /* 0x000f620000300800 */
[----:B------:R-:W-:Y:S01]  /*6060*/  SEL R42, R2, R42, !P0 ;  /* 0x0000002a022a7207 */ /* 0x000fe20004000000 */
[----:B------:R-:W-:Y:S02]  /*6070*/  @!P6 IMAD.IADD R50, R50, 0x1, -R0 ;  /* 0x000000013232e824 */ /* 0x000fe400078e0a00 */
[----:B------:R-:W5:Y:S01]  /*6080*/  LDL.LU R60, [R1+0x5adc] ;  /* 0x005adc00013c7983 */ /* 0x000f620000300800 */
[----:B------:R-:W-:-:S03]  /*6090*/  ISETP.GT.U32.AND P6, PT, R0, R21, PT ;  /* 0x000000150000720c */ /* 0x000fc60003fc4070 */
[----:B------:R0:W-:Y:S01]  /*60a0*/  STL [R1+0x344], R3 ;  /* 0x0003440301007387 */ /* 0x0001e20000100800 */
[----:B------:R-:W-:Y:S01]  /*60b0*/  @!P1 IMAD.MOV R24, RZ, RZ, -R24 ;  /* 0x000000ffff189224 */ /* 0x000fe200078e0a18 */
[----:B------:R-:W-:Y:S01]  /*60c0*/  IABS R12, R9 ;  /* 0x00000009000c7213 */ /* 0x000fe20000000000 */
[--C-:B------:R-:W-:Y:S01]  /*60d0*/  @!P2 IMAD.IADD R4, R4, 0x1, -R0.reuse ;  /* 0x000000010404a824 */ /* 0x100fe200078e0a00 */
[----:B------:R-:W-:Y:S01]  /*60e0*/  STL [R1+0x340], R43 ;  /* 0x0003402b01007387 */ /* 0x000fe20000100800 */
[----:B------:R-:W-:Y:S02]  /*60f0*/  IABS R41, R10 ;  /* 0x0000000a00297213 */ /* 0x000fe40000000000 */
[C---:B0-----:R-:W-:Y:S01]  /*6100*/  SEL R3, R2.reuse, R47, !P0 ;  /* 0x0000002f02037207 */ /* 0x041fe20004000000 */
[----:B------:R-:W-:Y:S01]  /*6110*/  STL [R1+0x33c], R42 ;  /* 0x00033c2a01007387 */ /* 0x000fe20000100800 */
[----:B------:R-:W-:Y:S01]  /*6120*/  SEL R27, R2, R27, !P0 ;  /* 0x0000001b021b7207 */ /* 0x000fe20004000000 */
[--C-:B------:R-:W-:Y:S01]  /*6130*/  @!P3 IMAD.IADD R46, R46, 0x1, -R0.reuse ;  /* 0x000000012e2eb824 */ /* 0x100fe200078e0a00 */
[----:B------:R-:W-:Y:S01]  /*6140*/  SEL R26, R2, R26, !P0 ;  /* 0x0000001a021a7207 */ /* 0x000fe20004000000 */
[----:B------:R0:W-:Y:S01]  /*6150*/  STL [R1+0x338], R3 ;  /* 0x0003380301007387 */ /* 0x0001e20000100800 */
[----:B------:R-:W-:Y:S01]  /*6160*/  ISETP.GE.AND P1, PT, R5, RZ, PT ;  /* 0x000000ff0500720c */ /* 0x000fe20003f26270 */
[----:B------:R-:W-:Y:S01]  /*6170*/  @!P5 IMAD.IADD R45, R45, 0x1, -R0 ;  /* 0x000000012d2dd824 */ /* 0x000fe200078e0a00 */
[----:B------:R-:W-:Y:S01]  /*6180*/  ISETP.GT.U32.AND P3, PT, R0, R4, PT ;  /* 0x000000040000720c */ /* 0x000fe20003f64070 */
[----:B------:R-:W-:Y:S01]  /*6190*/  IMAD.HI.U32 R25, R8, R12, RZ ;  /* 0x0000000c08197227 */ /* 0x000fe200078e00ff */
[----:B------:R-:W-:-:S02]  /*61a0*/  ISETP.GE.AND P5, PT, R61, RZ, PT ;  /* 0x000000ff3d00720c */ /* 0x000fc40003fa6270 */
[C---:B0-----:R-:W-:Y:S02]  /*61b0*/  SEL R3, R2.reuse, R48, !P0 ;  /* 0x0000003002037207 */ /* 0x041fe40004000000 */
[----:B------:R-:W-:Y:S01]  /*61c0*/  SEL R2, R2, R24, !P0 ;  /* 0x0000001802027207 */ /* 0x000fe20004000000 */
[----:B------:R-:W-:Y:S01]  /*61d0*/  IMAD.HI.U32 R5, R8, R41, RZ ;  /* 0x0000002908057227 */ /* 0x000fe200078e00ff */
[----:B------:R-:W-:Y:S01]  /*61e0*/  ISETP.GT.U32.AND P0, PT, R0, R50, PT ;  /* 0x000000320000720c */ /* 0x000fe20003f04070 */
[----:B------:R-:W-:Y:S02]  /*61f0*/  STL [R1+0x334], R27 ;  /* 0x0003341b01007387 */ /* 0x000fe40000100800 */
[----:B------:R-:W-:Y:S02]  /*6200*/  IMAD.MOV R25, RZ, RZ, -R25 ;  /* 0x000000ffff197224 */ /* 0x000fe400078e0a19 */
[----:B------:R-:W-:Y:S01]  /*6210*/  IMAD.MOV R5, RZ, RZ, -R5 ;  /* 0x000000ffff057224 */ /* 0x000fe200078e0a05 */
[----:B------:R-:W-:Y:S01]  /*6220*/  STL [R1+0x330], R26 ;  /* 0x0003301a01007387 */ /* 0x000fe20000100800 */
[----:B------:R-:W-:-:S03]  /*6230*/  @!P6 IMAD.IADD R21, R21, 0x1, -R0 ;  /* 0x000000011515e824 */ /* 0x000fc600078e0a00 */
[----:B------:R-:W-:Y:S01]  /*6240*/  STL [R1+0x32c], R3 ;  /* 0x00032c0301007387 */ /* 0x000fe20000100800 */
[----:B------:R-:W-:-:S03]  /*6250*/  IMAD R41, R0, R5, R41 ;  /* 0x0000000500297224 */ /* 0x000fc600078e0229 */
[----:B------:R0:W-:Y:S01]  /*6260*/  STL [R1+0x328], R2 ;  /* 0x0003280201007387 */ /* 0x0001e20000100800 */
[--C-:B------:R-:W-:Y:S02]  /*6270*/  @!P0 IMAD.IADD R50, R50, 0x1, -R0.reuse ;  /* 0x0000000132328824 */ /* 0x100fe400078e0a00 */
[----:B------:R-:W-:Y:S01]  /*6280*/  @!P3 IMAD.IADD R4, R4, 0x1, -R0 ;  /* 0x000000010404b824 */ /* 0x000fe200078e0a00 */
[C---:B------:R-:W-:Y:S01]  /*6290*/  ISETP.GT.U32.AND P3, PT, R0.reuse, R41, PT ;  /* 0x000000290000720c */ /* 0x040fe20003f64070 */
[----:B0-----:R-:W-:Y:S02]  /*62a0*/  IMAD R2, R0, R25, R12 ;  /* 0x0000001900027224 */ /* 0x001fe400078e020c */
[----:B------:R-:W-:-:S04]  /*62b0*/  IMAD.MOV.U32 R12, RZ, RZ, R21 ;  /* 0x000000ffff0c7224 */ /* 0x000fc800078e0015 */
[----:B------:R-:W-:Y:S01]  /*62c0*/  @!P5 IMAD.MOV R12, RZ, RZ, -R12 ;  /* 0x000000ffff0cd224 */ /* 0x000fe200078e0a0c */
[----:B------:R-:W-:Y:S01]  /*62d0*/  ISETP.GT.U32.AND P5, PT, R0, R2, PT ;  /* 0x000000020000720c */ /* 0x000fe20003fa4070 */
[----:B------:R-:W-:Y:S01]  /*62e0*/  IMAD.MOV.U32 R3, RZ, RZ, R50 ;  /* 0x000000ffff037224 */ /* 0x000fe200078e0032 */
[----:B------:R-:W-:-:S03]  /*62f0*/  IABS R5, R11 ;  /* 0x0000000b00057213 */ /* 0x000fc60000000000 */
[----:B------:R-:W-:Y:S01]  /*6300*/  @!P4 IMAD.MOV R3, RZ, RZ, -R3 ;  /* 0x000000ffff03c224 */ /* 0x000fe200078e0a03 */
[----:B------:R-:W-:Y:S01]  /*6310*/  STL [R1+0x5ab8], R12 ;  /* 0x005ab80c01007387 */ /* 0x000fe20000100800 */
[----:B------:R-:W-:Y:S01]  /*6320*/  ISETP.GE.AND P2, PT, R6, RZ, PT ;  /* 0x000000ff0600720c */ /* 0x000fe20003f46270 */
[----:B------:R-:W-:Y:S01]  /*6330*/  @!P3 IMAD.IADD R41, R41, 0x1, -R0 ;  /* 0x000000012929b824 */ /* 0x000fe200078e0a00 */
[C---:B------:R-:W-:Y:S01]  /*6340*/  ISETP.GT.U32.AND P0, PT, R0.reuse, R45, PT ;  /* 0x0000002d0000720c */ /* 0x040fe20003f04070 */
[----:B------:R0:W-:Y:S01]  /*6350*/  STL [R1+0x8], R3 ;  /* 0x0000080301007387 */ /* 0x0001e20000100800 */
[----:B------:R-:W-:Y:S02]  /*6360*/  ISETP.GT.U32.AND P6, PT, R0, R46, PT ;  /* 0x0000002e0000720c */ /* 0x000fe40003fc4070 */
[----:B------:R-:W-:Y:S01]  /*6370*/  ISETP.GE.AND P4, PT, R7, RZ, PT ;  /* 0x000000ff0700720c */ /* 0x000fe20003f86270 */
[----:B------:R-:W-:Y:S01]  /*6380*/  IMAD.HI.U32 R7, R8, R5, RZ ;  /* 0x0000000508077227 */ /* 0x000fe200078e00ff */
[----:B------:R-:W-:-:S03]  /*6390*/  IABS R6, R13 ;  /* 0x0000000d00067213 */ /* 0x000fc60000000000 */
[----:B------:R-:W-:Y:S02]  /*63a0*/  @!P5 IMAD.IADD R2, R2, 0x1, -R0 ;  /* 0x000000010202d824 */ /* 0x000fe400078e0a00 */
[----:B0-----:R-:W-:Y:S02]  /*63b0*/  IMAD.MOV.U32 R3, RZ, RZ, R4 ;  /* 0x000000ffff037224 */ /* 0x001fe400078e0004 */
[----:B------:R-:W-:Y:S02]  /*63c0*/  IMAD.MOV R4, RZ, RZ, -R7 ;  /* 0x000000ffff047224 */ /* 0x000fe400078e0a07 */
[----:B------:R-:W-:Y:S01]  /*63d0*/  @!P1 IMAD.MOV R3, RZ, RZ, -R3 ;  /* 0x000000ffff039224 */ /* 0x000fe200078e0a03 */
[----:B------:R-:W-:Y:S01]  /*63e0*/  ISETP.GT.U32.AND P1, PT, R0, R41, PT ;  /* 0x000000290000720c */ /* 0x000fe20003f24070 */
[----:B------:R-:W-:Y:S01]  /*63f0*/  IMAD.HI.U32 R7, R8, R6, RZ ;  /* 0x0000000608077227 */ /* 0x000fe200078e00ff */
[----:B------:R-:W-:-:S03]  /*6400*/  ISETP.GT.U32.AND P3, PT, R0, R2, PT ;  /* 0x000000020000720c */ /* 0x000fc60003f64070 */
[----:B------:R-:W-:Y:S01]  /*6410*/  IMAD R4, R0, R4, R5 ;  /* 0x0000000400047224 */ /* 0x000fe200078e0205 */
[----:B------:R-:W-:Y:S01]  /*6420*/  IABS R5, R14 ;  /* 0x0000000e00057213 */ /* 0x000fe20000000000 */
[----:B------:R-:W-:Y:S02]  /*6430*/  IMAD.MOV R7, RZ, RZ, -R7 ;  /* 0x000000ffff077224 */ /* 0x000fe400078e0a07 */
[--C-:B------:R-:W-:Y:S02]  /*6440*/  @!P0 IMAD.IADD R45, R45, 0x1, -R0.reuse ;  /* 0x000000012d2d8824 */ /* 0x100fe400078e0a00 */
[----:B------:R-:W-:Y:S01]  /*6450*/  @!P6 IMAD.IADD R46, R46, 0x1, -R0 ;  /* 0x000000012e2ee824 */ /* 0x000fe200078e0a00 */
[----:B------:R-:W-:Y:S01]  /*6460*/  ISETP.GE.AND P6, PT, R10, RZ, PT ;  /* 0x000000ff0a00720c */ /* 0x000fe20003fc6270 */
[----:B------:R-:W-:Y:S01]  /*6470*/  IMAD R6, R0, R7, R6 ;  /* 0x0000000700067224 */ /* 0x000fe200078e0206 */
[----:B------:R0:W-:Y:S01]  /*6480*/  STL [R1+0x4], R3 ;  /* 0x0000040301007387 */ /* 0x0001e20000100800 */
[----:B------:R-:W-:Y:S01]  /*6490*/  IMAD.HI.U32 R7, R8, R5, RZ ;  /* 0x0000000508077227 */ /* 0x000fe200078e00ff */
[----:B------:R-:W-:-:S02]  /*64a0*/  ISETP.GE.AND P0, PT, R9, RZ, PT ;  /* 0x000000ff0900720c */ /* 0x000fc40003f06270 */
[----:B------:R-:W-:Y:S01]  /*64b0*/  ISETP.GE.AND P5, PT, R11, RZ, PT ;  /* 0x000000ff0b00720c */ /* 0x000fe20003fa6270 */
[--C-:B------:R-:W-:Y:S01]  /*64c0*/  @!P1 IMAD.IADD R41, R41, 0x1, -R0.reuse ;  /* 0x0000000129299824 */ /* 0x100fe200078e0a00 */
[----:B------:R-:W-:Y:S01]  /*64d0*/  IABS R21, R18 ;  /* 0x0000001200157213 */ /* 0x000fe20000000000 */
[----:B------:R-:W-:Y:S02]  /*64e0*/  IMAD.MOV R9, RZ, RZ, -R7 ;  /* 0x000000ffff097224 */ /* 0x000fe400078e0a07 */
[----:B0-----:R-:W-:Y:S02]  /*64f0*/  IMAD.MOV.U32 R3, RZ, RZ, R45 ;  /* 0x000000ffff037224 */ /* 0x001fe400078e002d */
[----:B------:R-:W-:Y:S01]  /*6500*/  @!P3 IMAD.IADD R2, R2, 0x1, -R0 ;  /* 0x000000010202b824 */ /* 0x000fe200078e0a00 */
[C---:B------:R-:W-:Y:S01]  /*6510*/  ISETP.GT.U32.AND P3, PT, R0.reuse, R6, PT ;  /* 0x000000060000720c */ /* 0x040fe20003f64070 */
[----:B------:R-:W-:Y:S01]  /*6520*/  @!P2 IMAD.MOV R3, RZ, RZ, -R3 ;  /* 0x000000ffff03a224 */ /* 0x000fe200078e0a03 */
[C---:B------:R-:W-:Y:S01]  /*6530*/  ISETP.GT.U32.AND P2, PT, R0.reuse, R4, PT ;  /* 0x000000040000720c */ /* 0x040fe20003f44070 */
[----:B------:R-:W-:Y:S01]  /*6540*/  IMAD R5, R0, R9, R5 ;  /* 0x0000000900057224 */ /* 0x000fe200078e0205 */
[----:B------:R-:W-:Y:S01]  /*6550*/  ISETP.GE.AND P1, PT, R14, RZ, PT ;  /* 0x000000ff0e00720c */ /* 0x000fe20003f26270 */
[----:B------:R-:W-:Y:S01]  /*6560*/  IMAD.MOV.U32 R14, RZ, RZ, R41 ;  /* 0x000000ffff0e7224 */ /* 0x000fe200078e0029 */
[----:B------:R-:W-:Y:S01]  /*6570*/  IABS R24, R22 ;  /* 0x0000001600187213 */ /* 0x000fe20000000000 */
[----:B------:R-:W-:Y:S01]  /*6580*/  IMAD.MOV.U32 R61, RZ, RZ, R46 ;  /* 0x000000ffff3d7224 */ /* 0x000fe200078e002e */
[----:B------:R-:W-:Y:S01]  /*6590*/  IABS R25, R23 ;  /* 0x0000001700197213 */ /* 0x000fe20000000000 */
[----:B------:R-:W-:Y:S01]  /*65a0*/  @!P6 IMAD.MOV R14, RZ, RZ, -R14 ;  /* 0x000000ffff0ee224 */ /* 0x000fe200078e0a0e */
[----:B------:R-:W-:Y:S01]  /*65b0*/  ISETP.GT.U32.AND P6, PT, R0, R5, PT ;  /* 0x000000050000720c */ /* 0x000fe20003fc4070 */
[----:B------:R-:W-:Y:S01]  /*65c0*/  @!P4 IMAD.MOV R61, RZ, RZ, -R61 ;  /* 0x000000ffff3dc224 */ /* 0x000fe200078e0a3d */
[----:B------:R-:W-:Y:S01]  /*65d0*/  ISETP.GE.AND P4, PT, R13, RZ, PT ;  /* 0x000000ff0d00720c */ /* 0x000fe20003f86270 */
[----:B------:R-:W-:Y:S01]  /*65e0*/  IMAD.MOV.U32 R13, RZ, RZ, R2 ;  /* 0x000000ffff0d7224 */ /* 0x000fe200078e0002 */
[----:B------:R-:W-:Y:S01]  /*65f0*/  IABS R2, R15 ;  /* 0x0000000f00027213 */ /* 0x000fe20000000000 */
[--C-:B------:R-:W-:Y:S01]  /*6600*/  @!P3 IMAD.IADD R6, R6, 0x1, -R0.reuse ;  /* 0x000000010606b824 */ /* 0x100fe200078e0a00 */
[----:B------:R-:W-:Y:S01]  /*6610*/  IABS R27, R29 ;  /* 0x0000001d001b7213 */ /* 0x000fe20000000000 */
[----:B------:R-:W-:Y:S01]  /*6620*/  @!P2 IMAD.IADD R4, R4, 0x1, -R0 ;  /* 0x000000010404a824 */ /* 0x000fe200078e0a00 */
[----:B------:R-:W-:Y:S01]  /*6630*/  IABS R26, R28 ;  /* 0x0000001c001a7213 */ /* 0x000fe20000000000 */
[----:B------:R-:W-:Y:S01]  /*6640*/  IMAD.MOV.U32 R7, RZ, RZ, R2 ;  /* 0x000000ffff077224 */ /* 0x000fe200078e0002 */
[C---:B------:R-:W-:Y:S01]  /*6650*/  ISETP.GT.U32.AND P3, PT, R0.reuse, R6, PT ;  /* 0x000000060000720c */ /* 0x040fe20003f64070 */
[----:B------:R-:W5:Y:S01]  /*6660*/  LDL.LU R47, [R1+0xc] ;  /* 0x00000c00012f7983 */ /* 0x000f620000300800 */
[----:B------:R-:W-:Y:S01]  /*6670*/  ISETP.GT.U32.AND P2, PT, R0, R4, PT ;  /* 0x000000040000720c */ /* 0x000fe20003f44070 */
[----:B------:R-:W-:Y:S01]  /*6680*/  IMAD.HI.U32 R11, R8, R7, RZ ;  /* 0x00000007080b7227 */ /* 0x000fe200078e00ff */
[----:B------:R-:W-:Y:S01]  /*6690*/  IABS R9, R16 ;  /* 0x0000001000097213 */ /* 0x000fe20000000000 */
[----:B------:R-:W5:Y:S02]  /*66a0*/  LDL.LU R44, [R1+0x10] ;  /* 0x00001000012c7983 */ /* 0x000f640000300800 */
[----:B------:R-:W-:-:S02]  /*66b0*/  @!P6 IMAD.IADD R5, R5, 0x1, -R0 ;  /* 0x000000010505e824 */ /* 0x000fc400078e0a00 */
[----:B------:R-:W-:Y:S01]  /*66c0*/  IMAD.MOV R11, RZ, RZ, -R11 ;  /* 0x000000ffff0b7224 */ /* 0x000fe200078e0a0b */
[----:B------:R-:W-:Y:S01]  /*66d0*/  IABS R2, R17 ;  /* 0x0000001100027213 */ /* 0x000fe20000000000 */
[----:B------:R-:W-:Y:S01]  /*66e0*/  IMAD.HI.U32 R10, R8, R9, RZ ;  /* 0x00000009080a7227 */ /* 0x000fe200078e00ff */
[C---:B------:R-:W-:Y:S01]  /*66f0*/  ISETP.GT.U32.AND P6, PT, R0.reuse, R5, PT ;  /* 0x000000050000720c */ /* 0x040fe20003fc4070 */
[----:B------:R-:W5:Y:S02]  /*6700*/  LDL.LU R49, [R1+0x14] ;  /* 0x0000140001317983 */ /* 0x000f640000300800 */
[----:B------:R-:W-:Y:S02]  /*6710*/  IMAD R7, R0, R11, R7 ;  /* 0x0000000b00077224 */ /* 0x000fe400078e0207 */
[--C-:B------:R-:W-:Y:S02]  /*6720*/  @!P3 IMAD.IADD R6, R6, 0x1, -R0.reuse ;  /* 0x000000010606b824 */ /* 0x100fe400078e0a00 */
[----:B------:R-:W-:Y:S01]  /*6730*/  @!P2 IMAD.IADD R4, R4, 0x1, -R0 ;  /* 0x000000010404a824 */ /* 0x000fe200078e0a00 */
[----:B------:R-:W-:Y:S01]  /*6740*/  ISETP.GT.U32.AND P3, PT, R0, R7, PT ;  /* 0x000000070000720c */ /* 0x000fe20003f64070 */
[----:B------:R-:W-:Y:S01]  /*6750*/  IMAD.MOV R10, RZ, RZ, -R10 ;  /* 0x000000ffff0a7224 */ /* 0x000fe200078e0a0a */
[----:B------:R-:W-:Y:S01]  /*6760*/  ISETP.GE.AND P2, PT, R16, RZ, PT ;  /* 0x000000ff1000720c */ /* 0x000fe20003f46270 */
[----:B------:R-:W-:Y:S01]  /*6770*/  @!P0 IMAD.MOV R13, RZ, RZ, -R13 ;  /* 0x000000ffff0d8224 */ /* 0x000fe200078e0a0d */
[----:B------:R-:W-:Y:S01]  /*6780*/  ISETP.GE.AND P0, PT, R15, RZ, PT ;  /* 0x000000ff0f00720c */ /* 0x000fe20003f06270 */
[----:B------:R-:W-:-:S04]  /*6790*/  IMAD.HI.U32 R11, R8, R2, RZ ;  /* 0x00000002080b7227 */ /* 0x000fc800078e00ff */
[----:B------:R-:W-:Y:S02]  /*67a0*/  IMAD.MOV.U32 R16, RZ, RZ, R6 ;  /* 0x000000ffff107224 */ /* 0x000fe400078e0006 */
[----:B------:R-:W-:Y:S02]  /*67b0*/  IMAD.MOV.U32 R15, RZ, RZ, R4 ;  /* 0x000000ffff0f7224 */ /* 0x000fe400078e0004 */
[C---:B------:R-:W-:Y:S02]  /*67c0*/  IMAD R6, R0.reuse, R10, R9 ;  /* 0x0000000a00067224 */ /* 0x040fe400078e0209 */
[----:B------:R-:W-:Y:S02]  /*67d0*/  IMAD.MOV R4, RZ, RZ, -R11 ;  /* 0x000000ffff047224 */ /* 0x000fe400078e0a0b */
[----:B------:R-:W-:Y:S01]  /*67e0*/  @!P6 IMAD.IADD R5, R5, 0x1, -R0 ;  /* 0x000000010505e824 */ /* 0x000fe200078e0a00 */
[C---:B------:R-:W-:Y:S01]  /*67f0*/  ISETP.GT.U32.AND P6, PT, R0.reuse, R6, PT ;  /* 0x000000060000720c */ /* 0x040fe20003fc4070 */
[----:B------:R-:W-:Y:S01]  /*6800*/  @!P5 IMAD.MOV R15, RZ, RZ, -R15 ;  /* 0x000000ffff0fd224 */ /* 0x000fe200078e0a0f */
[----:B------:R-:W-:Y:S01]  /*6810*/  ISETP.GE.AND P5, PT, R17, RZ, PT ;  /* 0x000000ff1100720c */ /* 0x000fe20003fa6270 */
[----:B------:R-:W-:-:S02]  /*6820*/  IMAD R2, R0, R4, R2 ;  /* 0x0000000400027224 */ /* 0x000fc400078e0202 */
[----:B------:R-:W-:-:S04]  /*6830*/  IMAD.HI.U32 R10, R8, R21, RZ ;  /* 0x00000015080a7227 */ /* 0x000fc800078e00ff */
[----:B------:R-:W-:Y:S02]  /*6840*/  IMAD.MOV.U32 R17, RZ, RZ, R5 ;  /* 0x000000ffff117224 */ /* 0x000fe400078e0005 */
[----:B------:R-:W-:Y:S02]  /*6850*/  @!P3 IMAD.IADD R7, R7, 0x1, -R0 ;  /* 0x000000010707b824 */ /* 0x000fe400078e0a00 */
[----:B------:R-:W-:Y:S02]  /*6860*/  IMAD.MOV R10, RZ, RZ, -R10 ;  /* 0x000000ffff0a7224 */ /* 0x000fe400078e0a0a */
[----:B------:R-:W-:Y:S01]  /*6870*/  @!P1 IMAD.MOV R17, RZ, RZ, -R17 ;  /* 0x000000ffff119224 */ /* 0x000fe200078e0a11 */
[C---:B------:R-:W-:Y:S01]  /*6880*/  ISETP.GT.U32.AND P1, PT, R0.reuse, R2, PT ;  /* 0x000000020000720c */ /* 0x040fe20003f24070 */
[C---:B------:R-:W-:Y:S01]  /*6890*/  IMAD R21, R0.reuse, R10, R21 ;  /* 0x0000000a00157224 */ /* 0x040fe200078e0215 */
[----:B------:R-:W-:Y:S02]  /*68a0*/  IABS R9, R19 ;  /* 0x0000001300097213 */ /* 0x000fe40000000000 */
[----:B------:R-:W-:Y:S01]  /*68b0*/  ISETP.GT.U32.AND P3, PT, R0, R7, PT ;  /* 0x000000070000720c */ /* 0x000fe20003f64070 */
[----:B------:R-:W-:Y:S01]  /*68c0*/  @!P6 IMAD.IADD R6, R6, 0x1, -R0 ;  /* 0x000000010606e824 */ /* 0x000fe200078e0a00 */
[----:B------:R-:W-:Y:S01]  /*68d0*/  ISETP.GT.U32.AND P6, PT, R0, R21, PT ;  /* 0x000000150000720c */ /* 0x000fe20003fc4070 */
[----:B------:R-:W-:-:S04]  /*68e0*/  IMAD.HI.U32 R11, R8, R9, RZ ;  /* 0x00000009080b7227 */ /* 0x000fc800078e00ff */
[----:B------:R-:W-:Y:S02]  /*68f0*/  IMAD.MOV R11, RZ, RZ, -R11 ;  /* 0x000000ffff0b7224 */ /* 0x000fe400078e0a0b */
[--C-:B------:R-:W-:Y:S01]  /*6900*/  @!P1 IMAD.IADD R2, R2, 0x1, -R0.reuse ;  /* 0x0000000102029824 */ /* 0x100fe200078e0a00 */
[C---:B------:R-:W-:Y:S01]  /*6910*/  ISETP.GT.U32.AND P1, PT, R0.reuse, R6, PT ;  /* 0x000000060000720c */ /* 0x040fe20003f24070 */
[----:B------:R-:W-:Y:S01]  /*6920*/  IMAD R5, R0, R11, R9 ;  /* 0x0000000b00057224 */ /* 0x000fe200078e0209 */
[----:B------:R-:W-:Y:S01]  /*6930*/  IABS R4, R20 ;  /* 0x0000001400047213 */ /* 0x000fe20000000000 */
[----:B------:R-:W-:Y:S02]  /*6940*/  @!P3 IMAD.IADD R7, R7, 0x1, -R0 ;  /* 0x000000010707b824 */ /* 0x000fe400078e0a00 */
[----:B------:R-:W-:-:S04]  /*6950*/  IMAD.HI.U32 R9, R8, R24, RZ ;  /* 0x0000001808097227 */ /* 0x000fc800078e00ff */
[----:B------:R-:W-:Y:S01]  /*6960*/  @!P4 IMAD.MOV R16, RZ, RZ, -R16 ;  /* 0x000000ffff10c224 */ /* 0x000fe200078e0a10 */
[----:B------:R-:W-:Y:S01]  /*6970*/  ISETP.GE.AND P4, PT, R18, RZ, PT ;  /* 0x000000ff1200720c */ /* 0x000fe20003f86270 */
[----:B------:R-:W-:Y:S02]  /*6980*/  IMAD.MOV.U32 R18, RZ, RZ, R7 ;  /* 0x000000ffff127224 */ /* 0x000fe400078e0007 */
[----:B------:R-:W-:Y:S02]  /*6990*/  @!P6 IMAD.IADD R21, R21, 0x1, -R0 ;  /* 0x000000011515e824 */ /* 0x000fe400078e0a00 */
[----:B------:R-:W-:Y:S02]  /*69a0*/  IMAD.MOV R9, RZ, RZ, -R9 ;  /* 0x000000ffff097224 */ /* 0x000fe400078e0a09 */
[----:B------:R-:W-:Y:S01]  /*69b0*/  IMAD.HI.U32 R10, R8, R4, RZ ;  /* 0x00000004080a7227 */ /* 0x000fe200078e00ff */
[----:B------:R-:W-:-:S03]  /*69c0*/  ISETP.GT.U32.AND P6, PT, R0, R21, PT ;  /* 0x000000150000720c */ /* 0x000fc60003fc4070 */
[----:B------:R-:W-:Y:S01]  /*69d0*/  @!P0 IMAD.MOV R18, RZ, RZ, -R18 ;  /* 0x000000ffff128224 */ /* 0x000fe200078e0a12 */
[C---:B------:R-:W-:Y:S01]  /*69e0*/  ISETP.GT.U32.AND P0, PT, R0.reuse, R2, PT ;  /* 0x000000020000720c */ /* 0x040fe20003f04070 */
[----:B------:R-:W-:Y:S02]  /*69f0*/  IMAD R24, R0, R9, R24 ;  /* 0x0000000900187224 */ /* 0x000fe400078e0218 */
[----:B------:R-:W-:Y:S02]  /*6a00*/  IMAD.MOV R10, RZ, RZ, -R10 ;  /* 0x000000ffff0a7224 */ /* 0x000fe400078e0a0a */
[----:B------:R-:W-:Y:S01]  /*6a10*/  IMAD.HI.U32 R9, R8, R25, RZ ;  /* 0x0000001908097227 */ /* 0x000fe200078e00ff */
[----:B------:R-:W-:-:S03]  /*6a20*/  ISETP.GE.AND P3, PT, R19, RZ, PT ;  /* 0x000000ff1300720c */ /* 0x000fc60003f66270 */
[----:B------:R-:W-:Y:S02]  /*6a30*/  @!P1 IMAD.IADD R6, R6, 0x1, -R0 ;  /* 0x0000000106069824 */ /* 0x000fe400078e0a00 */
[C---:B------:R-:W-:Y:S02]  /*6a40*/  IMAD R4, R0.reuse, R10, R4 ;  /* 0x0000000a00047224 */ /* 0x040fe400078e0204 */
[----:B------:R-:W-:Y:S02]  /*6a50*/  IMAD.MOV R9, RZ, RZ, -R9 ;  /* 0x000000ffff097224 */ /* 0x000fe400078e0a09 */
[----:B------:R-:W-:Y:S02]  /*6a60*/  IMAD.MOV.U32 R19, RZ, RZ, R6 ;  /* 0x000000ffff137224 */ /* 0x000fe400078e0006 */
[C---:B------:R-:W-:Y:S02]  /*6a70*/  IMAD R25, R0.reuse, R9, R25 ;  /* 0x0000000900197224 */ /* 0x040fe400078e0219 */
[----:B------:R-:W-:Y:S01]  /*6a80*/  @!P2 IMAD.MOV R19, RZ, RZ, -R19 ;  /* 0x000000ffff13a224 */ /* 0x000fe200078e0a13 */
[----:B------:R-:W-:Y:S01]  /*6a90*/  ISETP.GT.U32.AND P2, PT, R0, R4, PT ;  /* 0x000000040000720c */ /* 0x000fe20003f44070 */
[--C-:B------:R-:W-:Y:S01]  /*6aa0*/  @!P0 IMAD.IADD R2, R2, 0x1, -R0.reuse ;  /* 0x0000000102028824 */ /* 0x100fe200078e0a00 */
[C---:B------:R-:W-:Y:S01]  /*6ab0*/  ISETP.GT.U32.AND P1, PT, R0.reuse, R5, PT ;  /* 0x000000050000720c */ /* 0x040fe20003f24070 */
[----:B------:R-:W-:Y:S01]  /*6ac0*/  @!P6 IMAD.IADD R21, R21, 0x1, -R0 ;  /* 0x000000011515e824 */ /* 0x000fe200078e0a00 */
[----:B------:R-:W-:-:S02]  /*6ad0*/  ISETP.GT.U32.AND P0, PT, R0, R24, PT ;  /* 0x000000180000720c */ /* 0x000fc40003f04070 */
[----:B------:R-:W-:Y:S01]  /*6ae0*/  ISETP.GT.U32.AND P6, PT, R0, R25, PT ;  /* 0x000000190000720c */ /* 0x000fe20003fc4070 */
[----:B------:R-:W-:Y:S01]  /*6af0*/  IMAD.HI.U32 R7, R8, R27, RZ ;  /* 0x0000001b08077227 */ /* 0x000fe200078e00ff */
[----:B------:R-:W-:-:S05]  /*6b00*/  IABS R6, R30 ;  /* 0x0000001e00067213 */ /* 0x000fca0000000000 */
[--C-:B------:R-:W-:Y:S02]  /*6b10*/  @!P2 IMAD.IADD R4, R4, 0x1, -R0.reuse ;  /* 0x000000010404a824 */ /* 0x100fe400078e0a00 */
[----:B------:R-:W-:Y:S01]  /*6b20*/  @!P1 IMAD.IADD R5, R5, 0x1, -R0 ;  /* 0x0000000105059824 */ /* 0x000fe200078e0a00 */
[----:B------:R-:W-:Y:S01]  /*6b30*/  ISETP.GE.AND P1, PT, R20, RZ, PT ;  /* 0x000000ff1400720c */ /* 0x000fe20003f26270 */
[----:B------:R-:W-:Y:S02]  /*6b40*/  IMAD.MOV.U32 R20, RZ, RZ, R2 ;  /* 0x000000ffff147224 */ /* 0x000fe400078e0002 */
[--C-:B------:R-:W-:Y:S01]  /*6b50*/  @!P0 IMAD.IADD R24, R24, 0x1, -R0.reuse ;  /* 0x0000000118188824 */ /* 0x100fe200078e0a00 */
[----:B------:R-:W-:Y:S01]  /*6b60*/  ISETP.GT.U32.AND P0, PT, R0, R4, PT ;  /* 0x000000040000720c */ /* 0x000fe20003f04070 */
[----:B------:R-:W-:Y:S02]  /*6b70*/  @!P6 IMAD.IADD R25, R25, 0x1, -R0 ;  /* 0x000000011919e824 */ /* 0x000fe400078e0a00 */
[----:B------:R-:W-:-:S02]  /*6b80*/  IMAD.MOV R7, RZ, RZ, -R7 ;  /* 0x000000ffff077224 */ /* 0x000fc400078e0a07 */
[----:B------:R-:W-:-:S04]  /*6b90*/  IMAD.HI.U32 R9, R8, R26, RZ ;  /* 0x0000001a08097227 */ /* 0x000fc800078e00ff */
[----:B------:R-:W-:Y:S01]  /*6ba0*/  @!P5 IMAD.MOV R20, RZ, RZ, -R20 ;  /* 0x000000ffff14d224 */ /* 0x000fe200078e0a14 */
[C---:B------:R-:W-:Y:S01]  /*6bb0*/  ISETP.GT.U32.AND P5, PT, R0.reuse, R25, PT ;  /* 0x000000190000720c */ /* 0x040fe20003fa4070 */
[----:B------:R-:W-:Y:S02]  /*6bc0*/  IMAD R27, R0, R7, R27 ;  /* 0x00000007001b7224 */ /* 0x000fe400078e021b */
[----:B------:R-:W-:Y:S01]  /*6bd0*/  IMAD.HI.U32 R7, R8, R6, RZ ;  /* 0x0000000608077227 */ /* 0x000fe200078e00ff */
[----:B------:R-:W-:-:S03]  /*6be0*/  IABS R2, R31 ;  /* 0x0000001f00027213 */ /* 0x000fc60000000000 */
[----:B------:R-:W-:Y:S02]  /*6bf0*/  IMAD.MOV R9, RZ, RZ, -R9 ;  /* 0x000000ffff097224 */ /* 0x000fe400078e0a09 */
[----:B------:R-:W-:Y:S01]  /*6c00*/  IMAD.MOV R7, RZ, RZ, -R7 ;  /* 0x000000ffff077224 */ /* 0x000fe200078e0a07 */
[C---:B------:R-:W-:Y:S01]  /*6c10*/  ISETP.GT.U32.AND P6, PT, R0.reuse, R24, PT ;  /* 0x000000180000720c */ /* 0x040fe20003fc4070 */
[----:B------:R-:W-:Y:S02]  /*6c20*/  IMAD R26, R0, R9, R26 ;  /* 0x00000009001a7224 */ /* 0x000fe400078e021a */
[----:B------:R-:W-:Y:S02]  /*6c30*/  IMAD.MOV.U32 R9, RZ, RZ, R2 ;  /* 0x000000ffff097224 */ /* 0x000fe400078e0002 */
[----:B------:R-:W-:Y:S01]  /*6c40*/  @!P0 IMAD.IADD R4, R4, 0x1, -R0 ;  /* 0x0000000104048824 */ /* 0x000fe200078e0a00 */
[C---:B------:R-:W-:Y:S01]  /*6c50*/  ISETP.GT.U32.AND P0, PT, R0.reuse, R27, PT ;  /* 0x0000001b0000720c */ /* 0x040fe20003f04070 */
[C---:B------:R-:W-:Y:S01]  /*6c60*/  IMAD R2, R0.reuse, R7, R6 ;  /* 0x0000000700027224 */ /* 0x040fe200078e0206 */
[----:B------:R-:W-:Y:S01]  /*6c70*/  ISETP.GT.U32.AND P2, PT, R0, R5, PT ;  /* 0x000000050000720c */ /* 0x000fe20003f44070 */
[----:B------:R-:W-:-:S03]  /*6c80*/  @!P5 IMAD.IADD R25, R25, 0x1, -R0 ;  /* 0x000000011919d824 */ /* 0x000fc600078e0a00 */
[----:B------:R-:W-:Y:S01]  /*6c90*/  ISETP.GT.U32.AND P5, PT, R0, R2, PT ;  /* 0x000000020000720c */ /* 0x000fe20003fa4070 */
[----:B------:R-:W-:Y:S01]  /*6ca0*/  @!P6 IMAD.IADD R24, R24, 0x1, -R0 ;  /* 0x000000011818e824 */ /* 0x000fe200078e0a00 */
[----:B------:R-:W-:Y:S02]  /*6cb0*/  ISETP.GE.AND P6, PT, R23, RZ, PT ;  /* 0x000000ff1700720c */ /* 0x000fe40003fc6270 */
[----:B------:R-:W-:-:S03]  /*6cc0*/  IABS R6, R32 ;  /* 0x0000002000067213 */ /* 0x000fc60000000000 */
[--C-:B------:R-:W-:Y:S02]  /*6cd0*/  @!P0 IMAD.IADD R27, R27, 0x1, -R0.reuse ;  /* 0x000000011b1b8824 */ /* 0x100fe400078e0a00 */
[----:B------:R-:W-:Y:S01]  /*6ce0*/  @!P2 IMAD.IADD R5, R5, 0x1, -R0 ;  /* 0x000000010505a824 */ /* 0x000fe200078e0a00 */
[----:B------:R-:W-:-:S03]  /*6cf0*/  ISETP.GE.AND P2, PT, R22, RZ, PT ;  /* 0x000000ff1600720c */ /* 0x000fc60003f46270 */
[----:B------:R-:W-:Y:S01]  /*6d00*/  @!P5 IMAD.IADD R2, R2, 0x1, -R0 ;  /* 0x000000010202d824 */ /* 0x000fe200078e0a00 */
[----:B------:R-:W-:Y:S01]  /*6d10*/  ISETP.GT.U32.AND P5, PT, R0, R27, PT ;  /* 0x0000001b0000720c */ /* 0x000fe20003fa4070 */
[----:B------:R-:W-:Y:S02]  /*6d20*/  IMAD.MOV.U32 R22, RZ, RZ, R5 ;  /* 0x000000ffff167224 */ /* 0x000fe400078e0005 */
[----:B------:R-:W-:-:S04]  /*6d30*/  IMAD.HI.U32 R5, R8, R6, RZ ;  /* 0x0000000608057227 */ /* 0x000fc800078e00ff */
[----:B------:R-:W-:Y:S01]  /*6d40*/  @!P4 IMAD.MOV R21, RZ, RZ, -R21 ;  /* 0x000000ffff15c224 */ /* 0x000fe200078e0a15 */
[----:B------:R-:W-:Y:S01]  /*6d50*/  ISETP.GT.U32.AND P4, PT, R0, R26, PT ;  /* 0x0000001a0000720c */ /* 0x000fe20003f84070 */
[----:B------:R-:W-:Y:S02]  /*6d60*/  IMAD.MOV R5, RZ, RZ, -R5 ;  /* 0x000000ffff057224 */ /* 0x000fe400078e0a05 */
[----:B------:R-:W-:Y:S01]  /*6d70*/  @!P6 IMAD.MOV R25, RZ, RZ, -R25 ;  /* 0x000000ffff19e224 */ /* 0x000fe200078e0a19 */
[----:B------:R-:W-:Y:S01]  /*6d80*/  ISETP.GE.AND P6, PT, R30, RZ, PT ;  /* 0x000000ff1e00720c */ /* 0x000fe20003fc6270 */
[----:B------:R-:W-:Y:S02]  /*6d90*/  IMAD.MOV.U32 R23, RZ, RZ, R4 ;  /* 0x000000ffff177224 */ /* 0x000fe400078e0004 */
[----:B------:R-:W-:Y:S02]  /*6da0*/  IMAD R30, R0, R5, R6 ;  /* 0x00000005001e7224 */ /* 0x000fe400078e0206 */
[----:B------:R-:W-:-:S04]  /*6db0*/  IMAD.HI.U32 R10, R8, R9, RZ ;  /* 0x00000009080a7227 */ /* 0x000fc800078e00ff */
[----:B------:R-:W-:Y:S01]  /*6dc0*/  @!P1 IMAD.MOV R23, RZ, RZ, -R23 ;  /* 0x000000ffff179224 */ /* 0x000fe200078e0a17 */
[C---:B------:R-:W-:Y:S01]  /*6dd0*/  ISETP.GT.U32.AND P1, PT, R0.reuse, R2, PT ;  /* 0x000000020000720c */ /* 0x040fe20003f24070 */
[----:B------:R-:W-:Y:S01]  /*6de0*/  @!P5 IMAD.IADD R27, R27, 0x1, -R0 ;  /* 0x000000011b1bd824 */ /* 0x000fe200078e0a00 */
[----:B------:R-:W-:Y:S01]  /*6df0*/  ISETP.GT.U32.AND P5, PT, R0, R30, PT ;  /* 0x0000001e0000720c */ /* 0x000fe20003fa4070 */
[----:B------:R-:W-:Y:S01]  /*6e00*/  IMAD.MOV R10, RZ, RZ, -R10 ;  /* 0x000000ffff0a7224 */ /* 0x000fe200078e0a0a */
[----:B------:R-:W-:Y:S01]  /*6e10*/  ISETP.GE.AND P0, PT, R29, RZ, PT ;  /* 0x000000ff1d00720c */ /* 0x000fe20003f06270 */
[----:B------:R-:W-:Y:S02]  /*6e20*/  @!P4 IMAD.IADD R26, R26, 0x1, -R0 ;  /* 0x000000011a1ac824 */ /* 0x000fe400078e0a00 */
[C---:B------:R-:W-:Y:S02]  /*6e30*/  IMAD R29, R0.reuse, R10, R9 ;  /* 0x0000000a001d7224 */ /* 0x040fe400078e0209 */
[----:B------:R-:W-:Y:S01]  /*6e40*/  @!P3 IMAD.MOV R22, RZ, RZ, -R22 ;  /* 0x000000ffff16b224 */ /* 0x000fe200078e0a16 */
[----:B------:R-:W-:Y:S01]  /*6e50*/  ISETP.GT.U32.AND P3, PT, R0, R26, PT ;  /* 0x0000001a0000720c */ /* 0x000fe20003f64070 */
[----:B------:R-:W-:Y:S01]  /*6e60*/  @!P2 IMAD.MOV R24, RZ, RZ, -R24 ;  /* 0x000000ffff18a224 */ /* 0x000fe200078e0a18 */
[----:B------:R-:W-:-:S02]  /*6e70*/  IABS R7, R33 ;  /* 0x0000002100077213 */ /* 0x000fc40000000000 */
[----:B------:R-:W-:Y:S02]  /*6e80*/  ISETP.GT.U32.AND P2, PT, R0, R29, PT ;  /* 0x0000001d0000720c */ /* 0x000fe40003f44070 */
[----:B------:R-:W-:Y:S01]  /*6e90*/  IABS R5, R34 ;  /* 0x0000002200057213 */ /* 0x000fe20000000000 */
[--C-:B------:R-:W-:Y:S01]  /*6ea0*/  @!P1 IMAD.IADD R2, R2, 0x1, -R0.reuse ;  /* 0x0000000102029824 */ /* 0x100fe200078e0a00 */
[----:B------:R-:W-:Y:S01]  /*6eb0*/  ISETP.GE.AND P4, PT, R28, RZ, PT ;  /* 0x000000ff1c00720c */ /* 0x000fe20003f86270 */
[----:B------:R-:W-:Y:S01]  /*6ec0*/  @!P5 IMAD.IADD R30, R30, 0x1, -R0 ;  /* 0x000000011e1ed824 */ /* 0x000fe200078e0a00 */
[----:B------:R-:W-:Y:S01]  /*6ed0*/  ISETP.GE.AND P1, PT, R32, RZ, PT ;  /* 0x000000ff2000720c */ /* 0x000fe20003f26270 */
[----:B------:R-:W-:-:S04]  /*6ee0*/  IMAD.HI.U32 R4, R8, R7, RZ ;  /* 0x0000000708047227 */ /* 0x000fc800078e00ff */
[----:B------:R-:W-:Y:S01]  /*6ef0*/  IMAD.MOV.U32 R32, RZ, RZ, R5 ;  /* 0x000000ffff207224 */ /* 0x000fe200078e0005 */
[----:B------:R-:W-:Y:S01]  /*6f00*/  ISETP.GT.U32.AND P5, PT, R0, R30, PT ;  /* 0x0000001e0000720c */ /* 0x000fe20003fa4070 */
[----:B------:R-:W-:Y:S02]  /*6f10*/  IMAD.MOV R4, RZ, RZ, -R4 ;  /* 0x000000ffff047224 */ /* 0x000fe400078e0a04 */
[----:B------:R-:W-:-:S04]  /*6f20*/  IMAD.HI.U32 R5, R8, R32, RZ ;  /* 0x0000002008057227 */ /* 0x000fc800078e00ff */
[--C-:B------:R-:W-:Y:S01]  /*6f30*/  @!P3 IMAD.IADD R26, R26, 0x1, -R0.reuse ;  /* 0x000000011a1ab824 */ /* 0x100fe200078e0a00 */
[----:B------:R-:W-:Y:S01]  /*6f40*/  ISETP.GE.AND P3, PT, R31, RZ, PT ;  /* 0x000000ff1f00720c */ /* 0x000fe20003f66270 */
[----:B------:R-:W-:Y:S02]  /*6f50*/  @!P2 IMAD.IADD R29, R29, 0x1, -R0 ;  /* 0x000000011d1da824 */ /* 0x000fe400078e0a00 */
[C---:B------:R-:W-:Y:S02]  /*6f60*/  IMAD R31, R0.reuse, R4, R7 ;  /* 0x00000004001f7224 */ /* 0x040fe400078e0207 */
[----:B------:R-:W-:Y:S02]  /*6f70*/  IMAD.MOV R5, RZ, RZ, -R5 ;  /* 0x000000ffff057224 */ /* 0x000fe400078e0a05 */
[----:B------:R-:W-:Y:S01]  /*6f80*/  @!P4 IMAD.MOV R26, RZ, RZ, -R26 ;  /* 0x000000ffff1ac224 */ /* 0x000fe200078e0a1a */
[C---:B------:R-:W-:Y:S01]  /*6f90*/  ISETP.GT.U32.AND P4, PT, R0.reuse, R29, PT ;  /* 0x0000001d0000720c */ /* 0x040fe20003f84070 */
[----:B------:R-:W-:Y:S01]  /*6fa0*/  @!P0 IMAD.MOV R27, RZ, RZ, -R27 ;  /* 0x000000ffff1b8224 */ /* 0x000fe200078e0a1b */
[C---:B------:R-:W-:Y:S01]  /*6fb0*/  ISETP.GT.U32.AND P0, PT, R0.reuse, R31, PT ;  /* 0x0000001f0000720c */ /* 0x040fe20003f04070 */
[----:B------:R-:W-:-:S02]  /*6fc0*/  IMAD R32, R0, R5, R32 ;  /* 0x0000000500207224 */ /* 0x000fc400078e0220 */
[----:B------:R-:W-:-:S03]  /*6fd0*/  @!P5 IMAD.IADD R30, R30, 0x1, -R0 ;  /* 0x000000011e1ed824 */ /* 0x000fc600078e0a00 */
[----:B------:R-:W-:Y:S02]  /*6fe0*/  ISETP.GT.U32.AND P5, PT, R0, R32, PT ;  /* 0x000000200000720c */ /* 0x000fe40003fa4070 */
[----:B------:R-:W-:Y:S02]  /*6ff0*/  ISETP.GE.AND P2, PT, R33, RZ, PT ;  /* 0x000000ff2100720c */ /* 0x000fe40003f46270 */
[----:B------:R-:W-:Y:S01]  /*7000*/  IABS R33, R35 ;  /* 0x0000002300217213 */ /* 0x000fe20000000000 */
[----:B------:R-:W-:Y:S01]  /*7010*/  IMAD.MOV.U32 R28, RZ, RZ, R2 ;  /* 0x000000ffff1c7224 */ /* 0x000fe200078e0002 */
[----:B------:R-:W-:Y:S01]  /*7020*/  IABS R4, R36 ;  /* 0x0000002400047213 */ /* 0x000fe20000000000 */
[--C-:B------:R-:W-:Y:S02]  /*7030*/  @!P4 IMAD.IADD R29, R29, 0x1, -R0.reuse ;  /* 0x000000011d1dc824 */ /* 0x100fe400078e0a00 */
[----:B------:R-:W-:Y:S02]  /*7040*/  @!P0 IMAD.IADD R31, R31, 0x1, -R0 ;  /* 0x000000011f1f8824 */ /* 0x000fe400078e0a00 */
[----:B------:R-:W-:Y:S01]  /*7050*/  IMAD.HI.U32 R2, R8, R33, RZ ;  /* 0x0000002108027227 */ /* 0x000fe200078e00ff */
[----:B------:R-:W-:-:S02]  /*7060*/  ISETP.GE.AND P4, PT, R35, RZ, PT ;  /* 0x000000ff2300720c */ /* 0x000fc40003f86270 */
[----:B------:R-:W-:Y:S01]  /*7070*/  IABS R35, R37 ;  /* 0x0000002500237213 */ /* 0x000fe20000000000 */
[----:B------:R-:W-:Y:S01]  /*7080*/  @!P6 IMAD.MOV R28, RZ, RZ, -R28 ;  /* 0x000000ffff1ce224 */ /* 0x000fe200078e0a1c */
[----:B------:R-:W-:Y:S01]  /*7090*/  ISETP.GE.AND P6, PT, R34, RZ, PT ;  /* 0x000000ff2200720c */ /* 0x000fe20003fc6270 */
[----:B------:R-:W-:Y:S02]  /*70a0*/  @!P5 IMAD.IADD R32, R32, 0x1, -R0 ;  /* 0x000000012020d824 */ /* 0x000fe400078e0a00 */
[----:B------:R-:W-:Y:S01]  /*70b0*/  @!P3 IMAD.MOV R29, RZ, RZ, -R29 ;  /* 0x000000ffff1db224 */ /* 0x000fe200078e0a1d */
[----:B------:R-:W-:Y:S01]  /*70c0*/  ISETP.GT.U32.AND P3, PT, R0, R31, PT ;  /* 0x0000001f0000720c */ /* 0x000fe20003f64070 */
[----:B------:R-:W-:Y:S02]  /*70d0*/  IMAD.MOV R2, RZ, RZ, -R2 ;  /* 0x000000ffff027224 */ /* 0x000fe400078e0a02 */
[----:B------:R-:W-:Y:S01]  /*70e0*/  IMAD.HI.U32 R34, R8, R4, RZ ;  /* 0x0000000408227227 */ /* 0x000fe200078e00ff */
[----:B------:R-:W-:-:S03]  /*70f0*/  ISETP.GT.U32.AND P5, PT, R0, R32, PT ;  /* 0x000000200000720c */ /* 0x000fc60003fa4070 */
[----:B------:R-:W-:Y:S02]  /*7100*/  IMAD R33, R0, R2, R33 ;  /* 0x0000000200217224 */ /* 0x000fe400078e0221 */
[----:B------:R-:W-:Y:S02]  /*7110*/  IMAD.MOV R34, RZ, RZ, -R34 ;  /* 0x000000ffff227224 */ /* 0x000fe400078e0a22 */
[----:B------:R-:W-:-:S04]  /*7120*/  IMAD.HI.U32 R2, R8, R35, RZ ;  /* 0x0000002308027227 */ /* 0x000fc800078e00ff */
[C---:B------:R-:W-:Y:S02]  /*7130*/  IMAD R34, R0.reuse, R34, R4 ;  /* 0x0000002200227224 */ /* 0x040fe400078e0204 */
[----:B------:R-:W-:Y:S02]  /*7140*/  IMAD.MOV R2, RZ, RZ, -R2 ;  /* 0x000000ffff027224 */ /* 0x000fe400078e0a02 */
[--C-:B------:R-:W-:Y:S01]  /*7150*/  @!P3 IMAD.IADD R31, R31, 0x1, -R0.reuse ;  /* 0x000000011f1fb824 */ /* 0x100fe200078e0a00 */
[C---:B------:R-:W-:Y:S01]  /*7160*/  ISETP.GT.U32.AND P3, PT, R0.reuse, R34, PT ;  /* 0x000000220000720c */ /* 0x040fe20003f64070 */
[----:B------:R-:W-:Y:S01]  /*7170*/  IMAD R35, R0, R2, R35 ;  /* 0x0000000200237224 */ /* 0x000fe200078e0223 */
[----:B------:R-:W-:Y:S01]  /*7180*/  ISETP.GE.AND P0, PT, R36, RZ, PT ;  /* 0x000000ff2400720c */ /* 0x000fe20003f06270 */
[----:B------:R-:W-:Y:S01]  /*7190*/  @!P5 IMAD.IADD R32, R32, 0x1, -R0 ;  /* 0x000000012020d824 */ /* 0x000fe200078e0a00 */
[----:B------:R-:W-:Y:S02]  /*71a0*/  IABS R36, R38 ;  /* 0x0000002600247213 */ /* 0x000fe40000000000 */
[----:B------:R-:W-:-:S02]  /*71b0*/  IABS R4, R40 ;  /* 0x0000002800047213 */ /* 0x000fc40000000000 */
[----:B------:R-:W-:Y:S01]  /*71c0*/  ISETP.GT.U32.AND P5, PT, R0, R35, PT ;  /* 0x000000230000720c */ /* 0x000fe20003fa4070 */
[----:B------:R-:W-:-:S04]  /*71d0*/  IMAD.HI.U32 R7, R8, R36, RZ ;  /* 0x0000002408077227 */ /* 0x000fc800078e00ff */
[----:B------:R-:W-:-:S04]  /*71e0*/  IMAD.HI.U32 R2, R8, R4, RZ ;  /* 0x0000000408027227 */ /* 0x000fc800078e00ff */
[----:B------:R-:W-:Y:S01]  /*71f0*/  @!P1 IMAD.MOV R30, RZ, RZ, -R30 ;  /* 0x000000ffff1e9224 */ /* 0x000fe200078e0a1e */
[----:B------:R-:W-:Y:S01]  /*7200*/  ISETP.GT.U32.AND P1, PT, R0, R33, PT ;  /* 0x000000210000720c */ /* 0x000fe20003f24070 */
[----:B------:R-:W-:Y:S02]  /*7210*/  IMAD.MOV R7, RZ, RZ, -R7 ;  /* 0x000000ffff077224 */ /* 0x000fe400078e0a07 */
[----:B------:R-:W-:Y:S02]  /*7220*/  IMAD.MOV R2, RZ, RZ, -R2 ;  /* 0x000000ffff027224 */ /* 0x000fe400078e0a02 */
[----:B------:R-:W-:Y:S02]  /*7230*/  @!P3 IMAD.IADD R34, R34, 0x1, -R0 ;  /* 0x000000012222b824 */ /* 0x000fe400078e0a00 */
[C---:B------:R-:W-:Y:S02]  /*7240*/  IMAD R36, R0.reuse, R7, R36 ;  /* 0x0000000700247224 */ /* 0x040fe400078e0224 */
[C---:B------:R-:W-:Y:S01]  /*7250*/  IMAD R4, R0.reuse, R2, R4 ;  /* 0x0000000200047224 */ /* 0x040fe200078e0204 */
[----:B------:R-:W-:Y:S01]  /*7260*/  IABS R2, R52 ;  /* 0x0000003400027213 */ /* 0x000fe20000000000 */
[----:B------:R-:W-:Y:S01]  /*7270*/  @!P5 IMAD.IADD R35, R35, 0x1, -R0 ;  /* 0x000000012323d824 */ /* 0x000fe200078e0a00 */
[C---:B------:R-:W-:Y:S01]  /*7280*/  ISETP.GT.U32.AND P5, PT, R0.reuse, R34, PT ;  /* 0x000000220000720c */ /* 0x040fe20003fa4070 */
[----:B------:R-:W-:Y:S01]  /*7290*/  @!P6 IMAD.MOV R32, RZ, RZ, -R32 ;  /* 0x000000ffff20e224 */ /* 0x000fe200078e0a20 */
[----:B------:R-:W-:Y:S01]  /*72a0*/  ISETP.GT.U32.AND P6, PT, R0, R36, PT ;  /* 0x000000240000720c */ /* 0x000fe20003fc4070 */
[----:B------:R-:W-:Y:S01]  /*72b0*/  IMAD.HI.U32 R7, R8, R2, RZ ;  /* 0x0000000208077227 */ /* 0x000fe200078e00ff */
[----:B------:R-:W-:-:S03]  /*72c0*/  IABS R5, R39 ;  /* 0x0000002700057213 */ /* 0x000fc60000000000 */
[----:B------:R-:W-:Y:S02]  /*72d0*/  @!P1 IMAD.IADD R33, R33, 0x1, -R0 ;  /* 0x0000000121219824 */ /* 0x000fe400078e0a00 */
[----:B------:R-:W-:Y:S02]  /*72e0*/  IMAD.MOV R7, RZ, RZ, -R7 ;  /* 0x000000ffff077224 */ /* 0x000fe400078e0a07 */
[----:B------:R-:W-:Y:S01]  /*72f0*/  IMAD.HI.U32 R6, R8, R5, RZ ;  /* 0x0000000508067227 */ /* 0x000fe200078e00ff */
[----:B------:R-:W-:-:S03]  /*7300*/  ISETP.GT.U32.AND P3, PT, R0, R33, PT ;  /* 0x000000210000720c */ /* 0x000fc60003f64070 */
[----:B------:R-:W-:Y:S02]  /*7310*/  IMAD R2, R0, R7, R2 ;  /* 0x0000000700027224 */ /* 0x000fe400078e0202 */
[--C-:B------:R-:W-:Y:S01]  /*7320*/  @!P5 IMAD.IADD R34, R34, 0x1, -R0.reuse ;  /* 0x000000012222d824 */ /* 0x100fe200078e0a00 */
[----:B------:R-:W-:Y:S01]  /*7330*/  ISETP.GT.U32.AND P5, PT, R0, R4, PT ;  /* 0x000000040000720c */ /* 0x000fe20003fa4070 */
[----:B------:R-:W-:Y:S01]  /*7340*/  @!P6 IMAD.IADD R36, R36, 0x1, -R0 ;  /* 0x000000012424e824 */ /* 0x000fe200078e0a00 */
[----:B------:R-:W-:Y:S01]  /*7350*/  ISETP.GT.U32.AND P6, PT, R0, R2, PT ;  /* 0x000000020000720c */ /* 0x000fe20003fc4070 */
[----:B------:R-:W-:Y:S01]  /*7360*/  IMAD.MOV R6, RZ, RZ, -R6 ;  /* 0x000000ffff067224 */ /* 0x000fe200078e0a06 */
[----:B------:R-:W-:-:S03]  /*7370*/  ISETP.GE.AND P1, PT, R37, RZ, PT ;  /* 0x000000ff2500720c */ /* 0x000fc60003f26270 */
[----:B------:R-:W-:Y:S01]  /*7380*/  IMAD R37, R0, R6, R5 ;  /* 0x0000000600257224 */ /* 0x000fe200078e0205 */
[----:B------:R-:W-:Y:S01]  /*7390*/  IABS R6, R54 ;  /* 0x0000003600067213 */ /* 0x000fe20000000000 */
[----:B------:R-:W-:-:S03]  /*73a0*/  @!P3 IMAD.IADD R33, R33, 0x1, -R0 ;  /* 0x000000012121b824 */ /* 0x000fc600078e0a00 */
[----:B------:R-:W-:Y:S01]  /*73b0*/  ISETP.GT.U32.AND P3, PT, R0, R37, PT ;  /* 0x000000250000720c */ /* 0x000fe20003f64070 */
[--C-:B------:R-:W-:Y:S02]  /*73c0*/  @!P5 IMAD.IADD R4, R4, 0x1, -R0.reuse ;  /* 0x000000010404d824 */ /* 0x100fe400078e0a00 */
[----:B------:R-:W-:Y:S01]  /*73d0*/  @!P6 IMAD.IADD R2, R2, 0x1, -R0 ;  /* 0x000000010202e824 */ /* 0x000fe200078e0a00 */
[----:B------:R-:W-:Y:S01]  /*73e0*/  IABS R5, R53 ;  /* 0x0000003500057213 */ /* 0x000fe20000000000 */
[----:B------:R-:W-:Y:S01]  /*73f0*/  IMAD.HI.U32 R7, R8, R6, RZ ;  /* 0x0000000608077227 */ /* 0x000fe200078e00ff */
[----:B------:R-:W-:-:S03]  /*7400*/  ISETP.GT.U32.AND P6, PT, R0, R4, PT ;  /* 0x000000040000720c */ /* 0x000fc60003fc4070 */
[----:B------:R-:W-:Y:S02]  /*7410*/  IMAD.MOV R7, RZ, RZ, -R7 ;  /* 0x000000ffff077224 */ /* 0x000fe400078e0a07 */
[----:B------:R-:W-:-:S04]  /*7420*/  IMAD.HI.U32 R9, R8, R5, RZ ;  /* 0x0000000508097227 */ /* 0x000fc800078e00ff */
[----:B------:R-:W-:Y:S02]  /*7430*/  @!P3 IMAD.IADD R37, R37, 0x1, -R0 ;  /* 0x000000012525b824 */ /* 0x000fe400078e0a00 */
[C---:B------:R-:W-:Y:S02]  /*7440*/  IMAD R6, R0.reuse, R7, R6 ;  /* 0x0000000700067224 */ /* 0x040fe400078e0206 */
[----:B------:R-:W-:Y:S01]  /*7450*/  IMAD.MOV R9, RZ, RZ, -R9 ;  /* 0x000000ffff097224 */ /* 0x000fe200078e0a09 */
[----:B------:R-:W-:Y:S01]  /*7460*/  ISETP.GT.U32.AND P5, PT, R0, R37, PT ;  /* 0x000000250000720c */ /* 0x000fe20003fa4070 */
[----:B------:R-:W-:Y:S01]  /*7470*/  @!P6 IMAD.IADD R4, R4, 0x1, -R0 ;  /* 0x000000010404e824 */ /* 0x000fe200078e0a00 */
[C---:B------:R-:W-:Y:S01]  /*7480*/  ISETP.GT.U32.AND P6, PT, R0.reuse, R6, PT ;  /* 0x000000060000720c */ /* 0x040fe20003fc4070 */
[----:B------:R-:W-:Y:S01]  /*7490*/  IMAD R5, R0, R9, R5 ;  /* 0x0000000900057224 */ /* 0x000fe200078e0205 */
[----:B--2---:R-:W-:Y:S02]  /*74a0*/  IABS R9, R55 ;  /* 0x0000003700097213 */ /* 0x004fe40000000000 */
[----:B------:R-:W-:-:S02]  /*74b0*/  ISETP.GE.AND P3, PT, R39, RZ, PT ;  /* 0x000000ff2700720c */ /* 0x000fc40003f66270 */
[----:B---3--:R-:W-:Y:S01]  /*74c0*/  IABS R7, R56 ;  /* 0x0000003800077213 */ /* 0x008fe20000000000 */
[----:B------:R-:W-:Y:S01]  /*74d0*/  IMAD.HI.U32 R42, R8, R9, RZ ;  /* 0x00000009082a7227 */ /* 0x000fe200078e00ff */
[----:B----4-:R-:W-:-:S03]  /*74e0*/  IABS R11, R57 ;  /* 0x00000039000b7213 */ /* 0x010fc60000000000 */
[----:B------:R-:W-:Y:S01]  /*74f0*/  @!P0 IMAD.MOV R34, RZ, RZ, -R34 ;  /* 0x000000ffff228224 */ /* 0x000fe200078e0a22 */
[C---:B------:R-:W-:Y:S01]  /*7500*/  ISETP.GT.U32.AND P0, PT, R0.reuse, R2, PT ;  /* 0x000000020000720c */ /* 0x040fe20003f04070 */
[----:B------:R-:W-:Y:S01]  /*7510*/  @!P2 IMAD.MOV R31, RZ, RZ, -R31 ;  /* 0x000000ffff1fa224 */ /* 0x000fe200078e0a1f */
[C---:B------:R-:W-:Y:S01]  /*7520*/  ISETP.GT.U32.AND P2, PT, R0.reuse, R35, PT ;  /* 0x000000230000720c */ /* 0x040fe20003f44070 */
[----:B------:R-:W-:Y:S01]  /*7530*/  @!P4 IMAD.MOV R33, RZ, RZ, -R33 ;  /* 0x000000ffff21c224 */ /* 0x000fe200078e0a21 */
[----:B------:R-:W-:Y:S01]  /*7540*/  ISETP.GT.U32.AND P4, PT, R0, R36, PT ;  /* 0x000000240000720c */ /* 0x000fe20003f84070 */
[----:B------:R-:W-:Y:S02]  /*7550*/  IMAD.MOV R42, RZ, RZ, -R42 ;  /* 0x000000ffff2a7224 */ /* 0x000fe400078e0a2a */
[----:B------:R-:W-:-:S04]  /*7560*/  IMAD.HI.U32 R10, R8, R7, RZ ;  /* 0x00000007080a7227 */ /* 0x000fc800078e00ff */
[--C-:B------:R-:W-:Y:S02]  /*7570*/  @!P5 IMAD.IADD R37, R37, 0x1, -R0.reuse ;  /* 0x000000012525d824 */ /* 0x100fe400078e0a00 */
[----:B------:R-:W-:Y:S02]  /*7580*/  @!P6 IMAD.IADD R6, R6, 0x1, -R0 ;  /* 0x000000010606e824 */ /* 0x000fe400078e0a00 */
[----:B------:R-:W-:Y:S02]  /*7590*/  IMAD R42, R0, R42, R9 ;  /* 0x0000002a002a7224 */ /* 0x000fe400078e0209 */
[----:B------:R-:W-:Y:S02]  /*75a0*/  IMAD.MOV R10, RZ, RZ, -R10 ;  /* 0x000000ffff0a7224 */ /* 0x000fe400078e0a0a */
[----:B------:R-:W-:Y:S01]  /*75b0*/  IMAD.MOV.U32 R9, RZ, RZ, R11 ;  /* 0x000000ffff097224 */ /* 0x000fe200078e000b */
[----:B------:R-:W-:Y:S01]  /*75c0*/  ISETP.GE.AND P5, PT, R52, RZ, PT ;  /* 0x000000ff3400720c */ /* 0x000fe20003fa6270 */
[----:B------:R-:W-:Y:S01]  /*75d0*/  @!P3 IMAD.MOV R37, RZ, RZ, -R37 ;  /* 0x000000ffff25b224 */ /* 0x000fe200078e0a25 */
[C---:B------:R-:W-:Y:S01]  /*75e0*/  ISETP.GT.U32.AND P3, PT, R0.reuse, R6, PT ;  /* 0x000000060000720c */ /* 0x040fe20003f64070 */
[----:B------:R-:W-:-:S02]  /*75f0*/  IMAD R7, R0, R10, R7 ;  /* 0x0000000a00077224 */ /* 0x000fc400078e0207 */
[----:B------:R-:W-:-:S04]  /*7600*/  IMAD.HI.U32 R10, R8, R9, RZ ;  /* 0x00000009080a7227 */ /* 0x000fc800078e00ff */
[----:B------:R-:W-:Y:S02]  /*7610*/  @!P0 IMAD.IADD R2, R2, 0x1, -R0 ;  /* 0x0000000102028824 */ /* 0x000fe400078e0a00 */
[----:B------:R-:W-:Y:S02]  /*7620*/  IMAD.MOV R10, RZ, RZ, -R10 ;  /* 0x000000ffff0a7224 */ /* 0x000fe400078e0a0a */
[--C-:B------:R-:W-:Y:S01]  /*7630*/  @!P2 IMAD.IADD R35, R35, 0x1, -R0.reuse ;  /* 0x000000012323a824 */ /* 0x100fe200078e0a00 */
[----:B------:R-:W-:Y:S01]  /*7640*/  ISETP.GE.AND P2, PT, R38, RZ, PT ;  /* 0x000000ff2600720c */ /* 0x000fe20003f46270 */
[----:B------:R-:W-:Y:S01]  /*7650*/  @!P4 IMAD.IADD R36, R36, 0x1, -R0 ;  /* 0x000000012424c824 */ /* 0x000fe200078e0a00 */
[----:B------:R-:W-:Y:S01]  /*7660*/  ISETP.GT.U32.AND P4, PT, R0, R5, PT ;  /* 0x000000050000720c */ /* 0x000fe20003f84070 */
[----:B------:R-:W-:Y:S02]  /*7670*/  IMAD.MOV.U32 R38, RZ, RZ, R4 ;  /* 0x000000ffff267224 */ /* 0x000fe400078e0004 */
[----:B------:R-:W-:-:S02]  /*7680*/  IMAD.MOV.U32 R39, RZ, RZ, R2 ;  /* 0x000000ffff277224 */ /* 0x000fc400078e0002 */
[C---:B------:R-:W-:Y:S02]  /*7690*/  IMAD R4, R0.reuse, R10, R9 ;  /* 0x0000000a00047224 */ /* 0x040fe400078e0209 */
[----:B------:R-:W-:Y:S01]  /*76a0*/  @!P5 IMAD.MOV R39, RZ, RZ, -R39 ;  /* 0x000000ffff27d224 */ /* 0x000fe200078e0a27 */
[----:B------:R-:W-:Y:S01]  /*76b0*/  ISETP.GT.U32.AND P5, PT, R0, R7, PT ;  /* 0x000000070000720c */ /* 0x000fe20003fa4070 */
[----:B------:R-:W-:Y:S01]  /*76c0*/  @!P3 IMAD.IADD R6, R6, 0x1, -R0 ;  /* 0x000000010606b824 */ /* 0x000fe200078e0a00 */
[----:B------:R-:W-:-:S03]  /*76d0*/  ISETP.GT.U32.AND P3, PT, R0, R4, PT ;  /* 0x000000040000720c */ /* 0x000fc60003f64070 */
[----:B------:R-:W-:Y:S02]  /*76e0*/  @!P4 IMAD.IADD R5, R5, 0x1, -R0 ;  /* 0x000000010505c824 */ /* 0x000fe400078e0a00 */
[----:B------:R-:W-:Y:S01]  /*76f0*/  @!P2 IMAD.MOV R36, RZ, RZ, -R36 ;  /* 0x000000ffff24a224 */ /* 0x000fe200078e0a24 */
[----:B------:R0:W-:Y:S01]  /*7700*/  STL [R1], R3 ;  /* 0x0000000301007387 */ /* 0x0001e20000100800 */
[C---:B------:R-:W-:Y:S02]  /*7710*/  ISETP.GT.U32.AND P6, PT, R0.reuse, R42, PT ;  /* 0x0000002a0000720c */ /* 0x040fe40003fc4070 */
[----:B------:R-:W-:Y:S01]  /*7720*/  ISETP.GT.U32.AND P2, PT, R0, R5, PT ;  /* 0x000000050000720c */ /* 0x000fe20003f44070 */
[----:B------:R-:W2:Y:S01]  /*7730*/  LDL.LU R51, [R1+0x18] ;  /* 0x0000180001337983 */ /* 0x000ea20000300800 */
[--C-:B------:R-:W-:Y:S02]  /*7740*/  @!P5 IMAD.IADD R7, R7, 0x1, -R0.reuse ;  /* 0x000000010707d824 */ /* 0x100fe400078e0a00 */
[----:B------:R-:W-:Y:S01]  /*7750*/  @!P3 IMAD.IADD R4, R4, 0x1, -R0 ;  /* 0x000000010404b824 */ /* 0x000fe200078e0a00 */
[----:B------:R-:W3:Y:S02]  /*7760*/  LDL.LU R48, [R1+0x1c] ;  /* 0x00001c0001307983 */ /* 0x000ee40000300800 */
[----:B------:R-:W-:-:S02]  /*7770*/  ISETP.GT.U32.AND P5, PT, R0, R7, PT ;  /* 0x000000070000720c */ /* 0x000fc40003fa4070 */
[----:B------:R-:W-:Y:S02]  /*7780*/  ISETP.GT.U32.AND P3, PT, R0, R4, PT ;  /* 0x000000040000720c */ /* 0x000fe40003f64070 */
[--C-:B------:R-:W-:Y:S02]  /*7790*/  @!P6 IMAD.IADD R42, R42, 0x1, -R0.reuse ;  /* 0x000000012a2ae824 */ /* 0x100fe400078e0a00 */
[----:B------:R-:W-:Y:S01]  /*77a0*/  @!P2 IMAD.IADD R5, R5, 0x1, -R0 ;  /* 0x000000010505a824 */ /* 0x000fe200078e0a00 */
[----:B------:R-:W-:Y:S02]  /*77b0*/  ISETP.GE.AND P2, PT, R56, RZ, PT ;  /* 0x000000ff3800720c */ /* 0x000fe40003f46270 */
[----:B------:R-:W-:-:S04]  /*77c0*/  ISETP.GE.AND P6, PT, R57, RZ, PT ;  /* 0x000000ff3900720c */ /* 0x000fc80003fc6270 */
[--C-:B------:R-:W-:Y:S02]  /*77d0*/  @!P5 IMAD.IADD R7, R7, 0x1, -R0.reuse ;  /* 0x000000010707d824 */ /* 0x100fe400078e0a00 */
[----:B------:R-:W-:Y:S01]  /*77e0*/  @!P3 IMAD.IADD R4, R4, 0x1, -R0 ;  /* 0x000000010404b824 */ /* 0x000fe200078e0a00 */
[----:B------:R-:W-:Y:S01]  /*77f0*/  STL [R1+0x5abc], R61 ;  /* 0x005abc3d01007387 */ /* 0x000fe20000100800 */
[----:B------:R-:W-:Y:S02]  /*7800*/  IMAD.MOV.U32 R12, RZ, RZ, R7 ;  /* 0x000000ffff0c7224 */ /* 0x000fe400078e0007 */
[----:B0-----:R-:W-:Y:S01]  /*7810*/  IMAD.MOV.U32 R3, RZ, RZ, R4 ;  /* 0x000000ffff037224 */ /* 0x001fe200078e0004 */
[----:B------:R-:W-:Y:S01]  /*7820*/  STL [R1+0x5ac0], R13 ;  /* 0x005ac00d01007387 */ /* 0x000fe20000100800 */
[----:B------:R-:W-:-:S03]  /*7830*/  @!P2 IMAD.MOV R12, RZ, RZ, -R12 ;  /* 0x000000ffff0ca224 */ /* 0x000fc600078e0a0c */
[----:B------:R-:W-:Y:S01]  /*7840*/  STL [R1+0x5ac4], R14 ;  /* 0x005ac40e01007387 */ /* 0x000fe20000100800 */
[----:B------:R-:W-:-:S03]  /*7850*/  @!P6 IMAD.MOV R3, RZ, RZ, -R3 ;  /* 0x000000ffff03e224 */ /* 0x000fc600078e0a03 */
[----:B------:R-:W-:Y:S04]  /*7860*/  STL [R1+0x5ac8], R15 ;  /* 0x005ac80f01007387 */ /* 0x000fe80000100800 */
[----:B------:R-:W-:Y:S04]  /*7870*/  STL [R1+0x5acc], R16 ;  /* 0x005acc1001007387 */ /* 0x000fe80000100800 */
[----:B------:R-:W-:Y:S04]  /*7880*/  STL [R1+0x5ad0], R17 ;  /* 0x005ad01101007387 */ /* 0x000fe80000100800 */
[----:B------:R-:W-:Y:S04]  /*7890*/  STL [R1+0x5ad4], R18 ;  /* 0x005ad41201007387 */ /* 0x000fe80000100800 */
[----:B------:R-:W-:Y:S04]  /*78a0*/  STL [R1+0x5ad8], R19 ;  /* 0x005ad81301007387 */ /* 0x000fe80000100800 */
[----:B------:R-:W-:Y:S04]  /*78b0*/  STL [R1+0x11c], R12 ;  /* 0x00011c0c01007387 */ /* 0x000fe80000100800 */
[----:B------:R0:W-:Y:S04]  /*78c0*/  STL [R1+0x120], R3 ;  /* 0x0001200301007387 */ /* 0x0001e80000100800 */
[----:B0-----:R-:W4:Y:S01]  /*78d0*/  LDL.LU R3, [R1+0x20] ;  /* 0x0000200001037983 */ /* 0x001f220000300800 */
[----:B-----5:R-:W-:Y:S01]  /*78e0*/  IABS R2, R58 ;  /* 0x0000003a00027213 */ /* 0x020fe20000000000 */
[----:B------:R-:W-:Y:S01]  /*78f0*/  IMAD.MOV.U32 R41, RZ, RZ, R6 ;  /* 0x000000ffff297224 */ /* 0x000fe200078e0006 */
[----:B------:R-:W-:-:S03]  /*7900*/  ISETP.GE.AND P0, PT, R53, RZ, PT ;  /* 0x000000ff3500720c */ /* 0x000fc60003f06270 */
[----:B------:R-:W-:Y:S02]  /*7910*/  IMAD.MOV.U32 R6, RZ, RZ, R2 ;  /* 0x000000ffff067224 */ /* 0x000fe400078e0002 */
[----:B------:R-:W-:Y:S02]  /*7920*/  @!P1 IMAD.MOV R35, RZ, RZ, -R35 ;  /* 0x000000ffff239224 */ /* 0x000fe400078e0a23 */
[----:B------:R-:W-:Y:S01]  /*7930*/  IMAD.HI.U32 R9, R8, R6, RZ ;  /* 0x0000000608097227 */ /* 0x000fe200078e00ff */
[----:B------:R-:W-:-:S03]  /*7940*/  ISETP.GE.AND P1, PT, R40, RZ, PT ;  /* 0x000000ff2800720c */ /* 0x000fc60003f26270 */
[----:B------:R-:W-:Y:S02]  /*7950*/  IMAD.MOV R9, RZ, RZ, -R9 ;  /* 0x000000ffff097224 */ /* 0x000fe400078e0a09 */
[----:B------:R-:W-:Y:S02]  /*7960*/  IMAD.MOV.U32 R40, RZ, RZ, R5 ;  /* 0x000000ffff287224 */ /* 0x000fe400078e0005 */
[C---:B------:R-:W-:Y:S02]  /*7970*/  IMAD R6, R0.reuse, R9, R6 ;  /* 0x0000000900067224 */ /* 0x040fe400078e0206 */
[----:B------:R-:W-:Y:S01]  /*7980*/  @!P0 IMAD.MOV R40, RZ, RZ, -R40 ;  /* 0x000000ffff288224 */ /* 0x000fe200078e0a28 */
[C---:B------:R-:W-:Y:S02]  /*7990*/  ISETP.GT.U32.AND P0, PT, R0.reuse, R42, PT ;  /* 0x0000002a0000720c */ /* 0x040fe40003f04070 */
[----:B------:R-:W-:Y:S02]  /*79a0*/  ISETP.GT.U32.AND P5, PT, R0, R6, PT ;  /* 0x000000060000720c */ /* 0x000fe40003fa4070 */
[----:B------:R-:W-:Y:S01]  /*79b0*/  IABS R5, R59 ;  /* 0x0000003b00057213 */ /* 0x000fe20000000000 */
[----:B------:R-:W-:Y:S01]  /*79c0*/  @!P1 IMAD.MOV R38, RZ, RZ, -R38 ;  /* 0x000000ffff269224 */ /* 0x000fe200078e0a26 */
[----:B------:R-:W-:-:S02]  /*79d0*/  ISETP.GE.AND P1, PT, R55, RZ, PT ;  /* 0x000000ff3700720c */ /* 0x000fc40003f26270 */
[----:B------:R-:W-:Y:S01]  /*79e0*/  IABS R2, R60 ;  /* 0x0000003c00027213 */ /* 0x000fe20000000000 */
[----:B------:R-:W-:-:S04]  /*79f0*/  IMAD.HI.U32 R43, R8, R5, RZ ;  /* 0x00000005082b7227 */ /* 0x000fc800078e00ff */
[----:B------:R-:W-:-:S04]  /*7a00*/  IMAD.HI.U32 R11, R8, R2, RZ ;  /* 0x00000002080b7227 */ /* 0x000fc800078e00ff */
[----:B------:R-:W-:Y:S01]  /*7a10*/  IMAD.MOV R43, RZ, RZ, -R43 ;  /* 0x000000ffff2b7224 */ /* 0x000fe200078e0a2b */
[----:B------:R-:W-:Y:S01]  /*7a20*/  IABS R9, R47 ;  /* 0x0000002f00097213 */ /* 0x000fe20000000000 */
[--C-:B------:R-:W-:Y:S02]  /*7a30*/  @!P0 IMAD.IADD R42, R42, 0x1, -R0.reuse ;  /* 0x000000012a2a8824 */ /* 0x100fe400078e0a00 */
[----:B------:R-:W-:Y:S02]  /*7a40*/  @!P5 IMAD.IADD R6, R6, 0x1, -R0 ;  /* 0x000000010606d824 */ /* 0x000fe400078e0a00 */
[----:B------:R-:W-:Y:S02]  /*7a50*/  IMAD.MOV R11, RZ, RZ, -R11 ;  /* 0x000000ffff0b7224 */ /* 0x000fe400078e0a0b */
[C---:B------:R-:W-:Y:S02]  /*7a60*/  IMAD R5, R0.reuse, R43, R5 ;  /* 0x0000002b00057224 */ /* 0x040fe400078e0205 */
[----:B------:R-:W-:Y:S01]  /*7a70*/  @!P1 IMAD.MOV R42, RZ, RZ, -R42 ;  /* 0x000000ffff2a9224 */ /* 0x000fe200078e0a2a */
[C---:B------:R-:W-:Y:S01]  /*7a80*/  ISETP.GT.U32.AND P1, PT, R0.reuse, R6, PT ;  /* 0x000000060000720c */ /* 0x040fe20003f24070 */
[C---:B------:R-:W-:Y:S01]  /*7a90*/  IMAD R2, R0.reuse, R11, R2 ;  /* 0x0000000b00027224 */ /* 0x040fe200078e0202 */
[----:B------:R-:W-:Y:S01]  /*7aa0*/  ISETP.GT.U32.AND P5, PT, R0, R5, PT ;  /* 0x000000050000720c */ /* 0x000fe20003fa4070 */
[----:B------:R-:W-:Y:S01]  /*7ab0*/  IMAD.HI.U32 R11, R8, R9, RZ ;  /* 0x00000009080b7227 */ /* 0x000fe200078e00ff */
[----:B------:R-:W-:-:S03]  /*7ac0*/  ISETP.GE.AND P4, PT, R54, RZ, PT ;  /* 0x000000ff3600720c */ /* 0x000fc60003f86270 */
[----:B------:R-:W-:-:S04]  /*7ad0*/  IMAD.MOV R11, RZ, RZ, -R11 ;  /* 0x000000ffff0b7224 */ /* 0x000fc800078e0a0b */
[----:B------:R-:W-:Y:S02]  /*7ae0*/  IMAD R9, R0, R11, R9 ;  /* 0x0000000b00097224 */ /* 0x000fe400078e0209 */
[--C-:B------:R-:W-:Y:S01]  /*7af0*/  @!P1 IMAD.IADD R6, R6, 0x1, -R0.reuse ;  /* 0x0000000106069824 */ /* 0x100fe200078e0a00 */
[----:B------:R-:W-:Y:S01]  /*7b00*/  ISETP.GE.AND P2, PT, R47, RZ, PT ;  /* 0x000000ff2f00720c */ /* 0x000fe20003f46270 */
[----:B------:R-:W-:Y:S01]  /*7b10*/  @!P5 IMAD.IADD R5, R5, 0x1, -R0 ;  /* 0x000000010505d824 */ /* 0x000fe200078e0a00 */
[----:B------:R-:W-:Y:S01]  /*7b20*/  ISETP.GT.U32.AND P1, PT, R0, R9, PT ;  /* 0x000000090000720c */ /* 0x000fe20003f24070 */
[----:B------:R-:W5:Y:S01]  /*7b30*/  LDL.LU R47, [R1+0x24] ;  /* 0x00002400012f7983 */ /* 0x000f620000300800 */
[----:B------:R-:W-:Y:S01]  /*7b40*/  IABS R7, R49 ;  /* 0x0000003100077213 */ /* 0x000fe20000000000 */
[----:B------:R-:W-:Y:S01]  /*7b50*/  @!P4 IMAD.MOV R41, RZ, RZ, -R41 ;  /* 0x000000ffff29c224 */ /* 0x000fe200078e0a29 */
[----:B------:R-:W-:Y:S02]  /*7b60*/  ISETP.GE.AND P4, PT, R58, RZ, PT ;  /* 0x000000ff3a00720c */ /* 0x000fe40003f86270 */
[----:B------:R-:W-:Y:S01]  /*7b70*/  ISETP.GT.U32.AND P5, PT, R0, R5, PT ;  /* 0x000000050000720c */ /* 0x000fe20003fa4070 */
[----:B------:R-:W-:Y:S01]  /*7b80*/  IMAD.HI.U32 R11, R8, R7, RZ ;  /* 0x00000007080b7227 */ /* 0x000fe200078e00ff */
[----:B------:R-:W-:-:S03]  /*7b90*/  IABS R10, R44 ;  /* 0x0000002c000a7213 */ /* 0x000fc60000000000 */
[----:B------:R-:W-:Y:S02]  /*7ba0*/  IMAD.MOV R11, RZ, RZ, -R11 ;  /* 0x000000ffff0b7224 */ /* 0x000fe400078e0a0b */
[----:B------:R-:W-:Y:S01]  /*7bb0*/  IMAD.HI.U32 R43, R8, R10, RZ ;  /* 0x0000000a082b7227 */ /* 0x000fe200078e00ff */
[----:B------:R-:W-:-:S03]  /*7bc0*/  ISETP.GE.AND P0, PT, R59, RZ, PT ;  /* 0x000000ff3b00720c */ /* 0x000fc60003f06270 */
[----:B------:R-:W-:Y:S02]  /*7bd0*/  IMAD.MOV.U32 R12, RZ, RZ, R6 ;  /* 0x000000ffff0c7224 */ /* 0x000fe400078e0006 */
[----:B------:R-:W-:Y:S02]  /*7be0*/  @!P1 IMAD.IADD R9, R9, 0x1, -R0 ;  /* 0x0000000109099824 */ /* 0x000fe400078e0a00 */
[C---:B------:R-:W-:Y:S02]  /*7bf0*/  IMAD R7, R0.reuse, R11, R7 ;  /* 0x0000000b00077224 */ /* 0x040fe400078e0207 */
[----:B------:R-:W-:Y:S01]  /*7c00*/  IMAD.MOV R43, RZ, RZ, -R43 ;  /* 0x000000ffff2b7224 */ /* 0x000fe200078e0a2b */
[C---:B------:R-:W-:Y:S01]  /*7c10*/  ISETP.GT.U32.AND P1, PT, R0.reuse, R9, PT ;  /* 0x000000090000720c */ /* 0x040fe20003f24070 */
[----:B------:R-:W-:Y:S01]  /*7c20*/  @!P4 IMAD.MOV R12, RZ, RZ, -R12 ;  /* 0x000000ffff0cc224 */ /* 0x000fe200078e0a0c */
[C---:B------:R-:W-:Y:S01]  /*7c30*/  ISETP.GT.U32.AND P6, PT, R0.reuse, R2, PT ;  /* 0x000000020000720c */ /* 0x040fe20003fc4070 */
[----:B------:R-:W-:Y:S01]  /*7c40*/  @!P5 IMAD.IADD R5, R5, 0x1, -R0 ;  /* 0x000000010505d824 */ /* 0x000fe200078e0a00 */
[C---:B------:R-:W-:Y:S01]  /*7c50*/  ISETP.GT.U32.AND P5, PT, R0.reuse, R7, PT ;  /* 0x000000070000720c */ /* 0x040fe20003fa4070 */
[C---:B------:R-:W-:Y:S01]  /*7c60*/  IMAD R4, R0.reuse, R43, R10 ;  /* 0x0000002b00047224 */ /* 0x040fe200078e020a */
[----:B------:R0:W-:Y:S04]  /*7c70*/  STL [R1+0x124], R12 ;  /* 0x0001240c01007387 */ /* 0x0001e80000100800 */
[----:B------:R-:W-:Y:S01]  /*7c80*/  ISETP.GT.U32.AND P4, PT, R0, R4, PT ;  /* 0x000000040000720c */ /* 0x000fe20003f84070 */
[----:B0-----:R-:W-:-:S04]  /*7c90*/  IMAD.MOV.U32 R12, RZ, RZ, R5 ;  /* 0x000000ffff0c7224 */ /* 0x001fc800078e0005 */
[----:B------:R-:W-:Y:S02]  /*7ca0*/  @!P0 IMAD.MOV R12, RZ, RZ, -R12 ;  /* 0x000000ffff0c8224 */ /* 0x000fe400078e0a0c */
[--C-:B------:R-:W-:Y:S01]  /*7cb0*/  @!P1 IMAD.IADD R9, R9, 0x1, -R0.reuse ;  /* 0x0000000109099824 */ /* 0x100fe200078e0a00 */
[----:B------:R-:W-:Y:S01]  /*7cc0*/  ISETP.GE.AND P1, PT, R49, RZ, PT ;  /* 0x000000ff3100720c */ /* 0x000fe20003f26270 */
[--C-:B------:R-:W-:Y:S01]  /*7cd0*/  @!P6 IMAD.IADD R2, R2, 0x1, -R0.reuse ;  /* 0x000000010202e824 */ /* 0x100fe200078e0a00 */
[----:B------:R-:W-:Y:S01]  /*7ce0*/  STL [R1+0x128], R12 ;  /* 0x0001280c01007387 */ /* 0x000fe20000100800 */
[----:B------:R-:W-:-:S03]  /*7cf0*/  @!P5 IMAD.IADD R7, R7, 0x1, -R0 ;  /* 0x000000010707d824 */ /* 0x000fc600078e0a00 */
[----:B------:R-:W5:Y:S01]  /*7d00*/  LDL.LU R49, [R1+0x28] ;  /* 0x0000280001317983 */ /* 0x000f620000300800 */
[----:B------:R-:W-:Y:S01]  /*7d10*/  ISETP.GT.U32.AND P6, PT, R0, R2, PT ;  /* 0x000000020000720c */ /* 0x000fe20003fc4070 */
[----:B------:R-:W-:Y:S01]  /*7d20*/  @!P4 IMAD.IADD R4, R4, 0x1, -R0 ;  /* 0x000000010404c824 */ /* 0x000fe200078e0a00 */
[----:B------:R-:W-:-:S04]  /*7d30*/  ISETP.GE.AND P3, PT, R60, RZ, PT ;  /* 0x000000ff3c00720c */ /* 0x000fc80003f66270 */
[----:B------:R-:W-:Y:S02]  /*7d40*/  ISETP.GT.U32.AND P4, PT, R0, R4, PT ;  /* 0x000000040000720c */ /* 0x000fe40003f84070 */
[----:B------:R-:W-:-:S05]  /*7d50*/  ISETP.GE.AND P0, PT, R44, RZ, PT ;  /* 0x000000ff2c00720c */ /* 0x000fca0003f06270 */
[----:B------:R-:W-:-:S04]  /*7d60*/  @!P6 IMAD.IADD R2, R2, 0x1, -R0 ;  /* 0x000000010202e824 */ /* 0x000fc800078e0a00 */
[----:B------:R-:W-:Y:S02]  /*7d70*/  IMAD.MOV.U32 R11, RZ, RZ, R2 ;  /* 0x000000ffff0b7224 */ /* 0x000fe400078e0002 */
[----:B------:R-:W-:Y:S02]  /*7d80*/  @!P4 IMAD.IADD R4, R4, 0x1, -R0 ;  /* 0x000000010404c824 */ /* 0x000fe400078e0a00 */
[----:B------:R-:W-:Y:S02]  /*7d90*/  @!P3 IMAD.MOV R11, RZ, RZ, -R11 ;  /* 0x000000ffff0bb224 */ /* 0x000fe400078e0a0b */
[----:B------:R-:W-:Y:S01]  /*7da0*/  @!P2 IMAD.MOV R9, RZ, RZ, -R9 ;  /* 0x000000ffff09a224 */ /* 0x000fe200078e0a09 */
[----:B--2---:R-:W-:Y:S02]  /*7db0*/  IABS R10, R51 ;  /* 0x00000033000a7213 */ /* 0x004fe40000000000 */
[----:B------:R-:W-:Y:S02]  /*7dc0*/  ISETP.GE.AND P5, PT, R51, RZ, PT ;  /* 0x000000ff3300720c */ /* 0x000fe40003fa6270 */
[----:B------:R-:W2:Y:S01]  /*7dd0*/  LDL.LU R51, [R1+0x2c] ;  /* 0x00002c0001337983 */ /* 0x000ea20000300800 */
[----:B------:R-:W-:Y:S01]  /*7de0*/  IMAD.HI.U32 R6, R8, R10, RZ ;  /* 0x0000000a08067227 */ /* 0x000fe200078e00ff */
[----:B---3--:R-:W-:-:S03]  /*7df0*/  IABS R43, R48 ;  /* 0x00000030002b7213 */ /* 0x008fc60000000000 */
[----:B------:R-:W-:-:S04]  /*7e00*/  IMAD.MOV R6, RZ, RZ, -R6 ;  /* 0x000000ffff067224 */ /* 0x000fc800078e0a06 */
[----:B------:R-:W-:Y:S02]  /*7e10*/  IMAD R6, R0, R6, R10 ;  /* 0x0000000600067224 */ /* 0x000fe400078e020a */
[----:B------:R-:W-:-:S04]  /*7e20*/  IMAD.HI.U32 R10, R8, R43, RZ ;  /* 0x0000002b080a7227 */ /* 0x000fc800078e00ff */
[----:B------:R-:W-:-:S04]  /*7e30*/  IMAD.MOV R10, RZ, RZ, -R10 ;  /* 0x000000ffff0a7224 */ /* 0x000fc800078e0a0a */
[----:B------:R-:W-:Y:S02]  /*7e40*/  IMAD R43, R0, R10, R43 ;  /* 0x0000000a002b7224 */ /* 0x000fe400078e022b */
[----:B------:R-:W-:Y:S01]  /*7e50*/  IMAD.MOV.U32 R10, RZ, RZ, R4 ;  /* 0x000000ffff0a7224 */ /* 0x000fe200078e0004 */
[----:B------:R-:W-:Y:S03]  /*7e60*/  STL [R1+0x12c], R11 ;  /* 0x00012c0b01007387 */ /* 0x000fe60000100800 */
[----:B------:R-:W-:Y:S01]  /*7e70*/  @!P0 IMAD.MOV R10, RZ, RZ, -R10 ;  /* 0x000000ffff0a8224 */ /* 0x000fe200078e0a0a */
[----:B------:R-:W3:Y:S04]  /*7e80*/  LDL.LU R50, [R1+0x30] ;  /* 0x0000300001327983 */ /* 0x000ee80000300800 */
[----:B------:R0:W-:Y:S01]  /*7e90*/  STL [R1+0x130], R9 ;  /* 0x0001300901007387 */ /* 0x0001e20000100800 */
[----:B----4-:R-:W-:-:S02]  /*7ea0*/  IABS R44, R3 ;  /* 0x00000003002c7213 */ /* 0x010fc40000000000 */
[----:B------:R-:W-:Y:S02]  /*7eb0*/  ISETP.GE.AND P0, PT, R3, RZ, PT ;  /* 0x000000ff0300720c */ /* 0x000fe40003f06270 */
[----:B------:R-:W4:Y:S01]  /*7ec0*/  LDL.LU R3, [R1+0x34] ;  /* 0x0000340001037983 */ /* 0x000f220000300800 */
[C---:B------:R-:W-:Y:S02]  /*7ed0*/  ISETP.GT.U32.AND P4, PT, R0.reuse, R43, PT ;  /* 0x0000002b0000720c */ /* 0x040fe40003f84070 */
[----:B------:R-:W-:Y:S01]  /*7ee0*/  ISETP.GT.U32.AND P6, PT, R0, R6, PT ;  /* 0x000000060000720c */ /* 0x000fe20003fc4070 */
[----:B------:R-:W-:Y:S01]  /*7ef0*/  IMAD.HI.U32 R2, R8, R44, RZ ;  /* 0x0000002c08027227 */ /* 0x000fe200078e00ff */
[----:B------:R-:W3:Y:S03]  /*7f00*/  LDL.LU R61, [R1+0x38] ;  /* 0x00003800013d7983 */ /* 0x000ee60000300800 */
[----:B------:R-:W-:-:S06]  /*7f10*/  IMAD.MOV R2, RZ, RZ, -R2 ;  /* 0x000000ffff027224 */ /* 0x000fcc00078e0a02 */
[--C-:B------:R-:W-:Y:S02]  /*7f20*/  @!P4 IMAD.IADD R43, R43, 0x1, -R0.reuse ;  /* 0x000000012b2bc824 */ /* 0x100fe400078e0a00 */
[----:B------:R-:W-:Y:S02]  /*7f30*/  @!P6 IMAD.IADD R6, R6, 0x1, -R0 ;  /* 0x000000010606e824 */ /* 0x000fe400078e0a00 */
[C---:B------:R-:W-:Y:S01]  /*7f40*/  IMAD R44, R0.reuse, R2, R44 ;  /* 0x00000002002c7224 */ /* 0x040fe200078e022c */
[C---:B------:R-:W-:Y:S02]  /*7f50*/  ISETP.GT.U32.AND P4, PT, R0.reuse, R43, PT ;  /* 0x0000002b0000720c */ /* 0x040fe40003f84070 */
[C---:B------:R-:W-:Y:S02]  /*7f60*/  ISETP.GT.U32.AND P6, PT, R0.reuse, R6, PT ;  /* 0x000000060000720c */ /* 0x040fe40003fc4070 */
[----:B------:R-:W-:Y:S01]  /*7f70*/  ISETP.GT.U32.AND P3, PT, R0, R7, PT ;  /* 0x000000070000720c */ /* 0x000fe20003f64070 */
[----:B------:R-:W-:Y:S01]  /*7f80*/  STL [R1+0x13c], R10 ;  /* 0x00013c0a01007387 */ /* 0x000fe20000100800 */
[----:B------:R-:W-:-:S03]  /*7f90*/  ISETP.GE.AND P2, PT, R48, RZ, PT ;  /* 0x000000ff3000720c */ /* 0x000fc60003f46270 */
[----:B------:R-:W3:Y:S04]  /*7fa0*/  LDL.LU R48, [R1+0x3c] ;  /* 0x00003c0001307983 */ /* 0x000ee80000300800 */
[--C-:B------:R-:W-:Y:S02]  /*7fb0*/  @!P4 IMAD.IADD R43, R43, 0x1, -R0.reuse ;  /* 0x000000012b2bc824 */ /* 0x100fe400078e0a00 */
[--C-:B------:R-:W-:Y:S02]  /*7fc0*/  @!P6 IMAD.IADD R6, R6, 0x1, -R0.reuse ;  /* 0x000000010606e824 */ /* 0x100fe400078e0a00 */
[----:B------:R-:W-:Y:S02]  /*7fd0*/  @!P3 IMAD.IADD R7, R7, 0x1, -R0 ;  /* 0x000000010707b824 */ /* 0x000fe400078e0a00 */
[----:B0-----:R-:W-:Y:S01]  /*7fe0*/  IMAD.MOV.U32 R9, RZ, RZ, R6 ;  /* 0x000000ffff097224 */ /* 0x001fe200078e0006 */
[----:B-----5:R-:W-:-:S05]  /*7ff0*/  IABS R5, R47 ;  /* 0x0000002f00057213 */ /* 0x020fca0000000000 */
[----:B------:R-:W-:-:S04]  /*8000*/  IMAD.HI.U32 R2, R8, R5, RZ ;  /* 0x0000000508027227 */ /* 0x000fc800078e00ff */
[----:B------:R-:W-:-:S04]  /*8010*/  IMAD.MOV R2, RZ, RZ, -R2 ;  /* 0x000000ffff027224 */ /* 0x000fc800078e0a02 */
[----:B------:R-:W-:-:S05]  /*8020*/  IMAD R5, R0, R2, R5 ;  /* 0x0000000200057224 */ /* 0x000fca00078e0205 */
[----:B------:R-:W-:Y:S01]  /*8030*/  ISETP.GT.U32.AND P4, PT, R0, R5, PT ;  /* 0x000000050000720c */ /* 0x000fe20003f84070 */
[----:B------:R-:W-:Y:S02]  /*8040*/  @!P1 IMAD.MOV R7, RZ, RZ, -R7 ;  /* 0x000000ffff079224 */ /* 0x000fe400078e0a07 */
[----:B------:R-:W-:-:S03]  /*8050*/  @!P5 IMAD.MOV R9, RZ, RZ, -R9 ;  /* 0x000000ffff09d224 */ /* 0x000fc600078e0a09 */
[----:B------:R-:W-:Y:S04]  /*8060*/  STL [R1+0x134], R7 ;  /* 0x0001340701007387 */ /* 0x000fe80000100800 */
[----:B------:R0:W-:Y:S03]  /*8070*/  STL [R1+0x138], R9 ;  /* 0x0001380901007387 */ /* 0x0001e60000100800 */
[----:B------:R-:W-:Y:S01]  /*8080*/  @!P4 IMAD.IADD R5, R5, 0x1, -R0 ;  /* 0x000000010505c824 */ /* 0x000fe200078e0a00 */
[----:B------:R-:W-:-:S04]  /*8090*/  ISETP.GE.AND P3, PT, R47, RZ, PT ;  /* 0x000000ff2f00720c */ /* 0x000fc80003f66270 */
[----:B------:R-:W-:Y:S02]  /*80a0*/  ISETP.GT.U32.AND P4, PT, R0, R5, PT ;  /* 0x000000050000720c */ /* 0x000fe40003f84070 */
[----:B------:R-:W-:Y:S02]  /*80b0*/  IABS R4, R49 ;  /* 0x0000003100047213 */ /* 0x000fe40000000000 */
[----:B------:R-:W-:Y:S02]  /*80c0*/  ISETP.GE.AND P1, PT, R49, RZ, PT ;  /* 0x000000ff3100720c */ /* 0x000fe40003f26270 */
[----:B------:R-:W5:Y:S04]  /*80d0*/  LDL.LU R49, [R1+0x40] ;  /* 0x0000400001317983 */ /* 0x000f680000300800 */
[----:B------:R-:W5:Y:S03]  /*80e0*/  LDL.LU R12, [R1+0x44] ;  /* 0x00004400010c7983 */ /* 0x000f660000300800 */
[----:B------:R-:W-:-:S04]  /*80f0*/  @!P4 IMAD.IADD R5, R5, 0x1, -R0 ;  /* 0x000000010505c824 */ /* 0x000fc800078e0a00 */
[----:B------:R-:W-:-:S04]  /*8100*/  IMAD.MOV.U32 R13, RZ, RZ, R5 ;  /* 0x000000ffff0d7224 */ /* 0x000fc800078e0005 */
[----:B------:R-:W-:Y:S01]  /*8110*/  @!P3 IMAD.MOV R13, RZ, RZ, -R13 ;  /* 0x000000ffff0db224 */ /* 0x000fe200078e0a0d */
[----:B--2---:R-:W-:-:S05]  /*8120*/  IABS R46, R51 ;  /* 0x00000033002e7213 */ /* 0x004fca0000000000 */
[----:B------:R-:W-:-:S04]  /*8130*/  IMAD.HI.U32 R47, R8, R46, RZ ;  /* 0x0000002e082f7227 */ /* 0x000fc800078e00ff */
[----:B------:R-:W-:-:S04]  /*8140*/  IMAD.MOV R47, RZ, RZ, -R47 ;  /* 0x000000ffff2f7224 */ /* 0x000fc800078e0a2f */
[----:B------:R-:W-:-:S05]  /*8150*/  IMAD R46, R0, R47, R46 ;  /* 0x0000002f002e7224 */ /* 0x000fca00078e022e */
[----:B------:R-:W-:Y:S02]  /*8160*/  ISETP.GT.U32.AND P4, PT, R0, R46, PT ;  /* 0x0000002e0000720c */ /* 0x000fe40003f84070 */
[----:B------:R-:W-:Y:S02]  /*8170*/  ISETP.GE.AND P5, PT, R51, RZ, PT ;  /* 0x000000ff3300720c */ /* 0x000fe40003fa6270 */
[----:B------:R-:W2:Y:S04]  /*8180*/  LDL.LU R51, [R1+0x48] ;  /* 0x0000480001337983 */ /* 0x000ea80000300800 */
[----:B------:R1:W-:Y:S05]  /*8190*/  STL [R1+0x114], R13 ;  /* 0x0001140d01007387 */ /* 0x0003ea0000100800 */
[----:B------:R-:W-:Y:S01]  /*81a0*/  @!P4 IMAD.IADD R46, R46, 0x1, -R0 ;  /* 0x000000012e2ec824 */ /* 0x000fe200078e0a00 */
[----:B----4-:R-:W-:-:S02]  /*81b0*/  IABS R45, R3 ;  /* 0x00000003002d7213 */ /* 0x010fc40000000000 */
[----:B------:R-:W-:Y:S02]  /*81c0*/  ISETP.GE.AND P4, PT, R3, RZ, PT ;  /* 0x000000ff0300720c */ /* 0x000fe40003f86270 */
[----:B------:R-:W4:Y:S01]  /*81d0*/  LDL.LU R3, [R1+0x4c] ;  /* 0x00004c0001037983 */ /* 0x000f220000300800 */
[----:B------:R-:W-:Y:S01]  /*81e0*/  ISETP.GT.U32.AND P6, PT, R0, R44, PT ;  /* 0x0000002c0000720c */ /* 0x000fe20003fc4070 */
[----:B------:R-:W-:Y:S01]  /*81f0*/  IMAD.HI.U32 R6, R8, R4, RZ ;  /* 0x0000000408067227 */ /* 0x000fe200078e00ff */
[----:B---3--:R-:W-:-:S11]  /*8200*/  IABS R2, R50 ;  /* 0x0000003200027213 */ /* 0x008fd60000000000 */
[----:B------:R-:W-:-:S05]  /*8210*/  @!P6 IMAD.IADD R44, R44, 0x1, -R0 ;  /* 0x000000012c2ce824 */ /* 0x000fca00078e0a00 */
[----:B------:R-:W-:Y:S01]  /*8220*/  ISETP.GT.U32.AND P6, PT, R0, R44, PT ;  /* 0x0000002c0000720c */ /* 0x000fe20003fc4070 */
[----:B------:R-:W-:Y:S02]  /*8230*/  IMAD.MOV R6, RZ, RZ, -R6 ;  /* 0x000000ffff067224 */ /* 0x000fe400078e0a06 */
[----:B------:R-:W-:-:S04]  /*8240*/  IMAD.HI.U32 R11, R8, R2, RZ ;  /* 0x00000002080b7227 */ /* 0x000fc800078e00ff */
[----:B------:R-:W-:Y:S02]  /*8250*/  IMAD R4, R0, R6, R4 ;  /* 0x0000000600047224 */ /* 0x000fe400078e0204 */
[----:B------:R-:W-:-:S04]  /*8260*/  IMAD.MOV R11, RZ, RZ, -R11 ;  /* 0x000000ffff0b7224 */ /* 0x000fc800078e0a0b */
[----:B------:R-:W-:Y:S01]  /*8270*/  @!P6 IMAD.IADD R44, R44, 0x1, -R0 ;  /* 0x000000012c2ce824 */ /* 0x000fe200078e0a00 */
[C---:B------:R-:W-:Y:S01]  /*8280*/  ISETP.GT.U32.AND P6, PT, R0.reuse, R4, PT ;  /* 0x000000040000720c */ /* 0x040fe20003fc4070 */
[----:B------:R-:W-:Y:S02]  /*8290*/  IMAD R2, R0, R11, R2 ;  /* 0x0000000b00027224 */ /* 0x000fe400078e0202 */
[----:B0-----:R-:W-:Y:S01]  /*82a0*/  IMAD.HI.U32 R9, R8, R45, RZ ;  /* 0x0000002d08097227 */ /* 0x001fe200078e00ff */
[----:B------:R-:W-:-:S03]  /*82b0*/  IABS R10, R61 ;  /* 0x0000003d000a7213 */ /* 0x000fc60000000000 */
[----:B------:R-:W-:Y:S01]  /*82c0*/  @!P2 IMAD.MOV R43, RZ, RZ, -R43 ;  /* 0x000000ffff2ba224 */ /* 0x000fe200078e0a2b */
[----:B------:R-:W-:Y:S01]  /*82d0*/  ISETP.GT.U32.AND P2, PT, R0, R2, PT ;  /* 0x000000020000720c */ /* 0x000fe20003f44070 */
[----:B------:R-:W-:-:S04]  /*82e0*/  IMAD.MOV R9, RZ, RZ, -R9 ;  /* 0x000000ffff097224 */ /* 0x000fc800078e0a09 */
[----:B------:R-:W-:Y:S02]  /*82f0*/  @!P6 IMAD.IADD R4, R4, 0x1, -R0 ;  /* 0x000000010404e824 */ /* 0x000fe400078e0a00 */
[----:B------:R-:W-:Y:S01]  /*8300*/  IMAD.HI.U32 R6, R8, R10, RZ ;  /* 0x0000000a08067227 */ /* 0x000fe200078e00ff */
[----:B------:R-:W-:Y:S02]  /*8310*/  IABS R7, R48 ;  /* 0x0000003000077213 */ /* 0x000fe40000000000 */
[C---:B------:R-:W-:Y:S01]  /*8320*/  ISETP.GT.U32.AND P6, PT, R0.reuse, R4, PT ;  /* 0x000000040000720c */ /* 0x040fe20003fc4070 */
[C---:B------:R-:W-:Y:S02]  /*8330*/  IMAD R45, R0.reuse, R9, R45 ;  /* 0x00000009002d7224 */ /* 0x040fe400078e022d */
[----:B------:R-:W-:Y:S02]  /*8340*/  IMAD.MOV R6, RZ, RZ, -R6 ;  /* 0x000000ffff067224 */ /* 0x000fe400078e0a06 */
[----:B------:R-:W-:Y:S01]  /*8350*/  @!P0 IMAD.MOV R44, RZ, RZ, -R44 ;  /* 0x000000ffff2c8224 */ /* 0x000fe200078e0a2c */
[----:B------:R-:W-:Y:S01]  /*8360*/  ISETP.GT.U32.AND P0, PT, R0, R45, PT ;  /* 0x0000002d0000720c */ /* 0x000fe20003f04070 */
[----:B------:R-:W-:Y:S01]  /*8370*/  @!P2 IMAD.IADD R2, R2, 0x1, -R0 ;  /* 0x000000010202a824 */ /* 0x000fe200078e0a00 */
[C---:B------:R-:W-:Y:S01]  /*8380*/  ISETP.GT.U32.AND P2, PT, R0.reuse, R46, PT ;  /* 0x0000002e0000720c */ /* 0x040fe20003f44070 */
[----:B------:R-:W-:-:S02]  /*8390*/  IMAD R10, R0, R6, R10 ;  /* 0x00000006000a7224 */ /* 0x000fc400078e020a */
[----:B------:R-:W-:Y:S01]  /*83a0*/  IMAD.HI.U32 R6, R8, R7, RZ ;  /* 0x0000000708067227 */ /* 0x000fe200078e00ff */
[----:B------:R-:W-:Y:S02]  /*83b0*/  ISETP.GE.AND P3, PT, R50, RZ, PT ;  /* 0x000000ff3200720c */ /* 0x000fe40003f66270 */
[----:B------:R-:W3:Y:S01]  /*83c0*/  LDL.LU R50, [R1+0x50] ;  /* 0x0000500001327983 */ /* 0x000ee20000300800 */
[----:B------:R-:W-:Y:S02]  /*83d0*/  IMAD.MOV R5, RZ, RZ, -R6 ;  /* 0x000000ffff057224 */ /* 0x000fe400078e0a06 */
[--C-:B------:R-:W-:Y:S01]  /*83e0*/  @!P6 IMAD.IADD R4, R4, 0x1, -R0.reuse ;  /* 0x000000010404e824 */ /* 0x100fe200078e0a00 */
[C---:B------:R-:W-:Y:S01]  /*83f0*/  ISETP.GT.U32.AND P6, PT, R0.reuse, R10, PT ;  /* 0x0000000a0000720c */ /* 0x040fe20003fc4070 */
[C---:B------:R-:W-:Y:S02]  /*8400*/  IMAD R7, R0.reuse, R5, R7 ;  /* 0x0000000500077224 */ /* 0x040fe400078e0207 */
[----:B------:R-:W-:Y:S01]  /*8410*/  @!P0 IMAD.IADD R45, R45, 0x1, -R0 ;  /* 0x000000012d2d8824 */ /* 0x000fe200078e0a00 */
[----:B------:R-:W-:Y:S01]  /*8420*/  ISETP.GT.U32.AND P0, PT, R0, R2, PT ;  /* 0x000000020000720c */ /* 0x000fe20003f04070 */
[----:B------:R-:W-:-:S02]  /*8430*/  IMAD.MOV.U32 R9, RZ, RZ, R4 ;  /* 0x000000ffff097224 */ /* 0x000fc400078e0004 */
[----:B------:R-:W-:Y:S01]  /*8440*/  @!P2 IMAD.IADD R46, R46, 0x1, -R0 ;  /* 0x000000012e2ea824 */ /* 0x000fe200078e0a00 */
[----:B------:R-:W-:Y:S01]  /*8450*/  ISETP.GT.U32.AND P2, PT, R0, R7, PT ;  /* 0x000000070000720c */ /* 0x000fe20003f44070 */
[----:B------:R-:W-:-:S04]  /*8460*/  @!P1 IMAD.MOV R9, RZ, RZ, -R9 ;  /* 0x000000ffff099224 */ /* 0x000fc800078e0a09 */
[----:B------:R-:W-:Y:S01]  /*8470*/  @!P6 IMAD.IADD R10, R10, 0x1, -R0 ;  /* 0x000000010a0ae824 */ /* 0x000fe200078e0a00 */
[----:B------:R0:W-:Y:S01]  /*8480*/  STL [R1+0x118], R9 ;  /* 0x0001180901007387 */ /* 0x0001e20000100800 */
[----:B------:R-:W-:Y:S02]  /*8490*/  IMAD.MOV.U32 R14, RZ, RZ, R46 ;  /* 0x000000ffff0e7224 */ /* 0x000fe400078e002e */
[----:B------:R-:W-:Y:S01]  /*84a0*/  @!P0 IMAD.IADD R2, R2, 0x1, -R0 ;  /* 0x0000000102028824 */ /* 0x000fe200078e0a00 */
[----:B------:R-:W-:-:S03]  /*84b0*/  ISETP.GT.U32.AND P1, PT, R0, R10, PT ;  /* 0x0000000a0000720c */ /* 0x000fc60003f24070 */
[----:B------:R-:W-:Y:S01]  /*84c0*/  @!P2 IMAD.IADD R7, R7, 0x1, -R0 ;  /* 0x000000010707a824 */ /* 0x000fe200078e0a00 */
[C---:B------:R-:W-:Y:S01]  /*84d0*/  ISETP.GT.U32.AND P6, PT, R0.reuse, R45, PT ;  /* 0x0000002d0000720c */ /* 0x040fe20003fc4070 */
[----:B-1----:R-:W-:Y:S02]  /*84e0*/  IMAD.MOV.U32 R13, RZ, RZ, R2 ;  /* 0x000000ffff0d7224 */ /* 0x002fe400078e0002 */
[----:B------:R-:W-:Y:S01]  /*84f0*/  @!P5 IMAD.MOV R14, RZ, RZ, -R14 ;  /* 0x000000ffff0ed224 */ /* 0x000fe200078e0a0e */
[----:B------:R-:W-:Y:S01]  /*8500*/  ISETP.GT.U32.AND P5, PT, R0, R7, PT ;  /* 0x000000070000720c */ /* 0x000fe20003fa4070 */
[----:B------:R-:W-:Y:S01]  /*8510*/  @!P3 IMAD.MOV R13, RZ, RZ, -R13 ;  /* 0x000000ffff0db224 */ /* 0x000fe200078e0a0d */
[----:B-----5:R-:W-:-:S05]  /*8520*/  IABS R11, R12 ;  /* 0x0000000c000b7213 */ /* 0x020fca0000000000 */
[----:B0-----:R-:W-:-:S04]  /*8530*/  IMAD.HI.U32 R9, R8, R11, RZ ;  /* 0x0000000b08097227 */ /* 0x001fc800078e00ff */
[----:B------:R-:W-:-:S04]  /*8540*/  IMAD.MOV R9, RZ, RZ, -R9 ;  /* 0x000000ffff097224 */ /* 0x000fc800078e0a09 */
[----:B------:R-:W-:Y:S01]  /*8550*/  IMAD R11, R0, R9, R11 ;  /* 0x00000009000b7224 */ /* 0x000fe200078e020b */
[----:B------:R-:W-:-:S04]  /*8560*/  IABS R6, R49 ;  /* 0x0000003100067213 */ /* 0x000fc80000000000 */
[----:B------:R-:W-:Y:S01]  /*8570*/  ISETP.GT.U32.AND P3, PT, R0, R11, PT ;  /* 0x0000000b0000720c */ /* 0x000fe20003f64070 */
[----:B------:R-:W-:Y:S01]  /*8580*/  IMAD.HI.U32 R4, R8, R6, RZ ;  /* 0x0000000608047227 */ /* 0x000fe200078e00ff */
[----:B------:R-:W-:-:S03]  /*8590*/  ISETP.GE.AND P0, PT, R61, RZ, PT ;  /* 0x000000ff3d00720c */ /* 0x000fc60003f06270 */
[--C-:B------:R-:W-:Y:S01]  /*85a0*/  @!P1 IMAD.IADD R10, R10, 0x1, -R0.reuse ;  /* 0x000000010a0a9824 */ /* 0x100fe200078e0a00 */
[----:B------:R-:W-:Y:S01]  /*85b0*/  ISETP.GE.AND P1, PT, R48, RZ, PT ;  /* 0x000000ff3000720c */ /* 0x000fe20003f26270 */
[----:B------:R-:W-:Y:S01]  /*85c0*/  @!P6 IMAD.IADD R45, R45, 0x1, -R0 ;  /* 0x000000012d2de824 */ /* 0x000fe200078e0a00 */
[----:B------:R-:W-:Y:S01]  /*85d0*/  ISETP.GE.AND P2, PT, R49, RZ, PT ;  /* 0x000000ff3100720c */ /* 0x000fe20003f46270 */
[----:B------:R-:W5:Y:S01]  /*85e0*/  LDL.LU R48, [R1+0x54] ;  /* 0x0000540001307983 */ /* 0x000f620000300800 */
[----:B------:R-:W-:-:S03]  /*85f0*/  IMAD.MOV R4, RZ, RZ, -R4 ;  /* 0x000000ffff047224 */ /* 0x000fc600078e0a04 */
[----:B------:R-:W5:Y:S01]  /*8600*/  LDL.LU R49, [R1+0x58] ;  /* 0x0000580001317983 */ /* 0x000f620000300800 */
[----:B------:R-:W-:-:S03]  /*8610*/  @!P5 IMAD.IADD R7, R7, 0x1, -R0 ;  /* 0x000000010707d824 */ /* 0x000fc600078e0a00 */
[----:B------:R-:W-:Y:S01]  /*8620*/  STL [R1+0x110], R14 ;  /* 0x0001100e01007387 */ /* 0x000fe20000100800 */
[----:B------:R-:W-:-:S03]  /*8630*/  IMAD R6, R0, R4, R6 ;  /* 0x0000000400067224 */ /* 0x000fc600078e0206 */
[----:B------:R0:W-:Y:S01]  /*8640*/  STL [R1+0x10c], R13 ;  /* 0x00010c0d01007387 */ /* 0x0001e20000100800 */
[----:B------:R-:W-:Y:S02]  /*8650*/  @!P3 IMAD.IADD R11, R11, 0x1, -R0 ;  /* 0x000000010b0bb824 */ /* 0x000fe400078e0a00 */
[----:B------:R-:W-:Y:S02]  /*8660*/  @!P0 IMAD.MOV R10, RZ, RZ, -R10 ;  /* 0x000000ffff0a8224 */ /* 0x000fe400078e0a0a */
[----:B0-----:R-:W-:-:S04]  /*8670*/  IMAD.MOV.U32 R13, RZ, RZ, R45 ;  /* 0x000000ffff0d7224 */ /* 0x001fc800078e002d */
[----:B------:R-:W-:-:S05]  /*8680*/  @!P4 IMAD.MOV R13, RZ, RZ, -R13 ;  /* 0x000000ffff0dc224 */ /* 0x000fca00078e0a0d */
[----:B------:R-:W-:Y:S04]  /*8690*/  STL [R1+0x108], R13 ;  /* 0x0001080d01007387 */ /* 0x000fe80000100800 */
[----:B------:R-:W-:Y:S01]  /*86a0*/  STL [R1+0x104], R10 ;  /* 0x0001040a01007387 */ /* 0x000fe20000100800 */
[----:B--2---:R-:W-:Y:S02]  /*86b0*/  IABS R5, R51 ;  /* 0x0000003300057213 */ /* 0x004fe40000000000 */
[----:B------:R-:W-:Y:S02]  /*86c0*/  ISETP.GE.AND P5, PT, R51, RZ, PT ;  /* 0x000000ff3300720c */ /* 0x000fe40003fa6270 */
[----:B------:R-:W2:Y:S01]  /*86d0*/  LDL.LU R51, [R1+0x5c] ;  /* 0x00005c0001337983 */ /* 0x000ea20000300800 */
[----:B----4-:R-:W-:-:S02]  /*86e0*/  IABS R4, R3 ;  /* 0x0000000300047213 */ /* 0x010fc40000000000 */
[----:B------:R-:W-:Y:S01]  /*86f0*/  ISETP.GE.AND P3, PT, R3, RZ, PT ;  /* 0x000000ff0300720c */ /* 0x000fe20003f66270 */
[----:B------:R-:W-:-:S04]  /*8700*/  IMAD.MOV.U32 R3, RZ, RZ, R7 ;  /* 0x000000ffff037224 */ /* 0x000fc800078e0007 */
[----:B------:R-:W-:-:S05]  /*8710*/  @!P1 IMAD.MOV R3, RZ, RZ, -R3 ;  /* 0x000000ffff039224 */ /* 0x000fca00078e0a03 */
[----:B------:R0:W-:Y:S04]  /*8720*/  STL [R1+0x100], R3 ;  /* 0x0001000301007387 */ /* 0x0001e80000100800 */
[----:B0-----:R-:W4:Y:S01]  /*8730*/  LDL.LU R3, [R1+0x60] ;  /* 0x0000600001037983 */ /* 0x001f220000300800 */
[----:B------:R-:W-:-:S03]  /*8740*/  ISETP.GT.U32.AND P6, PT, R0, R6, PT ;  /* 0x000000060000720c */ /* 0x000fc60003fc4070 */
[----:B------:R-:W2:Y:S10]  /*8750*/  LDL.LU R13, [R1+0x64] ;  /* 0x00006400010d7983 */ /* 0x000eb40000300800 */
[----:B------:R-:W-:-:S05]  /*8760*/  @!P6 IMAD.IADD R6, R6, 0x1, -R0 ;  /* 0x000000010606e824 */ /* 0x000fca00078e0a00 */
[----:B------:R-:W-:Y:S01]  /*8770*/  ISETP.GT.U32.AND P6, PT, R0, R6, PT ;  /* 0x000000060000720c */ /* 0x000fe20003fc4070 */
[----:B------:R-:W-:-:S12]  /*8780*/  IMAD.HI.U32 R47, R8, R5, RZ ;  /* 0x00000005082f7227 */ /* 0x000fd800078e00ff */
[----:B------:R-:W-:-:S04]  /*8790*/  @!P6 IMAD.IADD R6, R6, 0x1, -R0 ;  /* 0x000000010606e824 */ /* 0x000fc800078e0a00 */
[----:B------:R-:W-:-:S04]  /*87a0*/  IMAD.MOV.U32 R10, RZ, RZ, R6 ;  /* 0x000000ffff0a7224 */ /* 0x000fc800078e0006 */
[----:B------:R-:W-:Y:S01]  /*87b0*/  @!P2 IMAD.MOV R10, RZ, RZ, -R10 ;  /* 0x000000ffff0aa224 */ /* 0x000fe200078e0a0a */
[----:B------:R-:W-:Y:S01]  /*87c0*/  ISETP.GE.AND P0, PT, R12, RZ, PT ;  /* 0x000000ff0c00720c */ /* 0x000fe20003f06270 */
[----:B------:R-:W-:-:S03]  /*87d0*/  IMAD.MOV R47, RZ, RZ, -R47 ;  /* 0x000000ffff2f7224 */ /* 0x000fc600078e0a2f */
[----:B------:R-:W-:Y:S01]  /*87e0*/  STL [R1+0xfc], R10 ;  /* 0x0000fc0a01007387 */ /* 0x000fe20000100800 */
[----:B------:R-:W-:-:S03]  /*87f0*/  IMAD.HI.U32 R2, R8, R4, RZ ;  /* 0x0000000408027227 */ /* 0x000fc600078e00ff */
[----:B------:R-:W2:Y:S01]  /*8800*/  LDL.LU R61, [R1+0x68] ;  /* 0x00006800013d7983 */ /* 0x000ea20000300800 */
[----:B------:R-:W-:-:S03]  /*8810*/  IMAD R5, R0, R47, R5 ;  /* 0x0000002f00057224 */ /* 0x000fc600078e0205 */
[----:B------:R-:W2:Y:S04]  /*8820*/  LDL.LU R12, [R1+0x6c] ;  /* 0x00006c00010c7983 */ /* 0x000ea80000300800 */
[----:B------:R-:W2:Y:S01]  /*8830*/  LDL.LU R19, [R1+0x70] ;  /* 0x0000700001137983 */ /* 0x000ea20000300800 */
[----:B------:R-:W-:Y:S01]  /*8840*/  IMAD.MOV R2, RZ, RZ, -R2 ;  /* 0x000000ffff027224 */ /* 0x000fe200078e0a02 */
[----:B------:R-:W-:-:S03]  /*8850*/  ISETP.GT.U32.AND P4, PT, R0, R5, PT ;  /* 0x000000050000720c */ /* 0x000fc60003f84070 */
[----:B------:R-:W-:-:S05]  /*8860*/  IMAD R4, R0, R2, R4 ;  /* 0x0000000200047224 */ /* 0x000fca00078e0204 */
[----:B------:R-:W-:-:S05]  /*8870*/  ISETP.GT.U32.AND P6, PT, R0, R4, PT ;  /* 0x000000040000720c */ /* 0x000fca0003fc4070 */
[----:B------:R-:W-:Y:S01]  /*8880*/  @!P4 IMAD.IADD R5, R5, 0x1, -R0 ;  /* 0x000000010505c824 */ /* 0x000fe200078e0a00 */
[----:B------:R-:W-:-:S04]  /*8890*/  ISETP.GT.U32.AND P4, PT, R0, R11, PT ;  /* 0x0000000b0000720c */ /* 0x000fc80003f84070 */
[----:B------:R-:W-:-:S03]  /*88a0*/  ISETP.GT.U32.AND P1, PT, R0, R5, PT ;  /* 0x000000050000720c */ /* 0x000fc60003f24070 */
[----:B------:R-:W-:-:S05]  /*88b0*/  @!P6 IMAD.IADD R4, R4, 0x1, -R0 ;  /* 0x000000010404e824 */ /* 0x000fca00078e0a00 */
[----:B------:R-:W-:Y:S01]  /*88c0*/  ISETP.GT.U32.AND P6, PT, R0, R4, PT ;  /* 0x000000040000720c */ /* 0x000fe20003fc4070 */
[----:B------:R-:W-:Y:S01]  /*88d0*/  @!P4 IMAD.IADD R11, R11, 0x1, -R0 ;  /* 0x000000010b0bc824 */ /* 0x000fe200078e0a00 */
[----:B---3--:R-:W-:-:S03]  /*88e0*/  IABS R9, R50 ;  /* 0x0000003200097213 */ /* 0x008fc60000000000 */
[----:B------:R-:W-:Y:S02]  /*88f0*/  @!P0 IMAD.MOV R11, RZ, RZ, -R11 ;  /* 0x000000ffff0b8224 */ /* 0x000fe400078e0a0b */
[--C-:B------:R-:W-:Y:S02]  /*8900*/  @!P1 IMAD.IADD R5, R5, 0x1, -R0.reuse ;  /* 0x0000000105059824 */ /* 0x100fe400078e0a00 */
[----:B------:R-:W-:Y:S01]  /*8910*/  IMAD.HI.U32 R2, R8, R9, RZ ;  /* 0x0000000908027227 */ /* 0x000fe200078e00ff */
[----:B------:R0:W-:Y:S03]  /*8920*/  STL [R1+0xf8], R11 ;  /* 0x0000f80b01007387 */ /* 0x0001e60000100800 */
[----:B------:R-:W-:Y:S02]  /*8930*/  @!P6 IMAD.IADD R4, R4, 0x1, -R0 ;  /* 0x000000010404e824 */ /* 0x000fe400078e0a00 */
[----:B------:R-:W-:-:S02]  /*8940*/  IMAD.MOV R2, RZ, RZ, -R2 ;  /* 0x000000ffff027224 */ /* 0x000fc400078e0a02 */
[----:B0-----:R-:W-:Y:S02]  /*8950*/  IMAD.MOV.U32 R11, RZ, RZ, R5 ;  /* 0x000000ffff0b7224 */ /* 0x001fe400078e0005 */
[----:B------:R-:W-:Y:S02]  /*8960*/  @!P3 IMAD.MOV R4, RZ, RZ, -R4 ;  /* 0x000000ffff04b224 */ /* 0x000fe400078e0a04 */
[----:B------:R-:W-:Y:S02]  /*8970*/  @!P5 IMAD.MOV R11, RZ, RZ, -R11 ;  /* 0x000000ffff0bd224 */ /* 0x000fe400078e0a0b */
[----:B------:R-:W-:-:S03]  /*8980*/  IMAD R9, R0, R2, R9 ;  /* 0x0000000200097224 */ /* 0x000fc600078e0209 */
[----:B------:R-:W-:Y:S02]  /*8990*/  STL [R1+0xf4], R11 ;  /* 0x0000f40b01007387 */ /* 0x000fe40000100800 */
[----:B------:R-:W-:Y:S02]  /*89a0*/  ISETP.GT.U32.AND P2, PT, R0, R9, PT ;  /* 0x000000090000720c */ /* 0x000fe40003f44070 */
[----:B------:R0:W-:Y:S04]  /*89b0*/  STL [R1+0xf0], R4 ;  /* 0x0000f00401007387 */ /* 0x0001e80000100800 */
[----:B------:R-:W3:Y:S04]  /*89c0*/  LDL.LU R18, [R1+0x74] ;  /* 0x0000740001127983 */ /* 0x000ee80000300800 */
[----:B------:R-:W3:Y:S03]  /*89d0*/  LDL.LU R14, [R1+0x78] ;  /* 0x00007800010e7983 */ /* 0x000ee60000300800 */
[----:B------:R-:W-:-:S05]  /*89e0*/  @!P2 IMAD.IADD R9, R9, 0x1, -R0 ;  /* 0x000000010909a824 */ /* 0x000fca00078e0a00 */
[----:B------:R-:W-:-:S13]  /*89f0*/  ISETP.GT.U32.AND P0, PT, R0, R9, PT ;  /* 0x000000090000720c */ /* 0x000fda0003f04070 */
[----:B------:R-:W-:Y:S01]  /*8a00*/  @!P0 IMAD.IADD R9, R9, 0x1, -R0 ;  /* 0x0000000109098824 */ /* 0x000fe200078e0a00 */
[----:B----4-:R-:W-:Y:S02]  /*8a10*/  IABS R5, R3 ;  /* 0x0000000300057213 */ /* 0x010fe40000000000 */
[----:B------:R-:W-:Y:S02]  /*8a20*/  ISETP.GE.AND P0, PT, R3, RZ, PT ;  /* 0x000000ff0300720c */ /* 0x000fe40003f06270 */
[----:B------:R-:W4:Y:S01]  /*8a30*/  LDL.LU R3, [R1+0x7c] ;  /* 0x00007c0001037983 */ /* 0x000f220000300800 */
[----:B-----5:R-:W-:Y:S02]  /*8a40*/  IABS R7, R48 ;  /* 0x0000003000077213 */ /* 0x020fe40000000000 */
[----:B------:R-:W-:Y:S01]  /*8a50*/  IABS R2, R49 ;  /* 0x0000003100027213 */ /* 0x000fe20000000000 */
[----:B------:R-:W5:Y:S02]  /*8a60*/  LDL.LU R17, [R1+0x80] ;  /* 0x0000800001117983 */ /* 0x000f640000300800 */
[----:B------:R-:W-:-:S04]  /*8a70*/  IMAD.HI.U32 R6, R8, R7, RZ ;  /* 0x0000000708067227 */ /* 0x000fc800078e00ff */
[----:B------:R-:W-:-:S04]  /*8a80*/  IMAD.MOV R6, RZ, RZ, -R6 ;  /* 0x000000ffff067224 */ /* 0x000fc800078e0a06 */
[----:B------:R-:W-:Y:S02]  /*8a90*/  IMAD R7, R0, R6, R7 ;  /* 0x0000000600077224 */ /* 0x000fe400078e0207 */
[----:B------:R-:W-:-:S03]  /*8aa0*/  IMAD.HI.U32 R10, R8, R2, RZ ;  /* 0x00000002080a7227 */ /* 0x000fc600078e00ff */
[----:B------:R-:W-:Y:S01]  /*8ab0*/  ISETP.GT.U32.AND P6, PT, R0, R7, PT ;  /* 0x000000070000720c */ /* 0x000fe20003fc4070 */
[----:B------:R-:W-:Y:S01]  /*8ac0*/  IMAD.MOV R10, RZ, RZ, -R10 ;  /* 0x000000ffff0a7224 */ /* 0x000fe200078e0a0a */
[----:B--2---:R-:W-:-:S03]  /*8ad0*/  IABS R6, R51 ;  /* 0x0000003300067213 */ /* 0x004fc60000000000 */
[----:B------:R-:W-:Y:S02]  /*8ae0*/  IMAD R2, R0, R10, R2 ;  /* 0x0000000a00027224 */ /* 0x000fe400078e0202 */
[----:B------:R-:W-:Y:S01]  /*8af0*/  IMAD.HI.U32 R10, R8, R6, RZ ;  /* 0x00000006080a7227 */ /* 0x000fe200078e00ff */
[----:B0-----:R-:W-:Y:S02]  /*8b00*/  IABS R4, R13 ;  /* 0x0000000d00047213 */ /* 0x001fe40000000000 */
[C---:B------:R-:W-:Y:S01]  /*8b10*/  ISETP.GT.U32.AND P5, PT, R0.reuse, R2, PT ;  /* 0x000000020000720c */ /* 0x040fe20003fa4070 */
[----:B------:R-:W-:Y:S02]  /*8b20*/  IMAD.MOV R10, RZ, RZ, -R10 ;  /* 0x000000ffff0a7224 */ /* 0x000fe400078e0a0a */
[----:B------:R-:W-:Y:S02]  /*8b30*/  @!P6 IMAD.IADD R7, R7, 0x1, -R0 ;  /* 0x000000010707e824 */ /* 0x000fe400078e0a00 */
[----:B------:R-:W-:-:S02]  /*8b40*/  IMAD R6, R0, R10, R6 ;  /* 0x0000000a00067224 */ /* 0x000fc400078e0206 */
[----:B------:R-:W-:Y:S01]  /*8b50*/  IMAD.HI.U32 R10, R8, R4, RZ ;  /* 0x00000004080a7227 */ /* 0x000fe200078e00ff */
[----:B------:R-:W-:Y:S02]  /*8b60*/  ISETP.GT.U32.AND P6, PT, R0, R7, PT ;  /* 0x000000070000720c */ /* 0x000fe40003fc4070 */
[----:B------:R-:W-:Y:S01]  /*8b70*/  ISETP.GE.AND P2, PT, R49, RZ, PT ;  /* 0x000000ff3100720c */ /* 0x000fe20003f46270 */
[----:B------:R-:W-:Y:S01]  /*8b80*/  IMAD.MOV R10, RZ, RZ, -R10 ;  /* 0x000000ffff0a7224 */ /* 0x000fe200078e0a0a */
[----:B------:R-:W-:Y:S01]  /*8b90*/  ISETP.GE.AND P3, PT, R51, RZ, PT ;  /* 0x000000ff3300720c */ /* 0x000fe20003f66270 */
[----:B------:R-:W-:Y:S01]  /*8ba0*/  @!P5 IMAD.IADD R2, R2, 0x1, -R0 ;  /* 0x000000010202d824 */ /* 0x000fe200078e0a00 */
[----:B------:R-:W-:Y:S01]  /*8bb0*/  IABS R51, R61 ;  /* 0x0000003d00337213 */ /* 0x000fe20000000000 */
[----:B------:R-:W-:Y:S01]  /*8bc0*/  IMAD.HI.U32 R11, R8, R5, RZ ;  /* 0x00000005080b7227 */ /* 0x000fe200078e00ff */
[----:B------:R-:W-:Y:S02]  /*8bd0*/  ISETP.GE.AND P1, PT, R48, RZ, PT ;  /* 0x000000ff3000720c */ /* 0x000fe40003f26270 */
[----:B------:R-:W-:Y:S01]  /*8be0*/  IABS R49, R19 ;  /* 0x0000001300317213 */ /* 0x000fe20000000000 */
[----:B------:R-:W-:Y:S01]  /*8bf0*/  IMAD R4, R0, R10, R4 ;  /* 0x0000000a00047224 */ /* 0x000fe200078e0204 */
[----:B------:R-:W-:Y:S01]  /*8c00*/  ISETP.GE.AND P4, PT, R50, RZ, PT ;  /* 0x000000ff3200720c */ /* 0x000fe20003f86270 */
[----:B------:R-:W-:Y:S01]  /*8c10*/  IMAD.HI.U32 R45, R8, R51, RZ ;  /* 0x00000033082d7227 */ /* 0x000fe200078e00ff */
[----:B------:R-:W-:-:S03]  /*8c20*/  IABS R50, R12 ;  /* 0x0000000c00327213 */ /* 0x000fc60000000000 */
[----:B------:R-:W-:Y:S01]  /*8c30*/  IMAD.HI.U32 R10, R8, R49, RZ ;  /* 0x00000031080a7227 */ /* 0x000fe200078e00ff */
[----:B------:R-:W-:-:S03]  /*8c40*/  ISETP.GT.U32.AND P5, PT, R0, R2, PT ;  /* 0x000000020000720c */ /* 0x000fc60003fa4070 */
[----:B------:R-:W-:Y:S02]  /*8c50*/  IMAD.MOV R11, RZ, RZ, -R11 ;  /* 0x000000ffff0b7224 */ /* 0x000fe400078e0a0b */
[----:B------:R-:W-:Y:S02]  /*8c60*/  IMAD.MOV R10, RZ, RZ, -R10 ;  /* 0x000000ffff0a7224 */ /* 0x000fe400078e0a0a */
[----:B------:R-:W-:Y:S02]  /*8c70*/  @!P6 IMAD.IADD R7, R7, 0x1, -R0 ;  /* 0x000000010707e824 */ /* 0x000fe400078e0a00 */
[----:B------:R-:W-:Y:S02]  /*8c80*/  IMAD.MOV R45, RZ, RZ, -R45 ;  /* 0x000000ffff2d7224 */ /* 0x000fe400078e0a2d */
[----:B------:R-:W-:Y:S02]  /*8c90*/  IMAD R5, R0, R11, R5 ;  /* 0x0000000b00057224 */ /* 0x000fe400078e0205 */
[----:B------:R-:W-:-:S04]  /*8ca0*/  IMAD.HI.U32 R11, R8, R50, RZ ;  /* 0x00000032080b7227 */ /* 0x000fc800078e00ff */
[C---:B------:R-:W-:Y:S02]  /*8cb0*/  IMAD R49, R0.reuse, R10, R49 ;  /* 0x0000000a00317224 */ /* 0x040fe400078e0231 */
[C---:B------:R-:W-:Y:S02]  /*8cc0*/  IMAD R51, R0.reuse, R45, R51 ;  /* 0x0000002d00337224 */ /* 0x040fe400078e0233 */
[----:B------:R-:W-:Y:S02]  /*8cd0*/  IMAD.MOV.U32 R10, RZ, RZ, R7 ;  /* 0x000000ffff0a7224 */ /* 0x000fe400078e0007 */
[----:B------:R-:W-:Y:S02]  /*8ce0*/  IMAD.MOV R11, RZ, RZ, -R11 ;  /* 0x000000ffff0b7224 */ /* 0x000fe400078e0a0b */
[----:B------:R-:W-:Y:S01]  /*8cf0*/  @!P1 IMAD.MOV R10, RZ, RZ, -R10 ;  /* 0x000000ffff0a9224 */ /* 0x000fe200078e0a0a */
[----:B------:R-:W-:Y:S01]  /*8d00*/  ISETP.GT.U32.AND P1, PT, R0, R51, PT ;  /* 0x000000330000720c */ /* 0x000fe20003f24070 */
[----:B------:R-:W-:-:S02]  /*8d10*/  @!P5 IMAD.IADD R2, R2, 0x1, -R0 ;  /* 0x000000010202d824 */ /* 0x000fc400078e0a00 */
[C---:B------:R-:W-:Y:S02]  /*8d20*/  IMAD R50, R0.reuse, R11, R50 ;  /* 0x0000000b00327224 */ /* 0x040fe400078e0232 */
[----:B------:R-:W-:Y:S01]  /*8d30*/  IMAD.MOV.U32 R15, RZ, RZ, R9 ;  /* 0x000000ffff0f7224 */ /* 0x000fe200078e0009 */
[C---:B------:R-:W-:Y:S01]  /*8d40*/  ISETP.GT.U32.AND P6, PT, R0.reuse, R6, PT ;  /* 0x000000060000720c */ /* 0x040fe20003fc4070 */
[----:B------:R-:W-:Y:S01]  /*8d50*/  @!P2 IMAD.MOV R2, RZ, RZ, -R2 ;  /* 0x000000ffff02a224 */ /* 0x000fe200078e0a02 */
[C---:B------:R-:W-:Y:S01]  /*8d60*/  ISETP.GT.U32.AND P2, PT, R0.reuse, R50, PT ;  /* 0x000000320000720c */ /* 0x040fe20003f44070 */
[----:B------:R-:W-:Y:S01]  /*8d70*/  @!P4 IMAD.MOV R15, RZ, RZ, -R15 ;  /* 0x000000ffff0fc224 */ /* 0x000fe200078e0a0f */
[----:B------:R-:W-:-:S03]  /*8d80*/  ISETP.GT.U32.AND P5, PT, R0, R5, PT ;  /* 0x000000050000720c */ /* 0x000fc60003fa4070 */
[----:B------:R-:W-:Y:S01]  /*8d90*/  @!P1 IMAD.IADD R51, R51, 0x1, -R0 ;  /* 0x0000000133339824 */ /* 0x000fe200078e0a00 */
[----:B------:R0:W-:Y:S01]  /*8da0*/  STL [R1+0xec], R15 ;  /* 0x0000ec0f01007387 */ /* 0x0001e20000100800 */
[----:B------:R-:W-:-:S03]  /*8db0*/  ISETP.GE.AND P1, PT, R61, RZ, PT ;  /* 0x000000ff3d00720c */ /* 0x000fc60003f26270 */
[----:B------:R-:W-:Y:S04]  /*8dc0*/  STL [R1+0xe8], R10 ;  /* 0x0000e80a01007387 */ /* 0x000fe80000100800 */
[----:B------:R1:W-:Y:S01]  /*8dd0*/  STL [R1+0xe4], R2 ;  /* 0x0000e40201007387 */ /* 0x0003e20000100800 */
[----:B------:R-:W-:-:S03]  /*8de0*/  @!P6 IMAD.IADD R6, R6, 0x1, -R0 ;  /* 0x000000010606e824 */ /* 0x000fc600078e0a00 */
[----:B------:R-:W2:Y:S01]  /*8df0*/  LDL.LU R61, [R1+0x84] ;  /* 0x00008400013d7983 */ /* 0x000ea20000300800 */
[----:B------:R-:W-:Y:S01]  /*8e00*/  ISETP.GT.U32.AND P6, PT, R0, R4, PT ;  /* 0x000000040000720c */ /* 0x000fe20003fc4070 */
[--C-:B------:R-:W-:Y:S01]  /*8e10*/  @!P2 IMAD.IADD R50, R50, 0x1, -R0.reuse ;  /* 0x000000013232a824 */ /* 0x100fe200078e0a00 */
[----:B------:R-:W-:Y:S02]  /*8e20*/  ISETP.GE.AND P2, PT, R12, RZ, PT ;  /* 0x000000ff0c00720c */ /* 0x000fe40003f46270 */
[----:B------:R-:W2:Y:S01]  /*8e30*/  LDL.LU R12, [R1+0x88] ;  /* 0x00008800010c7983 */ /* 0x000ea20000300800 */
[----:B------:R-:W-:-:S03]  /*8e40*/  @!P5 IMAD.IADD R5, R5, 0x1, -R0 ;  /* 0x000000010505d824 */ /* 0x000fc600078e0a00 */
[----:B------:R-:W2:Y:S01]  /*8e50*/  LDL.LU R16, [R1+0x8c] ;  /* 0x00008c0001107983 */ /* 0x000ea20000300800 */
[----:B------:R-:W-:Y:S02]  /*8e60*/  ISETP.GT.U32.AND P5, PT, R0, R6, PT ;  /* 0x000000060000720c */ /* 0x000fe40003fa4070 */
[----:B---3--:R-:W-:Y:S01]  /*8e70*/  IABS R45, R14 ;  /* 0x0000000e002d7213 */ /* 0x008fe20000000000 */
[----:B0-----:R-:W3:Y:S01]  /*8e80*/  LDL.LU R15, [R1+0x90] ;  /* 0x00009000010f7983 */ /* 0x001ee20000300800 */
[----:B------:R-:W-:-:S05]  /*8e90*/  @!P6 IMAD.IADD R4, R4, 0x1, -R0 ;  /* 0x000000010404e824 */ /* 0x000fca00078e0a00 */
[----:B------:R-:W-:Y:S01]  /*8ea0*/  ISETP.GT.U32.AND P4, PT, R0, R4, PT ;  /* 0x000000040000720c */ /* 0x000fe20003f84070 */
[----:B-1----:R-:W-:-:S04]  /*8eb0*/  IMAD.HI.U32 R2, R8, R45, RZ ;  /* 0x0000002d08027227 */ /* 0x002fc800078e00ff */
[----:B------:R-:W-:Y:S01]  /*8ec0*/  @!P5 IMAD.IADD R6, R6, 0x1, -R0 ;  /* 0x000000010606d824 */ /* 0x000fe200078e0a00 */
[----:B------:R-:W-:Y:S01]  /*8ed0*/  ISETP.GE.AND P5, PT, R13, RZ, PT ;  /* 0x000000ff0d00720c */ /* 0x000fe20003fa6270 */
[----:B------:R-:W-:Y:S01]  /*8ee0*/  IMAD.MOV R2, RZ, RZ, -R2 ;  /* 0x000000ffff027224 */ /* 0x000fe200078e0a02 */
[----:B------:R-:W-:-:S03]  /*8ef0*/  ISETP.GT.U32.AND P6, PT, R0, R5, PT ;  /* 0x000000050000720c */ /* 0x000fc60003fc4070 */
[----:B------:R-:W-:Y:S02]  /*8f00*/  IMAD R45, R0, R2, R45 ;  /* 0x00000002002d7224 */ /* 0x000fe400078e022d */
[----:B------:R-:W-:-:S06]  /*8f10*/  @!P4 IMAD.IADD R4, R4, 0x1, -R0 ;  /* 0x000000010404c824 */ /* 0x000fcc00078e0a00 */
[----:B------:R-:W-:Y:S01]  /*8f20*/  @!P5 IMAD.MOV R4, RZ, RZ, -R4 ;  /* 0x000000ffff04d224 */ /* 0x000fe200078e0a04 */
[----:B------:R-:W-:Y:S01]  /*8f30*/  ISETP.GT.U32.AND P5, PT, R0, R45, PT ;  /* 0x0000002d0000720c */ /* 0x000fe20003fa4070 */
[----:B------:R-:W-:Y:S02]  /*8f40*/  @!P6 IMAD.IADD R5, R5, 0x1, -R0 ;  /* 0x000000010505e824 */ /* 0x000fe400078e0a00 */
[----:B------:R-:W-:Y:S02]  /*8f50*/  @!P3 IMAD.MOV R6, RZ, RZ, -R6 ;  /* 0x000000ffff06b224 */ /* 0x000fe400078e0a06 */
[----:B------:R-:W-:-:S03]  /*8f60*/  @!P0 IMAD.MOV R5, RZ, RZ, -R5 ;  /* 0x000000ffff058224 */ /* 0x000fc600078e0a05 */
[----:B------:R-:W-:Y:S04]  /*8f70*/  STL [R1+0xe0], R6 ;  /* 0x0000e00601007387 */ /* 0x000fe80000100800 */
[----:B------:R-:W3:Y:S01]  /*8f80*/  LDL.LU R13, [R1+0x94] ;  /* 0x00009400010d7983 */ /* 0x000ee20000300800 */
[----:B------:R-:W-:-:S03]  /*8f90*/  @!P5 IMAD.IADD R45, R45, 0x1, -R0 ;  /* 0x000000012d2dd824 */ /* 0x000fc600078e0a00 */
[----:B------:R-:W-:Y:S04]  /*8fa0*/  STL [R1+0xdc], R5 ;  /* 0x0000dc0501007387 */ /* 0x000fe80000100800 */
[----:B------:R-:W-:Y:S01]  /*8fb0*/  STL [R1+0xd8], R4 ;  /* 0x0000d80401007387 */ /* 0x000fe20000100800 */
[----:B----4-:R-:W-:Y:S02]  /*8fc0*/  IABS R10, R3 ;  /* 0x00000003000a7213 */ /* 0x010fe40000000000 */
[----:B------:R-:W-:Y:S02]  /*8fd0*/  ISETP.GE.AND P5, PT, R3, RZ, PT ;  /* 0x000000ff0300720c */ /* 0x000fe40003fa6270 */
[----:B------:R-:W4:Y:S01]  /*8fe0*/  LDL.LU R3, [R1+0x98] ;  /* 0x0000980001037983 */ /* 0x000f220000300800 */
[----:B------:R-:W-:-:S02]  /*8ff0*/  ISETP.GT.U32.AND P6, PT, R0, R49, PT ;  /* 0x000000310000720c */ /* 0x000fc40003fc4070 */
[----:B------:R-:W-:Y:S01]  /*9000*/  IABS R48, R18 ;  /* 0x0000001200307213 */ /* 0x000fe20000000000 */
[----:B------:R-:W-:-:S10]  /*9010*/  IMAD.HI.U32 R2, R8, R10, RZ ;  /* 0x0000000a08027227 */ /* 0x000fd400078e00ff */
[----:B------:R-:W-:Y:S02]  /*9020*/  @!P6 IMAD.IADD R49, R49, 0x1, -R0 ;  /* 0x000000013131e824 */ /* 0x000fe400078e0a00 */
[----:B------:R-:W-:-:S03]  /*9030*/  IMAD.HI.U32 R9, R8, R48, RZ ;  /* 0x0000003008097227 */ /* 0x000fc600078e00ff */
[C---:B------:R-:W-:Y:S01]  /*9040*/  ISETP.GT.U32.AND P0, PT, R0.reuse, R49, PT ;  /* 0x000000310000720c */ /* 0x040fe20003f04070 */
[----:B------:R-:W-:Y:S02]  /*9050*/  IMAD.MOV R2, RZ, RZ, -R2 ;  /* 0x000000ffff027224 */ /* 0x000fe400078e0a02 */
[----:B------:R-:W-:Y:S01]  /*9060*/  IMAD.MOV R7, RZ, RZ, -R9 ;  /* 0x000000ffff077224 */ /* 0x000fe200078e0a09 */
[----:B-----5:R-:W-:Y:S01]  /*9070*/  IABS R9, R17 ;  /* 0x0000001100097213 */ /* 0x020fe20000000000 */
[C---:B------:R-:W-:Y:S02]  /*9080*/  IMAD R10, R0.reuse, R2, R10 ;  /* 0x00000002000a7224 */ /* 0x040fe400078e020a */
[----:B------:R-:W-:Y:S02]  /*9090*/  IMAD R48, R0, R7, R48 ;  /* 0x0000000700307224 */ /* 0x000fe400078e0230 */
[----:B------:R-:W-:-:S04]  /*90a0*/  IMAD.HI.U32 R2, R8, R9, RZ ;  /* 0x0000000908027227 */ /* 0x000fc800078e00ff */
[----:B------:R-:W-:Y:S01]  /*90b0*/  @!P0 IMAD.IADD R49, R49, 0x1, -R0 ;  /* 0x0000000131318824 */ /* 0x000fe200078e0a00 */
[C---:B------:R-:W-:Y:S02]  /*90c0*/  ISETP.GT.U32.AND P0, PT, R0.reuse, R10, PT ;  /* 0x0000000a0000720c */ /* 0x040fe40003f04070 */
[C---:B------:R-:W-:Y:S01]  /*90d0*/  ISETP.GT.U32.AND P4, PT, R0.reuse, R48, PT ;  /* 0x000000300000720c */ /* 0x040fe20003f84070 */
[----:B------:R-:W-:Y:S01]  /*90e0*/  IMAD.MOV R2, RZ, RZ, -R2 ;  /* 0x000000ffff027224 */ /* 0x000fe200078e0a02 */
[C---:B------:R-:W-:Y:S02]  /*90f0*/  ISETP.GT.U32.AND P6, PT, R0.reuse, R51, PT ;  /* 0x000000330000720c */ /* 0x040fe40003fc4070 */
[C---:B------:R-:W-:Y:S01]  /*9100*/  ISETP.GT.U32.AND P3, PT, R0.reuse, R50, PT ;  /* 0x000000320000720c */ /* 0x040fe20003f64070 */
[----:B------:R-:W-:-:S06]  /*9110*/  IMAD R9, R0, R2, R9 ;  /* 0x0000000200097224 */ /* 0x000fcc00078e0209 */
[--C-:B------:R-:W-:Y:S01]  /*9120*/  @!P0 IMAD.IADD R10, R10, 0x1, -R0.reuse ;  /* 0x000000010a0a8824 */ /* 0x100fe200078e0a00 */
[----:B------:R-:W-:Y:S01]  /*9130*/  ISETP.GT.U32.AND P0, PT, R0, R9, PT ;  /* 0x000000090000720c */ /* 0x000fe20003f04070 */
[--C-:B------:R-:W-:Y:S02]  /*9140*/  @!P4 IMAD.IADD R48, R48, 0x1, -R0.reuse ;  /* 0x000000013030c824 */ /* 0x100fe400078e0a00 */
[----:B------:R-:W-:-:S03]  /*9150*/  @!P6 IMAD.IADD R51, R51, 0x1, -R0 ;  /* 0x000000013333e824 */ /* 0x000fc600078e0a00 */
[----:B------:R-:W-:Y:S01]  /*9160*/  ISETP.GT.U32.AND P4, PT, R0, R48, PT ;  /* 0x000000300000720c */ /* 0x000fe20003f84070 */
[----:B------:R-:W-:Y:S01]  /*9170*/  @!P3 IMAD.IADD R50, R50, 0x1, -R0 ;  /* 0x000000013232b824 */ /* 0x000fe200078e0a00 */
[----:B------:R-:W-:Y:S01]  /*9180*/  ISETP.GE.AND P6, PT, R19, RZ, PT ;  /* 0x000000ff1300720c */ /* 0x000fe20003fc6270 */
[----:B------:R-:W-:Y:S01]  /*9190*/  IMAD.MOV.U32 R19, RZ, RZ, R51 ;  /* 0x000000ffff137224 */ /* 0x000fe200078e0033 */
[----:B------:R-:W-:Y:S01]  /*91a0*/  ISETP.GE.AND P3, PT, R18, RZ, PT ;  /* 0x000000ff1200720c */ /* 0x000fe20003f66270 */
[----:B------:R-:W-:Y:S02]  /*91b0*/  IMAD.MOV.U32 R18, RZ, RZ, R50 ;  /* 0x000000ffff127224 */ /* 0x000fe400078e0032 */
[----:B------:R-:W-:Y:S02]  /*91c0*/  @!P0 IMAD.IADD R9, R9, 0x1, -R0 ;  /* 0x0000000109098824 */ /* 0x000fe400078e0a00 */
[----:B------:R-:W-:Y:S02]  /*91d0*/  @!P1 IMAD.MOV R19, RZ, RZ, -R19 ;  /* 0x000000ffff139224 */ /* 0x000fe400078e0a13 */
[----:B------:R-:W-:Y:S01]  /*91e0*/  @!P2 IMAD.MOV R18, RZ, RZ, -R18 ;  /* 0x000000ffff12a224 */ /* 0x000fe200078e0a12 */
[----:B------:R-:W-:Y:S01]  /*91f0*/  ISETP.GT.U32.AND P1, PT, R0, R9, PT ;  /* 0x000000090000720c */ /* 0x000fe20003f24070 */
[----:B------:R-:W-:Y:S01]  /*9200*/  @!P4 IMAD.IADD R48, R48, 0x1, -R0 ;  /* 0x000000013030c824 */ /* 0x000fe200078e0a00 */
[----:B------:R-:W-:-:S02]  /*9210*/  ISETP.GE.AND P4, PT, R14, RZ, PT ;  /* 0x000000ff0e00720c */ /* 0x000fc40003f86270 */
[----:B------:R-:W5:Y:S04]  /*9220*/  LDL.LU R14, [R1+0x9c] ;  /* 0x00009c00010e7983 */ /* 0x000f680000300800 */
[----:B------:R0:W-:Y:S01]  /*9230*/  STL [R1+0xd4], R19 ;  /* 0x0000d41301007387 */ /* 0x0001e20000100800 */
[----:B------:R-:W-:-:S03]  /*9240*/  ISETP.GT.U32.AND P0, PT, R0, R45, PT ;  /* 0x0000002d0000720c */ /* 0x000fc60003f04070 */
[----:B------:R1:W-:Y:S01]  /*9250*/  STL [R1+0xd0], R18 ;  /* 0x0000d01201007387 */ /* 0x0003e20000100800 */
[----:B------:R-:W-:Y:S01]  /*9260*/  ISETP.GT.U32.AND P2, PT, R0, R10, PT ;  /* 0x0000000a0000720c */ /* 0x000fe20003f44070 */
[----:B0-----:R-:W-:Y:S02]  /*9270*/  IMAD.MOV.U32 R19, RZ, RZ, R49 ;  /* 0x000000ffff137224 */ /* 0x001fe400078e0031 */
[----:B-1----:R-:W-:Y:S02]  /*9280*/  IMAD.MOV.U32 R18, RZ, RZ, R48 ;  /* 0x000000ffff127224 */ /* 0x002fe400078e0030 */
[----:B------:R-:W-:Y:S02]  /*9290*/  @!P6 IMAD.MOV R19, RZ, RZ, -R19 ;  /* 0x000000ffff13e224 */ /* 0x000fe400078e0a13 */
[----:B------:R-:W-:Y:S01]  /*92a0*/  @!P3 IMAD.MOV R18, RZ, RZ, -R18 ;  /* 0x000000ffff12b224 */ /* 0x000fe200078e0a12 */
[----:B--2---:R-:W-:-:S05]  /*92b0*/  IABS R11, R61 ;  /* 0x0000003d000b7213 */ /* 0x004fca0000000000 */
[C---:B------:R-:W-:Y:S01]  /*92c0*/  IMAD.HI.U32 R2, R8.reuse, R11, RZ ;  /* 0x0000000b08027227 */ /* 0x040fe200078e00ff */
[----:B------:R-:W-:Y:S02]  /*92d0*/  IABS R6, R12 ;  /* 0x0000000c00067213 */ /* 0x000fe40000000000 */
[----:B------:R-:W-:Y:S01]  /*92e0*/  IABS R5, R16 ;  /* 0x0000001000057213 */ /* 0x000fe20000000000 */
[----:B------:R-:W-:Y:S02]  /*92f0*/  IMAD.MOV R2, RZ, RZ, -R2 ;  /* 0x000000ffff027224 */ /* 0x000fe400078e0a02 */
[----:B------:R-:W-:-:S04]  /*9300*/  IMAD.HI.U32 R47, R8, R6, RZ ;  /* 0x00000006082f7227 */ /* 0x000fc800078e00ff */
[----:B------:R-:W-:Y:S02]  /*9310*/  IMAD R11, R0, R2, R11 ;  /* 0x00000002000b7224 */ /* 0x000fe400078e020b */
[----:B------:R-:W-:Y:S01]  /*9320*/  IMAD.HI.U32 R46, R8, R5, RZ ;  /* 0x00000005082e7227 */ /* 0x000fe200078e00ff */
[----:B------:R-:W-:Y:S03]  /*9330*/  STL [R1+0xcc], R19 ;  /* 0x0000cc1301007387 */ /* 0x000fe60000100800 */
[----:B------:R-:W-:Y:S01]  /*9340*/  IMAD.MOV R47, RZ, RZ, -R47 ;  /* 0x000000ffff2f7224 */ /* 0x000fe200078e0a2f */
[C---:B------:R-:W-:Y:S01]  /*9350*/  ISETP.GT.U32.AND P6, PT, R0.reuse, R11, PT ;  /* 0x0000000b0000720c */ /* 0x040fe20003fc4070 */
[----:B------:R-:W-:Y:S01]  /*9360*/  IMAD.MOV R46, RZ, RZ, -R46 ;  /* 0x000000ffff2e7224 */ /* 0x000fe200078e0a2e */
[----:B------:R-:W-:Y:S01]  /*9370*/  STL [R1+0xc8], R18 ;  /* 0x0000c81201007387 */ /* 0x000fe20000100800 */
[----:B------:R-:W-:Y:S01]  /*9380*/  @!P1 IMAD.IADD R9, R9, 0x1, -R0 ;  /* 0x0000000109099824 */ /* 0x000fe200078e0a00 */
[----:B------:R-:W-:Y:S01]  /*9390*/  ISETP.GE.AND P1, PT, R61, RZ, PT ;  /* 0x000000ff3d00720c */ /* 0x000fe20003f26270 */
[C---:B------:R-:W-:Y:S01]  /*93a0*/  IMAD R6, R0.reuse, R47, R6 ;  /* 0x0000002f00067224 */ /* 0x040fe200078e0206 */
[----:B------:R-:W2:Y:S01]  /*93b0*/  LDL.LU R61, [R1+0xa0] ;  /* 0x0000a000013d7983 */ /* 0x000ea20000300800 */
[C---:B------:R-:W-:Y:S01]  /*93c0*/  IMAD R5, R0.reuse, R46, R5 ;  /* 0x0000002e00057224 */ /* 0x040fe200078e0205 */
[----:B---3--:R-:W-:Y:S01]  /*93d0*/  IABS R4, R15 ;  /* 0x0000000f00047213 */ /* 0x008fe20000000000 */
[--C-:B------:R-:W-:Y:S01]  /*93e0*/  @!P0 IMAD.IADD R45, R45, 0x1, -R0.reuse ;  /* 0x000000012d2d8824 */ /* 0x100fe200078e0a00 */
[----:B------:R-:W-:Y:S01]  /*93f0*/  ISETP.GT.U32.AND P0, PT, R0, R6, PT ;  /* 0x000000060000720c */ /* 0x000fe20003f04070 */
[----:B------:R-:W-:Y:S01]  /*9400*/  @!P2 IMAD.IADD R10, R10, 0x1, -R0 ;  /* 0x000000010a0aa824 */ /* 0x000fe200078e0a00 */
[----:B------:R-:W-:Y:S01]  /*9410*/  ISETP.GT.U32.AND P2, PT, R0, R5, PT ;  /* 0x000000050000720c */ /* 0x000fe20003f44070 */
[----:B------:R-:W-:Y:S01]  /*9420*/  IMAD.HI.U32 R2, R8, R4, RZ ;  /* 0x0000000408027227 */ /* 0x000fe200078e00ff */
[----:B------:R-:W-:-:S03]  /*9430*/  ISETP.GE.AND P3, PT, R17, RZ, PT ;  /* 0x000000ff1100720c */ /* 0x000fc60003f66270 */
[----:B------:R-:W-:Y:S01]  /*9440*/  @!P6 IMAD.IADD R11, R11, 0x1, -R0 ;  /* 0x000000010b0be824 */ /* 0x000fe200078e0a00 */
[----:B------:R-:W-:Y:S01]  /*9450*/  ISETP.GE.AND P6, PT, R12, RZ, PT ;  /* 0x000000ff0c00720c */ /* 0x000fe20003fc6270 */
[----:B------:R-:W-:Y:S02]  /*9460*/  IMAD.MOV R2, RZ, RZ, -R2 ;  /* 0x000000ffff027224 */ /* 0x000fe400078e0a02 */
[----:B------:R-:W-:Y:S02]  /*9470*/  IMAD.MOV.U32 R12, RZ, RZ, R45 ;  /* 0x000000ffff0c7224 */ /* 0x000fe400078e002d */
[----:B------:R-:W-:Y:S02]  /*9480*/  IMAD R4, R0, R2, R4 ;  /* 0x0000000200047224 */ /* 0x000fe400078e0204 */
[----:B------:R-:W-:Y:S02]  /*9490*/  @!P4 IMAD.MOV R12, RZ, RZ, -R12 ;  /* 0x000000ffff0cc224 */ /* 0x000fe400078e0a0c */
[--C-:B------:R-:W-:Y:S01]  /*94a0*/  @!P0 IMAD.IADD R6, R6, 0x1, -R0.reuse ;  /* 0x0000000106068824 */ /* 0x100fe200078e0a00 */
[----:B------:R-:W-:Y:S01]  /*94b0*/  ISETP.GT.U32.AND P0, PT, R0, R11, PT ;  /* 0x0000000b0000720c */ /* 0x000fe20003f04070 */
[----:B------:R-:W-:-:S02]  /*94c0*/  @!P2 IMAD.IADD R5, R5, 0x1, -R0 ;  /* 0x000000010505a824 */ /* 0x000fc400078e0a00 */
[----:B------:R-:W-:Y:S01]  /*94d0*/  @!P5 IMAD.MOV R10, RZ, RZ, -R10 ;  /* 0x000000ffff0ad224 */ /* 0x000fe200078e0a0a */
[C---:B------:R-:W-:Y:S01]  /*94e0*/  ISETP.GT.U32.AND P5, PT, R0.reuse, R4, PT ;  /* 0x000000040000720c */ /* 0x040fe20003fa4070 */
[----:B------:R-:W-:Y:S01]  /*94f0*/  @!P3 IMAD.MOV R9, RZ, RZ, -R9 ;  /* 0x000000ffff09b224 */ /* 0x000fe200078e0a09 */
[----:B------:R0:W-:Y:S01]  /*9500*/  STL [R1+0xc4], R12 ;  /* 0x0000c40c01007387 */ /* 0x0001e20000100800 */
[C---:B------:R-:W-:Y:S02]  /*9510*/  ISETP.GT.U32.AND P4, PT, R0.reuse, R5, PT ;  /* 0x000000050000720c */ /* 0x040fe40003f84070 */
[----:B------:R-:W-:Y:S01]  /*9520*/  ISETP.GT.U32.AND P2, PT, R0, R6, PT ;  /* 0x000000060000720c */ /* 0x000fe20003f44070 */
[----:B0-----:R-:W3:Y:S04]  /*9530*/  LDL.LU R12, [R1+0xa4] ;  /* 0x0000a400010c7983 */ /* 0x001ee80000300800 */
[----:B------:R-:W-:Y:S04]  /*9540*/  STL [R1+0xc0], R10 ;  /* 0x0000c00a01007387 */ /* 0x000fe80000100800 */
[----:B------:R-:W-:Y:S04]  /*9550*/  STL [R1+0xbc], R9 ;  /* 0x0000bc0901007387 */ /* 0x000fe80000100800 */
[----:B------:R-:W3:Y:S01]  /*9560*/  LDL.LU R19, [R1+0x140] ;  /* 0x0001400001137983 */ /* 0x000ee20000300800 */
[----:B------:R-:W-:-:S02]  /*9570*/  @!P0 IMAD.IADD R11, R11, 0x1, -R0 ;  /* 0x000000010b0b8824 */ /* 0x000fc400078e0a00 */
[--C-:B------:R-:W-:Y:S01]  /*9580*/  @!P5 IMAD.IADD R4, R4, 0x1, -R0.reuse ;  /* 0x000000010404d824 */ /* 0x100fe200078e0a00 */
[----:B------:R-:W-:Y:S01]  /*9590*/  IABS R7, R13 ;  /* 0x0000000d00077213 */ /* 0x000fe20000000000 */
[--C-:B------:R-:W-:Y:S01]  /*95a0*/  @!P4 IMAD.IADD R5, R5, 0x1, -R0.reuse ;  /* 0x000000010505c824 */ /* 0x100fe200078e0a00 */
[----:B------:R-:W-:Y:S02]  /*95b0*/  ISETP.GE.AND P4, PT, R13, RZ, PT ;  /* 0x000000ff0d00720c */ /* 0x000fe40003f86270 */
[----:B------:R-:W3:Y:S01]  /*95c0*/  LDL.LU R13, [R1+0x144] ;  /* 0x00014400010d7983 */ /* 0x000ee20000300800 */
[----:B------:R-:W-:Y:S01]  /*95d0*/  @!P2 IMAD.IADD R6, R6, 0x1, -R0 ;  /* 0x000000010606a824 */ /* 0x000fe200078e0a00 */
[----:B----4-:R-:W-:Y:S02]  /*95e0*/  IABS R2, R3 ;  /* 0x0000000300027213 */ /* 0x010fe40000000000 */
[----:B------:R-:W-:Y:S01]  /*95f0*/  ISETP.GE.AND P5, PT, R3, RZ, PT ;  /* 0x000000ff0300720c */ /* 0x000fe20003fa6270 */
[----:B------:R-:W-:-:S04]  /*9600*/  IMAD.MOV.U32 R3, RZ, RZ, R11 ;  /* 0x000000ffff037224 */ /* 0x000fc800078e000b */
[----:B------:R-:W-:-:S05]  /*9610*/  @!P1 IMAD.MOV R3, RZ, RZ, -R3 ;  /* 0x000000ffff039224 */ /* 0x000fca00078e0a03 */
[----:B------:R0:W-:Y:S02]  /*9620*/  STL [R1+0xb8], R3 ;  /* 0x0000b80301007387 */ /* 0x0001e40000100800 */
[----:B0-----:R-:W-:-:S04]  /*9630*/  IMAD.MOV.U32 R3, RZ, RZ, R6 ;  /* 0x000000ffff037224 */ /* 0x001fc800078e0006 */
[----:B------:R-:W-:-:S05]  /*9640*/  @!P6 IMAD.MOV R3, RZ, RZ, -R3 ;  /* 0x000000ffff03e224 */ /* 0x000fca00078e0a03 */
[----:B------:R0:W-:Y:S04]  /*9650*/  STL [R1+0xb4], R3 ;  /* 0x0000b40301007387 */ /* 0x0001e80000100800 */
[----:B0-----:R-:W4:Y:S04]  /*9660*/  LDL.LU R3, [R1+0x148] ;  /* 0x0001480001037983 */ /* 0x001f280000300800 */
[----:B------:R-:W4:Y:S04]  /*9670*/  LDL.LU R18, [R1+0x14c] ;  /* 0x00014c0001127983 */ /* 0x000f280000300800 */
[----:B------:R-:W4:Y:S01]  /*9680*/  LDL.LU R17, [R1+0x150] ;  /* 0x0001500001117983 */ /* 0x000f220000300800 */
[----:B------:R-:W-:-:S04]  /*9690*/  IMAD.HI.U32 R46, R8, R7, RZ ;  /* 0x00000007082e7227 */ /* 0x000fc800078e00ff */
[----:B------:R-:W-:-:S04]  /*96a0*/  IMAD.MOV R46, RZ, RZ, -R46 ;  /* 0x000000ffff2e7224 */ /* 0x000fc800078e0a2e */
[----:B------:R-:W-:-:S05]  /*96b0*/  IMAD R7, R0, R46, R7 ;  /* 0x0000002e00077224 */ /* 0x000fca00078e0207 */
[----:B------:R-:W-:Y:S02]  /*96c0*/  ISETP.GT.U32.AND P0, PT, R0, R7, PT ;  /* 0x000000070000720c */ /* 0x000fe40003f04070 */
[----:B------:R-:W-:Y:S01]  /*96d0*/  ISETP.GE.AND P3, PT, R16, RZ, PT ;  /* 0x000000ff1000720c */ /* 0x000fe20003f66270 */
[----:B------:R-:W-:-:S10]  /*96e0*/  IMAD.HI.U32 R10, R8, R2, RZ ;  /* 0x00000002080a7227 */ /* 0x000fd400078e00ff */
[----:B------:R-:W-:-:S05]  /*96f0*/  @!P0 IMAD.IADD R7, R7, 0x1, -R0 ;  /* 0x0000000107078824 */ /* 0x000fca00078e0a00 */
[C---:B------:R-:W-:Y:S01]  /*9700*/  ISETP.GT.U32.AND P0, PT, R0.reuse, R7, PT ;  /* 0x000000070000720c */ /* 0x040fe20003f04070 */
[----:B------:R-:W-:Y:S02]  /*9710*/  IMAD.MOV R10, RZ, RZ, -R10 ;  /* 0x000000ffff0a7224 */ /* 0x000fe400078e0a0a */
[----:B------:R-:W-:Y:S01]  /*9720*/  @!P3 IMAD.MOV R5, RZ, RZ, -R5 ;  /* 0x000000ffff05b224 */ /* 0x000fe200078e0a05 */
[----:B-----5:R-:W-:Y:S01]  /*9730*/  IABS R49, R14 ;  /* 0x0000000e00317213 */ /* 0x020fe20000000000 */
[C---:B------:R-:W-:Y:S01]  /*9740*/  IMAD R2, R0.reuse, R10, R2 ;  /* 0x0000000a00027224 */ /* 0x040fe200078e0202 */
[----:B------:R-:W-:Y:S02]  /*9750*/  ISETP.GT.U32.AND P1, PT, R0, R4, PT ;  /* 0x000000040000720c */ /* 0x000fe40003f24070 */
[----:B------:R0:W-:Y:S01]  /*9760*/  STL [R1+0xb0], R5 ;  /* 0x0000b00501007387 */ /* 0x0001e20000100800 */
[----:B------:R-:W-:Y:S01]  /*9770*/  IMAD.HI.U32 R9, R8, R49, RZ ;  /* 0x0000003108097227 */ /* 0x000fe200078e00ff */
[----:B------:R-:W-:-:S02]  /*9780*/  ISETP.GT.U32.AND P6, PT, R0, R2, PT ;  /* 0x000000020000720c */ /* 0x000fc40003fc4070 */
[----:B------:R-:W5:Y:S01]  /*9790*/  LDL.LU R16, [R1+0x154] ;  /* 0x0001540001107983 */ /* 0x000f620000300800 */
[----:B------:R-:W-:Y:S01]  /*97a0*/  @!P0 IMAD.IADD R7, R7, 0x1, -R0 ;  /* 0x0000000107078824 */ /* 0x000fe200078e0a00 */
[----:B------:R-:W-:Y:S01]  /*97b0*/  ISETP.GE.AND P2, PT, R15, RZ, PT ;  /* 0x000000ff0f00720c */ /* 0x000fe20003f46270 */
[----:B------:R-:W-:-:S04]  /*97c0*/  IMAD.MOV R9, RZ, RZ, -R9 ;  /* 0x000000ffff097224 */ /* 0x000fc800078e0a09 */
[----:B------:R-:W-:Y:S02]  /*97d0*/  IMAD R49, R0, R9, R49 ;  /* 0x0000000900317224 */ /* 0x000fe400078e0231 */
[--C-:B------:R-:W-:Y:S02]  /*97e0*/  @!P1 IMAD.IADD R4, R4, 0x1, -R0.reuse ;  /* 0x0000000104049824 */ /* 0x100fe400078e0a00 */
[----:B------:R-:W-:Y:S01]  /*97f0*/  @!P6 IMAD.IADD R2, R2, 0x1, -R0 ;  /* 0x000000010202e824 */ /* 0x000fe200078e0a00 */
[----:B------:R-:W-:Y:S01]  /*9800*/  ISETP.GT.U32.AND P1, PT, R0, R49, PT ;  /* 0x000000310000720c */ /* 0x000fe20003f24070 */
[----:B------:R-:W-:-:S04]  /*9810*/  IMAD.MOV.U32 R6, RZ, RZ, R4 ;  /* 0x000000ffff067224 */ /* 0x000fc800078e0004 */
[----:B------:R-:W-:Y:S01]  /*9820*/  @!P2 IMAD.MOV R6, RZ, RZ, -R6 ;  /* 0x000000ffff06a224 */ /* 0x000fe200078e0a06 */
[----:B------:R-:W-:Y:S02]  /*9830*/  ISETP.GT.U32.AND P6, PT, R0, R2, PT ;  /* 0x000000020000720c */ /* 0x000fe40003fc4070 */
[----:B--2---:R-:W-:Y:S02]  /*9840*/  IABS R48, R61 ;  /* 0x0000003d00307213 */ /* 0x004fe40000000000 */
[----:B------:R-:W-:Y:S02]  /*9850*/  ISETP.GE.AND P0, PT, R61, RZ, PT ;  /* 0x000000ff3d00720c */ /* 0x000fe40003f06270 */
[----:B------:R-:W2:Y:S01]  /*9860*/  LDL.LU R61, [R1+0x158] ;  /* 0x00015800013d7983 */ /* 0x000ea20000300800 */
[----:B0-----:R-:W-:-:S03]  /*9870*/  IMAD.HI.U32 R5, R8, R48, RZ ;  /* 0x0000003008057227 */ /* 0x001fc600078e00ff */
[----:B------:R-:W-:Y:S01]  /*9880*/  STL [R1+0xac], R6 ;  /* 0x0000ac0601007387 */ /* 0x000fe20000100800 */
[----:B------:R-:W-:-:S03]  /*9890*/  IMAD.MOV R5, RZ, RZ, -R5 ;  /* 0x000000ffff057224 */ /* 0x000fc600078e0a05 */
[----:B------:R-:W2:Y:S01]  /*98a0*/  LDL.LU R15, [R1+0x15c] ;  /* 0x00015c00010f7983 */ /* 0x000ea20000300800 */
[----:B------:R-:W-:Y:S02]  /*98b0*/  @!P1 IMAD.IADD R49, R49, 0x1, -R0 ;  /* 0x0000000131319824 */ /* 0x000fe400078e0a00 */
[----:B------:R-:W-:Y:S02]  /*98c0*/  IMAD R48, R0, R5, R48 ;  /* 0x0000000500307224 */ /* 0x000fe400078e0230 */
[----:B------:R-:W-:Y:S01]  /*98d0*/  @!P6 IMAD.IADD R2, R2, 0x1, -R0 ;  /* 0x000000010202e824 */ /* 0x000fe200078e0a00 */
[C---:B------:R-:W-:Y:S02]  /*98e0*/  ISETP.GT.U32.AND P1, PT, R0.reuse, R49, PT ;  /* 0x000000310000720c */ /* 0x040fe40003f24070 */
[----:B------:R-:W-:Y:S02]  /*98f0*/  ISETP.GT.U32.AND P6, PT, R0, R48, PT ;  /* 0x000000300000720c */ /* 0x000fe40003fc4070 */
[----:B---3--:R-:W-:-:S05]  /*9900*/  IABS R47, R12 ;  /* 0x0000000c002f7213 */ /* 0x008fca0000000000 */
[----:B------:R-:W-:Y:S01]  /*9910*/  IMAD.HI.U32 R4, R8, R47, RZ ;  /* 0x0000002f08047227 */ /* 0x000fe200078e00ff */
[----:B------:R-:W-:-:S03]  /*9920*/  IABS R46, R19 ;  /* 0x00000013002e7213 */ /* 0x000fc60000000000 */
[----:B------:R-:W-:Y:S02]  /*9930*/  IMAD.MOV R4, RZ, RZ, -R4 ;  /* 0x000000ffff047224 */ /* 0x000fe400078e0a04 */
[----:B------:R-:W-:-:S04]  /*9940*/  IMAD.HI.U32 R9, R8, R46, RZ ;  /* 0x0000002e08097227 */ /* 0x000fc800078e00ff */
[----:B------:R-:W-:Y:S01]  /*9950*/  IMAD.MOV R9, RZ, RZ, -R9 ;  /* 0x000000ffff097224 */ /* 0x000fe200078e0a09 */
[----:B------:R-:W-:Y:S01]  /*9960*/  IABS R45, R13 ;  /* 0x0000000d002d7213 */ /* 0x000fe20000000000 */
[C---:B------:R-:W-:Y:S02]  /*9970*/  IMAD R47, R0.reuse, R4, R47 ;  /* 0x00000004002f7224 */ /* 0x040fe400078e022f */
[C---:B------:R-:W-:Y:S02]  /*9980*/  IMAD R46, R0.reuse, R9, R46 ;  /* 0x00000009002e7224 */ /* 0x040fe400078e022e */
[--C-:B------:R-:W-:Y:S01]  /*9990*/  @!P1 IMAD.IADD R49, R49, 0x1, -R0.reuse ;  /* 0x0000000131319824 */ /* 0x100fe200078e0a00 */
[----:B------:R-:W-:Y:S01]  /*99a0*/  ISETP.GT.U32.AND P1, PT, R0, R47, PT ;  /* 0x0000002f0000720c */ /* 0x000fe20003f24070 */
[----:B------:R-:W-:Y:S01]  /*99b0*/  @!P6 IMAD.IADD R48, R48, 0x1, -R0 ;  /* 0x000000013030e824 */ /* 0x000fe200078e0a00 */
[----:B------:R-:W-:Y:S01]  /*99c0*/  ISETP.GT.U32.AND P6, PT, R0, R46, PT ;  /* 0x0000002e0000720c */ /* 0x000fe20003fc4070 */
[----:B------:R-:W-:-:S04]  /*99d0*/  IMAD.HI.U32 R50, R8, R45, RZ ;  /* 0x0000002d08327227 */ /* 0x000fc800078e00ff */
[----:B------:R-:W-:Y:S01]  /*99e0*/  IMAD.MOV R50, RZ, RZ, -R50 ;  /* 0x000000ffff327224 */ /* 0x000fe200078e0a32 */
[----:B------:R-:W-:Y:S02]  /*99f0*/  ISETP.GE.AND P2, PT, R12, RZ, PT ;  /* 0x000000ff0c00720c */ /* 0x000fe40003f46270 */
[----:B------:R-:W3:Y:S01]  /*9a00*/  LDL.LU R12, [R1+0x160] ;  /* 0x00016000010c7983 */ /* 0x000ee20000300800 */
[----:B------:R-:W-:Y:S01]  /*9a10*/  IMAD R45, R0, R50, R45 ;  /* 0x00000032002d7224 */ /* 0x000fe200078e022d */
[----:B------:R-:W-:Y:S01]  /*9a20*/  ISETP.GE.AND P3, PT, R14, RZ, PT ;  /* 0x000000ff0e00720c */ /* 0x000fe20003f66270 */
[--C-:B------:R-:W-:Y:S02]  /*9a30*/  @!P1 IMAD.IADD R47, R47, 0x1, -R0.reuse ;  /* 0x000000012f2f9824 */ /* 0x100fe400078e0a00 */
[----:B------:R-:W-:Y:S01]  /*9a40*/  @!P6 IMAD.IADD R46, R46, 0x1, -R0 ;  /* 0x000000012e2ee824 */ /* 0x000fe200078e0a00 */
[----:B------:R-:W-:Y:S01]  /*9a50*/  ISETP.GT.U32.AND P1, PT, R0, R45, PT ;  /* 0x0000002d0000720c */ /* 0x000fe20003f24070 */
[----:B------:R-:W-:-:S02]  /*9a60*/  IMAD.MOV.U32 R14, RZ, RZ, R7 ;  /* 0x000000ffff0e7224 */ /* 0x000fc400078e0007 */
[----:B------:R-:W-:Y:S01]  /*9a70*/  @!P5 IMAD.MOV R2, RZ, RZ, -R2 ;  /* 0x000000ffff02d224 */ /* 0x000fe200078e0a02 */
[C---:B------:R-:W-:Y:S01]  /*9a80*/  ISETP.GT.U32.AND P5, PT, R0.reuse, R46, PT ;  /* 0x0000002e0000720c */ /* 0x040fe20003fa4070 */
[----:B------:R-:W-:Y:S01]  /*9a90*/  @!P4 IMAD.MOV R14, RZ, RZ, -R14 ;  /* 0x000000ffff0ec224 */ /* 0x000fe200078e0a0e */
[C---:B------:R-:W-:Y:S02]  /*9aa0*/  ISETP.GT.U32.AND P4, PT, R0.reuse, R47, PT ;  /* 0x0000002f0000720c */ /* 0x040fe40003f84070 */
[----:B------:R-:W-:-:S05]  /*9ab0*/  ISETP.GT.U32.AND P6, PT, R0, R48, PT ;  /* 0x000000300000720c */ /* 0x000fca0003fc4070 */
[--C-:B------:R-:W-:Y:S01]  /*9ac0*/  @!P1 IMAD.IADD R45, R45, 0x1, -R0.reuse ;  /* 0x000000012d2d9824 */ /* 0x100fe200078e0a00 */
[----:B------:R0:W-:Y:S03]  /*9ad0*/  STL [R1+0xa8], R14 ;  /* 0x0000a80e01007387 */ /* 0x0001e60000100800 */
[--C-:B------:R-:W-:Y:S01]  /*9ae0*/  @!P5 IMAD.IADD R46, R46, 0x1, -R0.reuse ;  /* 0x000000012e2ed824 */ /* 0x100fe200078e0a00 */
[----:B------:R-:W-:Y:S01]  /*9af0*/  ISETP.GT.U32.AND P1, PT, R0, R45, PT ;  /* 0x0000002d0000720c */ /* 0x000fe20003f24070 */
[--C-:B------:R-:W-:Y:S01]  /*9b00*/  @!P4 IMAD.IADD R47, R47, 0x1, -R0.reuse ;  /* 0x000000012f2fc824 */ /* 0x100fe200078e0a00 */
[----:B0-----:R-:W3:Y:S01]  /*9b10*/  LDL.LU R14, [R1+0x164] ;  /* 0x00016400010e7983 */ /* 0x001ee20000300800 */
[----:B------:R-:W-:-:S10]  /*9b20*/  @!P6 IMAD.IADD R48, R48, 0x1, -R0 ;  /* 0x000000013030e824 */ /* 0x000fd400078e0a00 */
[----:B------:R-:W-:Y:S01]  /*9b30*/  @!P1 IMAD.IADD R45, R45, 0x1, -R0 ;  /* 0x000000012d2d9824 */ /* 0x000fe200078e0a00 */
[----:B------:R-:W-:Y:S01]  /*9b40*/  ISETP.GE.AND P1, PT, R19, RZ, PT ;  /* 0x000000ff1300720c */ /* 0x000fe20003f26270 */
[----:B------:R-:W-:-:S04]  /*9b50*/  IMAD.MOV.U32 R19, RZ, RZ, R49 ;  /* 0x000000ffff137224 */ /* 0x000fc800078e0031 */
[----:B------:R-:W-:Y:S01]  /*9b60*/  @!P3 IMAD.MOV R19, RZ, RZ, -R19 ;  /* 0x000000ffff13b224 */ /* 0x000fe200078e0a13 */
[----:B------:R-:W-:Y:S04]  /*9b70*/  STL [R1+0xa4], R2 ;  /* 0x0000a40201007387 */ /* 0x000fe80000100800 */
[----:B------:R-:W-:Y:S01]  /*9b80*/  STL [R1+0xa0], R19 ;  /* 0x0000a01301007387 */ /* 0x000fe20000100800 */
[----:B----4-:R-:W-:Y:S02]  /*9b90*/  IABS R5, R18 ;  /* 0x0000001200057213 */ /* 0x010fe40000000000 */
[----:B------:R-:W-:-:S03]  /*9ba0*/  IABS R4, R17 ;  /* 0x0000001100047213 */ /* 0x000fc60000000000 */
[----:B------:R-:W-:-:S04]  /*9bb0*/  IMAD.HI.U32 R10, R8, R5, RZ ;  /* 0x00000005080a7227 */ /* 0x000fc800078e00ff */
[----:B------:R-:W-:-:S04]  /*9bc0*/  IMAD.HI.U32 R9, R8, R4, RZ ;  /* 0x0000000408097227 */ /* 0x000fc800078e00ff */
[----:B------:R-:W-:Y:S02]  /*9bd0*/  IMAD.MOV R9, RZ, RZ, -R9 ;  /* 0x000000ffff097224 */ /* 0x000fe400078e0a09 */
[----:B------:R-:W-:Y:S02]  /*9be0*/  IMAD.MOV R10, RZ, RZ, -R10 ;  /* 0x000000ffff0a7224 */ /* 0x000fe400078e0a0a */
[C---:B------:R-:W-:Y:S02]  /*9bf0*/  IMAD R4, R0.reuse, R9, R4 ;  /* 0x0000000900047224 */ /* 0x040fe400078e0204 */
[----:B------:R-:W-:-:S03]  /*9c00*/  IMAD R5, R0, R10, R5 ;  /* 0x0000000a00057224 */ /* 0x000fc600078e0205 */
[C---:B------:R-:W-:Y:S02]  /*9c10*/  ISETP.GT.U32.AND P5, PT, R0.reuse, R4, PT ;  /* 0x000000040000720c */ /* 0x040fe40003fa4070 */
[----:B------:R-:W-:Y:S02]  /*9c20*/  ISETP.GT.U32.AND P4, PT, R0, R5, PT ;  /* 0x000000050000720c */ /* 0x000fe40003f84070 */
[----:B------:R-:W-:-:S09]  /*9c30*/  IABS R6, R3 ;  /* 0x0000000300067213 */ /* 0x000fd20000000000 */
[--C-:B------:R-:W-:Y:S01]  /*9c40*/  @!P5 IMAD.IADD R4, R4, 0x1, -R0.reuse ;  /* 0x000000010404d824 */ /* 0x100fe200078e0a00 */
[----:B------:R-:W-:Y:S01]  /*9c50*/  ISETP.GE.AND P5, PT, R3, RZ, PT ;  /* 0x000000ff0300720c */ /* 0x000fe20003fa6270 */
[----:B------:R-:W-:Y:S01]  /*9c60*/  @!P4 IMAD.IADD R5, R5, 0x1, -R0 ;  /* 0x000000010505c824 */ /* 0x000fe200078e0a00 */
[----:B------:R-:W-:Y:S01]  /*9c70*/  ISETP.GE.AND P4, PT, R13, RZ, PT ;  /* 0x000000ff0d00720c */ /* 0x000fe20003f86270 */
[----:B------:R-:W-:Y:S02]  /*9c80*/  IMAD.MOV.U32 R3, RZ, RZ, R47 ;  /* 0x000000ffff037224 */ /* 0x000fe400078e002f */
[----:B------:R-:W-:Y:S02]  /*9c90*/  IMAD.MOV.U32 R13, RZ, RZ, R48 ;  /* 0x000000ffff0d7224 */ /* 0x000fe400078e0030 */
[----:B------:R-:W-:Y:S02]  /*9ca0*/  @!P2 IMAD.MOV R3, RZ, RZ, -R3 ;  /* 0x000000ffff03a224 */ /* 0x000fe400078e0a03 */
[----:B------:R-:W-:-:S03]  /*9cb0*/  @!P0 IMAD.MOV R13, RZ, RZ, -R13 ;  /* 0x000000ffff0d8224 */ /* 0x000fc600078e0a0d */
[----:B------:R0:W-:Y:S04]  /*9cc0*/  STL [R1+0x98], R3 ;  /* 0x0000980301007387 */ /* 0x0001e80000100800 */
[----:B------:R1:W-:Y:S04]  /*9cd0*/  STL [R1+0x9c], R13 ;  /* 0x00009c0d01007387 */ /* 0x0003e80000100800 */
[----:B0-----:R-:W4:Y:S01]  /*9ce0*/  LDL.LU R3, [R1+0x168] ;  /* 0x0001680001037983 */ /* 0x001f220000300800 */
[----:B------:R-:W-:Y:S01]  /*9cf0*/  IMAD.HI.U32 R11, R8, R6, RZ ;  /* 0x00000006080b7227 */ /* 0x000fe200078e00ff */
[----:B-----5:R-:W-:-:S03]  /*9d00*/  IABS R7, R16 ;  /* 0x0000001000077213 */ /* 0x020fc60000000000 */
[----:B------:R-:W-:Y:S02]  /*9d10*/  IMAD.MOV R11, RZ, RZ, -R11 ;  /* 0x000000ffff0b7224 */ /* 0x000fe400078e0a0b */
[----:B------:R-:W-:Y:S02]  /*9d20*/  IMAD.MOV.U32 R2, RZ, RZ, R7 ;  /* 0x000000ffff027224 */ /* 0x000fe400078e0007 */
[----:B------:R-:W-:Y:S02]  /*9d30*/  IMAD R6, R0, R11, R6 ;  /* 0x0000000b00067224 */ /* 0x000fe400078e0206 */
[----:B------:R-:W-:-:S03]  /*9d40*/  IMAD.HI.U32 R11, R8, R2, RZ ;  /* 0x00000002080b7227 */ /* 0x000fc600078e00ff */
[C---:B------:R-:W-:Y:S01]  /*9d50*/  ISETP.GT.U32.AND P6, PT, R0.reuse, R6, PT ;  /* 0x000000060000720c */ /* 0x040fe20003fc4070 */
[----:B------:R-:W-:Y:S02]  /*9d60*/  IMAD.MOV R11, RZ, RZ, -R11 ;  /* 0x000000ffff0b7224 */ /* 0x000fe400078e0a0b */
[----:B-1----:R-:W-:Y:S02]  /*9d70*/  IMAD.MOV.U32 R13, RZ, RZ, R45 ;  /* 0x000000ffff0d7224 */ /* 0x002fe400078e002d */
[----:B------:R-:W-:Y:S02]  /*9d80*/  IMAD.MOV.U32 R19, RZ, RZ, R46 ;  /* 0x000000ffff137224 */ /* 0x000fe400078e002e */
[----:B------:R-:W-:Y:S02]  /*9d90*/  IMAD R2, R0, R11, R2 ;  /* 0x0000000b00027224 */ /* 0x000fe400078e0202 */
[----:B------:R-:W-:Y:S01]  /*9da0*/  @!P4 IMAD.MOV R13, RZ, RZ, -R13 ;  /* 0x000000ffff0dc224 */ /* 0x000fe200078e0a0d */
[----:B--2---:R-:W-:-:S05]  /*9db0*/  IABS R9, R61 ;  /* 0x0000003d00097213 */ /* 0x004fca0000000000 */
[----:B------:R-:W-:-:S04]  /*9dc0*/  IMAD.HI.U32 R51, R8, R9, RZ ;  /* 0x0000000908337227 */ /* 0x000fc800078e00ff */
[----:B------:R-:W-:Y:S02]  /*9dd0*/  IMAD.MOV R51, RZ, RZ, -R51 ;  /* 0x000000ffff337224 */ /* 0x000fe400078e0a33 */
[----:B------:R-:W-:Y:S02]  /*9de0*/  @!P1 IMAD.MOV R19, RZ, RZ, -R19 ;  /* 0x000000ffff139224 */ /* 0x000fe400078e0a13 */
[----:B------:R-:W-:Y:S02]  /*9df0*/  IMAD R9, R0, R51, R9 ;  /* 0x0000003300097224 */ /* 0x000fe400078e0209 */
[----:B------:R-:W-:Y:S01]  /*9e00*/  @!P6 IMAD.IADD R6, R6, 0x1, -R0 ;  /* 0x000000010606e824 */ /* 0x000fe200078e0a00 */
[C---:B------:R-:W-:Y:S01]  /*9e10*/  ISETP.GT.U32.AND P6, PT, R0.reuse, R2, PT ;  /* 0x000000020000720c */ /* 0x040fe20003fc4070 */
[----:B------:R0:W-:Y:S01]  /*9e20*/  STL [R1+0x90], R13 ;  /* 0x0000900d01007387 */ /* 0x0001e20000100800 */
[----:B------:R-:W-:Y:S02]  /*9e30*/  ISETP.GT.U32.AND P1, PT, R0, R9, PT ;  /* 0x000000090000720c */ /* 0x000fe40003f24070 */
[----:B------:R-:W-:Y:S01]  /*9e40*/  IABS R10, R15 ;  /* 0x0000000f000a7213 */ /* 0x000fe20000000000 */
[----:B------:R-:W-:Y:S04]  /*9e50*/  STL [R1+0x94], R19 ;  /* 0x0000941301007387 */ /* 0x000fe80000100800 */
[----:B0-----:R-:W2:Y:S01]  /*9e60*/  LDL.LU R13, [R1+0x16c] ;  /* 0x00016c00010d7983 */ /* 0x001ea20000300800 */
[----:B------:R-:W-:Y:S01]  /*9e70*/  IMAD.HI.U32 R50, R8, R10, RZ ;  /* 0x0000000a08327227 */ /* 0x000fe200078e00ff */
[----:B------:R-:W-:-:S03]  /*9e80*/  ISETP.GT.U32.AND P3, PT, R0, R6, PT ;  /* 0x000000060000720c */ /* 0x000fc60003f64070 */
[----:B------:R-:W-:Y:S02]  /*9e90*/  IMAD.MOV R50, RZ, RZ, -R50 ;  /* 0x000000ffff327224 */ /* 0x000fe400078e0a32 */
[--C-:B------:R-:W-:Y:S01]  /*9ea0*/  @!P6 IMAD.IADD R2, R2, 0x1, -R0.reuse ;  /* 0x000000010202e824 */ /* 0x100fe200078e0a00 */
[C---:B------:R-:W-:Y:S01]  /*9eb0*/  ISETP.GT.U32.AND P6, PT, R0.reuse, R4, PT ;  /* 0x000000040000720c */ /* 0x040fe20003fc4070 */
[----:B------:R-:W-:Y:S01]  /*9ec0*/  @!P1 IMAD.IADD R9, R9, 0x1, -R0 ;  /* 0x0000000109099824 */ /* 0x000fe200078e0a00 */
[----:B------:R-:W-:Y:S01]  /*9ed0*/  ISETP.GE.AND P1, PT, R61, RZ, PT ;  /* 0x000000ff3d00720c */ /* 0x000fe20003f26270 */
[C---:B------:R-:W-:Y:S01]  /*9ee0*/  IMAD R10, R0.reuse, R50, R10 ;  /* 0x00000032000a7224 */ /* 0x040fe200078e020a */
[----:B------:R-:W5:Y:S01]  /*9ef0*/  LDL.LU R61, [R1+0x170] ;  /* 0x00017000013d7983 */ /* 0x000f620000300800 */
[----:B------:R-:W-:-:S03]  /*9f00*/  ISETP.GT.U32.AND P0, PT, R0, R5, PT ;  /* 0x000000050000720c */ /* 0x000fc60003f04070 */
[----:B------:R-:W-:Y:S01]  /*9f10*/  ISETP.GT.U32.AND P4, PT, R0, R10, PT ;  /* 0x0000000a0000720c */ /* 0x000fe20003f84070 */
[----:B------:R-:W-:Y:S01]  /*9f20*/  @!P3 IMAD.IADD R6, R6, 0x1, -R0 ;  /* 0x000000010606b824 */ /* 0x000fe200078e0a00 */
[----:B------:R-:W-:-:S03]  /*9f30*/  ISETP.GE.AND P3, PT, R18, RZ, PT ;  /* 0x000000ff1200720c */ /* 0x000fc60003f66270 */
[----:B------:R-:W-:Y:S01]  /*9f40*/  @!P6 IMAD.IADD R4, R4, 0x1, -R0 ;  /* 0x000000010404e824 */ /* 0x000fe200078e0a00 */
[----:B------:R-:W-:-:S04]  /*9f50*/  ISETP.GE.AND P6, PT, R17, RZ, PT ;  /* 0x000000ff1100720c */ /* 0x000fc80003fc6270 */
[----:B------:R-:W-:-:S03]  /*9f60*/  @!P0 IMAD.IADD R5, R5, 0x1, -R0 ;  /* 0x0000000105058824 */ /* 0x000fc600078e0a00 */
[----:B------:R-:W-:Y:S01]  /*9f70*/  @!P4 IMAD.IADD R10, R10, 0x1, -R0 ;  /* 0x000000010a0ac824 */ /* 0x000fe200078e0a00 */
[----:B------:R-:W-:Y:S01]  /*9f80*/  ISETP.GE.AND P4, PT, R15, RZ, PT ;  /* 0x000000ff0f00720c */ /* 0x000fe20003f86270 */
[----:B------:R-:W-:Y:S02]  /*9f90*/  IMAD.MOV.U32 R15, RZ, RZ, R6 ;  /* 0x000000ffff0f7224 */ /* 0x000fe400078e0006 */
[----:B------:R-:W-:Y:S02]  /*9fa0*/  @!P3 IMAD.MOV R5, RZ, RZ, -R5 ;  /* 0x000000ffff05b224 */ /* 0x000fe400078e0a05 */
[----:B------:R-:W-:Y:S02]  /*9fb0*/  @!P5 IMAD.MOV R15, RZ, RZ, -R15 ;  /* 0x000000ffff0fd224 */ /* 0x000fe400078e0a0f */
[----:B------:R-:W-:Y:S01]  /*9fc0*/  @!P6 IMAD.MOV R4, RZ, RZ, -R4 ;  /* 0x000000ffff04e224 */ /* 0x000fe200078e0a04 */
[----:B---3--:R-:W-:Y:S02]  /*9fd0*/  IABS R7, R12 ;  /* 0x0000000c00077213 */ /* 0x008fe40000000000 */
[----:B------:R-:W-:Y:S03]  /*9fe0*/  STL [R1+0x8c], R15 ;  /* 0x00008c0f01007387 */ /* 0x000fe60000100800 */
[----:B------:R-:W-:Y:S01]  /*9ff0*/  IMAD.HI.U32 R11, R8, R7, RZ ;  /* 0x00000007080b7227 */ /* 0x000fe200078e00ff */
[----:B------:R4:W-:Y:S01]  /*a000*/  STL [R1+0x88], R5 ;  /* 0x0000880501007387 */ /* 0x0009e20000100800 */
[----:B------:R-:W-:-:S02]  /*a010*/  ISETP.GE.AND P6, PT, R12, RZ, PT ;  /* 0x000000ff0c00720c */ /* 0x000fc40003fc6270 */
[----:B------:R-:W-:Y:S01]  /*a020*/  IMAD.MOV R11, RZ, RZ, -R11 ;  /* 0x000000ffff0b7224 */ /* 0x000fe200078e0a0b */
[----:B------:R-:W-:Y:S04]  /*a030*/  STL [R1+0x84], R4 ;  /* 0x0000840401007387 */ /* 0x000fe80000100800 */
[----:B------:R-:W3:Y:S01]  /*a040*/  LDL.LU R12, [R1+0x174] ;  /* 0x00017400010c7983 */ /* 0x000ee20000300800 */
[C---:B------:R-:W-:Y:S01]  /*a050*/  IMAD R7, R0.reuse, R11, R7 ;  /* 0x0000000b00077224 */ /* 0x040fe200078e0207 */
[----:B------:R-:W-:-:S04]  /*a060*/  ISETP.GT.U32.AND P2, PT, R0, R2, PT ;  /* 0x000000020000720c */ /* 0x000fc80003f44070 */
[----:B------:R-:W-:Y:S02]  /*a070*/  ISETP.GT.U32.AND P0, PT, R0, R7, PT ;  /* 0x000000070000720c */ /* 0x000fe40003f04070 */
[----:B------:R-:W-:-:S07]  /*a080*/  IABS R11, R14 ;  /* 0x0000000e000b7213 */ /* 0x000fce0000000000 */
[----:B------:R-:W-:Y:S01]  /*a090*/  @!P2 IMAD.IADD R2, R2, 0x1, -R0 ;  /* 0x000000010202a824 */ /* 0x000fe200078e0a00 */
[----:B------:R-:W-:Y:S01]  /*a0a0*/  ISETP.GE.AND P2, PT, R16, RZ, PT ;  /* 0x000000ff1000720c */ /* 0x000fe20003f46270 */
[----:B------:R-:W-:Y:S01]  /*a0b0*/  IMAD.HI.U32 R45, R8, R11, RZ ;  /* 0x0000000b082d7227 */ /* 0x000fe200078e00ff */
[----:B------:R-:W-:-:S03]  /*a0c0*/  ISETP.GT.U32.AND P3, PT, R0, R10, PT ;  /* 0x0000000a0000720c */ /* 0x000fc60003f64070 */
[----:B------:R-:W-:Y:S01]  /*a0d0*/  @!P0 IMAD.IADD R7, R7, 0x1, -R0 ;  /* 0x0000000107078824 */ /* 0x000fe200078e0a00 */
[----:B------:R-:W-:Y:S01]  /*a0e0*/  ISETP.GT.U32.AND P0, PT, R0, R9, PT ;  /* 0x000000090000720c */ /* 0x000fe20003f04070 */
[----:B------:R-:W-:-:S04]  /*a0f0*/  IMAD.MOV R45, RZ, RZ, -R45 ;  /* 0x000000ffff2d7224 */ /* 0x000fc800078e0a2d */
[----:B------:R-:W-:Y:S02]  /*a100*/  IMAD R6, R0, R45, R11 ;  /* 0x0000002d00067224 */ /* 0x000fe400078e020b */
[----:B------:R-:W-:-:S04]  /*a110*/  IMAD.MOV.U32 R11, RZ, RZ, R2 ;  /* 0x000000ffff0b7224 */ /* 0x000fc800078e0002 */
[----:B------:R-:W-:Y:S02]  /*a120*/  @!P2 IMAD.MOV R11, RZ, RZ, -R11 ;  /* 0x000000ffff0ba224 */ /* 0x000fe400078e0a0b */
[--C-:B------:R-:W-:Y:S01]  /*a130*/  @!P0 IMAD.IADD R9, R9, 0x1, -R0.reuse ;  /* 0x0000000109098824 */ /* 0x100fe200078e0a00 */
[----:B------:R-:W-:Y:S01]  /*a140*/  ISETP.GE.AND P0, PT, R14, RZ, PT ;  /* 0x000000ff0e00720c */ /* 0x000fe20003f06270 */
[----:B------:R-:W-:Y:S01]  /*a150*/  @!P3 IMAD.IADD R10, R10, 0x1, -R0 ;  /* 0x000000010a0ab824 */ /* 0x000fe200078e0a00 */
[----:B------:R0:W-:Y:S04]  /*a160*/  STL [R1+0x80], R11 ;  /* 0x0000800b01007387 */ /* 0x0001e80000100800 */
[----:B------:R-:W3:Y:S01]  /*a170*/  LDL.LU R14, [R1+0x178] ;  /* 0x00017800010e7983 */ /* 0x000ee20000300800 */
[----:B----4-:R-:W-:-:S02]  /*a180*/  IABS R5, R3 ;  /* 0x0000000300057213 */ /* 0x010fc40000000000 */
[----:B------:R-:W-:Y:S02]  /*a190*/  ISETP.GE.AND P3, PT, R3, RZ, PT ;  /* 0x000000ff0300720c */ /* 0x000fe40003f66270 */
[----:B------:R-:W4:Y:S01]  /*a1a0*/  LDL.LU R3, [R1+0x17c] ;  /* 0x00017c0001037983 */ /* 0x000f220000300800 */
[C---:B------:R-:W-:Y:S01]  /*a1b0*/  ISETP.GT.U32.AND P5, PT, R0.reuse, R7, PT ;  /* 0x000000070000720c */ /* 0x040fe20003fa4070 */
[----:B------:R-:W-:Y:S01]  /*a1c0*/  @!P4 IMAD.MOV R10, RZ, RZ, -R10 ;  /* 0x000000ffff0ac224 */ /* 0x000fe200078e0a0a */
[----:B------:R-:W-:-:S11]  /*a1d0*/  ISETP.GT.U32.AND P2, PT, R0, R6, PT ;  /* 0x000000060000720c */ /* 0x000fd60003f44070 */
[--C-:B------:R-:W-:Y:S02]  /*a1e0*/  @!P5 IMAD.IADD R7, R7, 0x1, -R0.reuse ;  /* 0x000000010707d824 */ /* 0x100fe400078e0a00 */
[----:B------:R-:W-:Y:S02]  /*a1f0*/  @!P2 IMAD.IADD R6, R6, 0x1, -R0 ;  /* 0x000000010606a824 */ /* 0x000fe400078e0a00 */
[----:B0-----:R-:W-:-:S03]  /*a200*/  IMAD.HI.U32 R11, R8, R5, RZ ;  /* 0x00000005080b7227 */ /* 0x001fc600078e00ff */
[----:B------:R-:W-:Y:S01]  /*a210*/  ISETP.GT.U32.AND P2, PT, R0, R6, PT ;  /* 0x000000060000720c */ /* 0x000fe20003f44070 */
[----:B------:R-:W-:-:S04]  /*a220*/  IMAD.MOV R11, RZ, RZ, -R11 ;  /* 0x000000ffff0b7224 */ /* 0x000fc800078e0a0b */
[----:B------:R-:W-:Y:S01]  /*a230*/  IMAD R5, R0, R11, R5 ;  /* 0x0000000b00057224 */ /* 0x000fe200078e0205 */
[----:B--2---:R-:W-:Y:S02]  /*a240*/  IABS R2, R13 ;  /* 0x0000000d00027213 */ /* 0x004fe40000000000 */
[----:B------:R-:W-:Y:S01]  /*a250*/  ISETP.GE.AND P5, PT, R13, RZ, PT ;  /* 0x000000ff0d00720c */ /* 0x000fe20003fa6270 */
[----:B------:R-:W-:-:S04]  /*a260*/  IMAD.MOV.U32 R13, RZ, RZ, R9 ;  /* 0x000000ffff0d7224 */ /* 0x000fc800078e0009 */
[----:B------:R-:W-:-:S05]  /*a270*/  @!P1 IMAD.MOV R13, RZ, RZ, -R13 ;  /* 0x000000ffff0d9224 */ /* 0x000fca00078e0a0d */
[----:B------:R0:W-:Y:S01]  /*a280*/  STL [R1+0x7c], R13 ;  /* 0x00007c0d01007387 */ /* 0x0001e20000100800 */
[----:B-----5:R-:W-:Y:S02]  /*a290*/  IABS R4, R61 ;  /* 0x0000003d00047213 */ /* 0x020fe40000000000 */
[----:B------:R-:W-:Y:S01]  /*a2a0*/  ISETP.GE.AND P1, PT, R61, RZ, PT ;  /* 0x000000ff3d00720c */ /* 0x000fe20003f26270 */
[----:B0-----:R-:W2:Y:S04]  /*a2b0*/  LDL.LU R13, [R1+0x180] ;  /* 0x00018000010d7983 */ /* 0x001ea80000300800 */
[----:B------:R0:W-:Y:S04]  /*a2c0*/  STL [R1+0x78], R10 ;  /* 0x0000780a01007387 */ /* 0x0001e80000100800 */
[----:B------:R-:W5:Y:S01]  /*a2d0*/  LDL.LU R61, [R1+0x184] ;  /* 0x00018400013d7983 */ /* 0x000f620000300800 */
[----:B------:R-:W-:-:S04]  /*a2e0*/  IMAD.HI.U32 R9, R8, R2, RZ ;  /* 0x0000000208097227 */ /* 0x000fc800078e00ff */
[----:B------:R-:W-:Y:S02]  /*a2f0*/  IMAD.MOV R9, RZ, RZ, -R9 ;  /* 0x000000ffff097224 */ /* 0x000fe400078e0a09 */
[----:B------:R-:W-:Y:S02]  /*a300*/  IMAD.MOV.U32 R15, RZ, RZ, R7 ;  /* 0x000000ffff0f7224 */ /* 0x000fe400078e0007 */
[C---:B------:R-:W-:Y:S01]  /*a310*/  IMAD R2, R0.reuse, R9, R2 ;  /* 0x0000000900027224 */ /* 0x040fe200078e0202 */
[----:B------:R-:W-:Y:S01]  /*a320*/  ISETP.GT.U32.AND P4, PT, R0, R5, PT ;  /* 0x000000050000720c */ /* 0x000fe20003f84070 */
[----:B------:R-:W-:-:S04]  /*a330*/  IMAD.HI.U32 R7, R8, R4, RZ ;  /* 0x0000000408077227 */ /* 0x000fc800078e00ff */
[----:B------:R-:W-:Y:S01]  /*a340*/  @!P2 IMAD.IADD R6, R6, 0x1, -R0 ;  /* 0x000000010606a824 */ /* 0x000fe200078e0a00 */
[C---:B------:R-:W-:Y:S01]  /*a350*/  ISETP.GT.U32.AND P2, PT, R0.reuse, R2, PT ;  /* 0x000000020000720c */ /* 0x040fe20003f44070 */
[----:B------:R-:W-:Y:S02]  /*a360*/  @!P6 IMAD.MOV R15, RZ, RZ, -R15 ;  /* 0x000000ffff0fe224 */ /* 0x000fe400078e0a0f */
[----:B------:R-:W-:Y:S02]  /*a370*/  IMAD.MOV R7, RZ, RZ, -R7 ;  /* 0x000000ffff077224 */ /* 0x000fe400078e0a07 */
[----:B0-----:R-:W-:Y:S01]  /*a380*/  IMAD.MOV.U32 R10, RZ, RZ, R6 ;  /* 0x000000ffff0a7224 */ /* 0x001fe200078e0006 */
[----:B------:R0:W-:Y:S01]  /*a390*/  STL [R1+0x60], R15 ;  /* 0x0000600f01007387 */ /* 0x0001e20000100800 */
[----:B------:R-:W-:Y:S01]  /*a3a0*/  IMAD R4, R0, R7, R4 ;  /* 0x0000000700047224 */ /* 0x000fe200078e0204 */
[----:B---3--:R-:W-:Y:S02]  /*a3b0*/  ISETP.GE.AND P6, PT, R12, RZ, PT ;  /* 0x000000ff0c00720c */ /* 0x008fe40003fc6270 */
[----:B------:R-:W-:-:S02]  /*a3c0*/  IABS R48, R12 ;  /* 0x0000000c00307213 */ /* 0x000fc40000000000 */
[----:B------:R-:W3:Y:S01]  /*a3d0*/  LDL.LU R12, [R1+0x188] ;  /* 0x00018800010c7983 */ /* 0x000ee20000300800 */
[----:B------:R-:W-:Y:S01]  /*a3e0*/  @!P0 IMAD.MOV R10, RZ, RZ, -R10 ;  /* 0x000000ffff0a8224 */ /* 0x000fe200078e0a0a */
[----:B------:R-:W-:Y:S01]  /*a3f0*/  ISETP.GT.U32.AND P0, PT, R0, R4, PT ;  /* 0x000000040000720c */ /* 0x000fe20003f04070 */
[--C-:B------:R-:W-:Y:S01]  /*a400*/  @!P4 IMAD.IADD R5, R5, 0x1, -R0.reuse ;  /* 0x000000010505c824 */ /* 0x100fe200078e0a00 */
[----:B------:R-:W3:Y:S01]  /*a410*/  LDL.LU R17, [R1+0x18c] ;  /* 0x00018c0001117983 */ /* 0x000ee20000300800 */
[----:B------:R-:W-:-:S03]  /*a420*/  @!P2 IMAD.IADD R2, R2, 0x1, -R0 ;  /* 0x000000010202a824 */ /* 0x000fc600078e0a00 */
[C---:B------:R-:W-:Y:S01]  /*a430*/  ISETP.GT.U32.AND P4, PT, R0.reuse, R5, PT ;  /* 0x000000050000720c */ /* 0x040fe20003f84070 */
[----:B0-----:R-:W3:Y:S01]  /*a440*/  LDL.LU R15, [R1+0x190] ;  /* 0x00019000010f7983 */ /* 0x001ee20000300800 */
[----:B------:R-:W-:-:S05]  /*a450*/  ISETP.GT.U32.AND P2, PT, R0, R2, PT ;  /* 0x000000020000720c */ /* 0x000fca0003f44070 */
[----:B------:R-:W-:-:S05]  /*a460*/  @!P0 IMAD.IADD R4, R4, 0x1, -R0 ;  /* 0x0000000104048824 */ /* 0x000fca00078e0a00 */
[----:B------:R-:W-:Y:S01]  /*a470*/  ISETP.GT.U32.AND P0, PT, R0, R4, PT ;  /* 0x000000040000720c */ /* 0x000fe20003f04070 */
[--C-:B------:R-:W-:Y:S02]  /*a480*/  @!P4 IMAD.IADD R5, R5, 0x1, -R0.reuse ;  /* 0x000000010505c824 */ /* 0x100fe400078e0a00 */
[----:B------:R-:W-:Y:S02]  /*a490*/  @!P2 IMAD.IADD R2, R2, 0x1, -R0 ;  /* 0x000000010202a824 */ /* 0x000fe400078e0a00 */
[----:B------:R-:W-:Y:S02]  /*a4a0*/  IMAD.MOV.U32 R18, RZ, RZ, R5 ;  /* 0x000000ffff127224 */ /* 0x000fe400078e0005 */
[----:B------:R-:W-:Y:S02]  /*a4b0*/  IMAD.MOV.U32 R11, RZ, RZ, R2 ;  /* 0x000000ffff0b7224 */ /* 0x000fe400078e0002 */
[----:B------:R-:W-:Y:S02]  /*a4c0*/  @!P3 IMAD.MOV R18, RZ, RZ, -R18 ;  /* 0x000000ffff12b224 */ /* 0x000fe400078e0a12 */
[----:B------:R-:W-:Y:S01]  /*a4d0*/  @!P5 IMAD.MOV R11, RZ, RZ, -R11 ;  /* 0x000000ffff0bd224 */ /* 0x000fe200078e0a0b */
[----:B------:R5:W-:Y:S01]  /*a4e0*/  STL [R1+0x5c], R10 ;  /* 0x00005c0a01007387 */ /* 0x000be20000100800 */
[----:B------:R-:W-:-:S03]  /*a4f0*/  @!P0 IMAD.IADD R4, R4, 0x1, -R0 ;  /* 0x0000000104048824 */ /* 0x000fc600078e0a00 */
[----:B------:R-:W3:Y:S04]  /*a500*/  LDL.LU R16, [R1+0x194] ;  /* 0x0001940001107983 */ /* 0x000ee80000300800 */
[----:B------:R-:W-:Y:S04]  /*a510*/  STL [R1+0x58], R18 ;  /* 0x0000581201007387 */ /* 0x000fe80000100800 */
[----:B------:R-:W-:Y:S01]  /*a520*/  STL [R1+0x54], R11 ;  /* 0x0000540b01007387 */ /* 0x000fe20000100800 */
[----:B------:R-:W-:Y:S01]  /*a530*/  @!P1 IMAD.MOV R4, RZ, RZ, -R4 ;  /* 0x000000ffff049224 */ /* 0x000fe200078e0a04 */
[----:B------:R-:W-:-:S02]  /*a540*/  IABS R47, R14 ;  /* 0x0000000e002f7213 */ /* 0x000fc40000000000 */
[----:B------:R-:W-:Y:S02]  /*a550*/  ISETP.GE.AND P5, PT, R14, RZ, PT ;  /* 0x000000ff0e00720c */ /* 0x000fe40003fa6270 */
[----:B----4-:R-:W-:Y:S02]  /*a560*/  IABS R46, R3 ;  /* 0x00000003002e7213 */ /* 0x010fe40000000000 */
[----:B------:R-:W-:Y:S02]  /*a570*/  ISETP.GE.AND P0, PT, R3, RZ, PT ;  /* 0x000000ff0300720c */ /* 0x000fe40003f06270 */
[----:B------:R-:W4:Y:S04]  /*a580*/  LDL.LU R3, [R1+0x198] ;  /* 0x0001980001037983 */ /* 0x000f280000300800 */
[----:B------:R0:W-:Y:S04]  /*a590*/  STL [R1+0x50], R4 ;  /* 0x0000500401007387 */ /* 0x0001e80000100800 */
[----:B------:R-:W4:Y:S01]  /*a5a0*/  LDL.LU R14, [R1+0x19c] ;  /* 0x00019c00010e7983 */ /* 0x000f220000300800 */
[----:B------:R-:W-:-:S04]  /*a5b0*/  IMAD.HI.U32 R7, R8, R47, RZ ;  /* 0x0000002f08077227 */ /* 0x000fc800078e00ff */
[----:B------:R-:W-:Y:S02]  /*a5c0*/  IMAD.MOV R7, RZ, RZ, -R7 ;  /* 0x000000ffff077224 */ /* 0x000fe400078e0a07 */
[----:B------:R-:W-:-:S04]  /*a5d0*/  IMAD.HI.U32 R6, R8, R46, RZ ;  /* 0x0000002e08067227 */ /* 0x000fc800078e00ff */
[----:B------:R-:W-:Y:S02]  /*a5e0*/  IMAD R47, R0, R7, R47 ;  /* 0x00000007002f7224 */ /* 0x000fe400078e022f */
[----:B------:R-:W-:Y:S02]  /*a5f0*/  IMAD.MOV R6, RZ, RZ, -R6 ;  /* 0x000000ffff067224 */ /* 0x000fe400078e0a06 */
[----:B------:R-:W-:Y:S01]  /*a600*/  IMAD.HI.U32 R9, R8, R48, RZ ;  /* 0x0000003008097227 */ /* 0x000fe200078e00ff */
[----:B------:R-:W-:-:S03]  /*a610*/  ISETP.GT.U32.AND P2, PT, R0, R47, PT ;  /* 0x0000002f0000720c */ /* 0x000fc60003f44070 */
[----:B------:R-:W-:Y:S02]  /*a620*/  IMAD R46, R0, R6, R46 ;  /* 0x00000006002e7224 */ /* 0x000fe400078e022e */
[----:B------:R-:W-:-:S03]  /*a630*/  IMAD.MOV R9, RZ, RZ, -R9 ;  /* 0x000000ffff097224 */ /* 0x000fc600078e0a09 */
[C---:B------:R-:W-:Y:S01]  /*a640*/  ISETP.GT.U32.AND P3, PT, R0.reuse, R46, PT ;  /* 0x0000002e0000720c */ /* 0x040fe20003f64070 */
[----:B------:R-:W-:-:S04]  /*a650*/  IMAD R48, R0, R9, R48 ;  /* 0x0000000900307224 */ /* 0x000fc800078e0230 */
[----:B------:R-:W-:Y:S01]  /*a660*/  @!P2 IMAD.IADD R47, R47, 0x1, -R0 ;  /* 0x000000012f2fa824 */ /* 0x000fe200078e0a00 */
[----:B------:R-:W-:-:S07]  /*a670*/  ISETP.GT.U32.AND P4, PT, R0, R48, PT ;  /* 0x000000300000720c */ /* 0x000fce0003f84070 */
[----:B------:R-:W-:Y:S01]  /*a680*/  @!P3 IMAD.IADD R46, R46, 0x1, -R0 ;  /* 0x000000012e2eb824 */ /* 0x000fe200078e0a00 */
[----:B------:R-:W-:-:S05]  /*a690*/  ISETP.GT.U32.AND P3, PT, R0, R47, PT ;  /* 0x0000002f0000720c */ /* 0x000fca0003f64070 */
[----:B------:R-:W-:-:S05]  /*a6a0*/  @!P4 IMAD.IADD R48, R48, 0x1, -R0 ;  /* 0x000000013030c824 */ /* 0x000fca00078e0a00 */
[----:B------:R-:W-:-:S03]  /*a6b0*/  ISETP.GT.U32.AND P4, PT, R0, R48, PT ;  /* 0x000000300000720c */ /* 0x000fc60003f84070 */
[----:B------:R-:W-:Y:S01]  /*a6c0*/  @!P3 IMAD.IADD R47, R47, 0x1, -R0 ;  /* 0x000000012f2fb824 */ /* 0x000fe200078e0a00 */
[----:B------:R-:W-:Y:S02]  /*a6d0*/  ISETP.GT.U32.AND P1, PT, R0, R46, PT ;  /* 0x0000002e0000720c */ /* 0x000fe40003f24070 */
[----:B--2---:R-:W-:Y:S02]  /*a6e0*/  IABS R45, R13 ;  /* 0x0000000d002d7213 */ /* 0x004fe40000000000 */
[----:B-----5:R-:W-:-:S05]  /*a6f0*/  IABS R10, R61 ;  /* 0x0000003d000a7213 */ /* 0x020fca0000000000 */
[----:B------:R-:W-:-:S04]  /*a700*/  IMAD.HI.U32 R2, R8, R10, RZ ;  /* 0x0000000a08027227 */ /* 0x000fc800078e00ff */
[----:B------:R-:W-:Y:S02]  /*a710*/  IMAD.MOV R2, RZ, RZ, -R2 ;  /* 0x000000ffff027224 */ /* 0x000fe400078e0a02 */
[----:B------:R-:W-:-:S04]  /*a720*/  IMAD.HI.U32 R6, R8, R45, RZ ;  /* 0x0000002d08067227 */ /* 0x000fc800078e00ff */
[----:B------:R-:W-:Y:S02]  /*a730*/  IMAD R10, R0, R2, R10 ;  /* 0x00000002000a7224 */ /* 0x000fe400078e020a */
[----:B------:R-:W-:-:S03]  /*a740*/  IMAD.MOV R6, RZ, RZ, -R6 ;  /* 0x000000ffff067224 */ /* 0x000fc600078e0a06 */
[C---:B------:R-:W-:Y:S01]  /*a750*/  ISETP.GT.U32.AND P3, PT, R0.reuse, R10, PT ;  /* 0x0000000a0000720c */ /* 0x040fe20003f64070 */
[----:B------:R-:W-:Y:S02]  /*a760*/  IMAD R45, R0, R6, R45 ;  /* 0x00000006002d7224 */ /* 0x000fe400078e022d */
[----:B------:R-:W-:-:S03]  /*a770*/  @!P4 IMAD.IADD R48, R48, 0x1, -R0 ;  /* 0x000000013030c824 */ /* 0x000fc600078e0a00 */
[----:B------:R-:W-:Y:S02]  /*a780*/  ISETP.GT.U32.AND P2, PT, R0, R45, PT ;  /* 0x0000002d0000720c */ /* 0x000fe40003f44070 */
[----:B------:R-:W-:Y:S02]  /*a790*/  ISETP.GE.AND P4, PT, R13, RZ, PT ;  /* 0x000000ff0d00720c */ /* 0x000fe40003f86270 */
[----:B------:R-:W2:Y:S03]  /*a7a0*/  LDL.LU R13, [R1+0x1a0] ;  /* 0x0001a000010d7983 */ /* 0x000ea60000300800 */
[----:B------:R-:W-:Y:S01]  /*a7b0*/  @!P3 IMAD.IADD R10, R10, 0x1, -R0 ;  /* 0x000000010a0ab824 */ /* 0x000fe200078e0a00 */
[----:B---3--:R-:W-:Y:S02]  /*a7c0*/  IABS R9, R12 ;  /* 0x0000000c00097213 */ /* 0x008fe40000000000 */
[----:B------:R-:W-:Y:S01]  /*a7d0*/  ISETP.GE.AND P3, PT, R12, RZ, PT ;  /* 0x000000ff0c00720c */ /* 0x000fe20003f66270 */
[----:B------:R-:W-:-:S02]  /*a7e0*/  IMAD.MOV.U32 R12, RZ, RZ, R48 ;  /* 0x000000ffff0c7224 */ /* 0x000fc400078e0030 */
[----:B------:R-:W-:Y:S02]  /*a7f0*/  @!P2 IMAD.IADD R45, R45, 0x1, -R0 ;  /* 0x000000012d2da824 */ /* 0x000fe400078e0a00 */
[----:B------:R-:W-:Y:S02]  /*a800*/  @!P6 IMAD.MOV R12, RZ, RZ, -R12 ;  /* 0x000000ffff0ce224 */ /* 0x000fe400078e0a0c */
[----:B------:R-:W-:Y:S02]  /*a810*/  @!P1 IMAD.IADD R46, R46, 0x1, -R0 ;  /* 0x000000012e2e9824 */ /* 0x000fe400078e0a00 */
[----:B------:R-:W-:Y:S01]  /*a820*/  IMAD.MOV.U32 R19, RZ, RZ, R47 ;  /* 0x000000ffff137224 */ /* 0x000fe200078e002f */
[----:B------:R1:W-:Y:S01]  /*a830*/  STL [R1+0x4c], R12 ;  /* 0x00004c0c01007387 */ /* 0x0003e20000100800 */
[----:B------:R-:W-:Y:S01]  /*a840*/  ISETP.GT.U32.AND P2, PT, R0, R45, PT ;  /* 0x0000002d0000720c */ /* 0x000fe20003f44070 */
[----:B------:R-:W-:Y:S01]  /*a850*/  IMAD.HI.U32 R5, R8, R9, RZ ;  /* 0x0000000908057227 */ /* 0x000fe200078e00ff */
[----:B------:R-:W-:-:S02]  /*a860*/  ISETP.GE.AND P1, PT, R61, RZ, PT ;  /* 0x000000ff3d00720c */ /* 0x000fc40003f26270 */
[----:B0-----:R-:W-:Y:S01]  /*a870*/  IABS R4, R15 ;  /* 0x0000000f00047213 */ /* 0x001fe20000000000 */
[----:B------:R-:W-:Y:S01]  /*a880*/  @!P5 IMAD.MOV R19, RZ, RZ, -R19 ;  /* 0x000000ffff13d224 */ /* 0x000fe200078e0a13 */
[----:B------:R-:W3:Y:S01]  /*a890*/  LDL.LU R61, [R1+0x1a4] ;  /* 0x0001a400013d7983 */ /* 0x000ee20000300800 */
[----:B-1----:R-:W-:Y:S02]  /*a8a0*/  IMAD.MOV.U32 R12, RZ, RZ, R46 ;  /* 0x000000ffff0c7224 */ /* 0x002fe400078e002e */
[----:B------:R-:W-:Y:S02]  /*a8b0*/  IMAD.MOV R5, RZ, RZ, -R5 ;  /* 0x000000ffff057224 */ /* 0x000fe400078e0a05 */
[----:B------:R-:W-:Y:S01]  /*a8c0*/  @!P0 IMAD.MOV R12, RZ, RZ, -R12 ;  /* 0x000000ffff0c8224 */ /* 0x000fe200078e0a0c */
[----:B------:R-:W-:Y:S01]  /*a8d0*/  STL [R1+0x48], R19 ;  /* 0x0000481301007387 */ /* 0x000fe20000100800 */
[----:B------:R-:W-:-:S03]  /*a8e0*/  IMAD R9, R0, R5, R9 ;  /* 0x0000000500097224 */ /* 0x000fc600078e0209 */
[----:B------:R0:W-:Y:S01]  /*a8f0*/  STL [R1+0x44], R12 ;  /* 0x0000440c01007387 */ /* 0x0001e20000100800 */
[----:B------:R-:W-:-:S04]  /*a900*/  IMAD.HI.U32 R50, R8, R4, RZ ;  /* 0x0000000408327227 */ /* 0x000fc800078e00ff */
[----:B------:R-:W-:Y:S01]  /*a910*/  @!P2 IMAD.IADD R45, R45, 0x1, -R0 ;  /* 0x000000012d2da824 */ /* 0x000fe200078e0a00 */
[----:B0-----:R-:W5:Y:S01]  /*a920*/  LDL.LU R12, [R1+0x1a8] ;  /* 0x0001a800010c7983 */ /* 0x001f620000300800 */
[----:B------:R-:W-:Y:S01]  /*a930*/  ISETP.GT.U32.AND P2, PT, R0, R9, PT ;  /* 0x000000090000720c */ /* 0x000fe20003f44070 */
[----:B------:R-:W-:Y:S01]  /*a940*/  IMAD.MOV R50, RZ, RZ, -R50 ;  /* 0x000000ffff327224 */ /* 0x000fe200078e0a32 */
[----:B------:R-:W-:-:S03]  /*a950*/  IABS R7, R17 ;  /* 0x0000001100077213 */ /* 0x000fc60000000000 */
[C---:B------:R-:W-:Y:S01]  /*a960*/  IMAD R4, R0.reuse, R50, R4 ;  /* 0x0000003200047224 */ /* 0x040fe200078e0204 */
[----:B------:R-:W-:Y:S01]  /*a970*/  ISETP.GT.U32.AND P6, PT, R0, R10, PT ;  /* 0x0000000a0000720c */ /* 0x000fe20003fc4070 */
[----:B------:R-:W-:-:S03]  /*a980*/  IMAD.HI.U32 R2, R8, R7, RZ ;  /* 0x0000000708027227 */ /* 0x000fc600078e00ff */
[----:B------:R-:W-:-:S03]  /*a990*/  ISETP.GT.U32.AND P0, PT, R0, R4, PT ;  /* 0x000000040000720c */ /* 0x000fc60003f04070 */
[----:B------:R-:W-:Y:S02]  /*a9a0*/  @!P2 IMAD.IADD R9, R9, 0x1, -R0 ;  /* 0x000000010909a824 */ /* 0x000fe400078e0a00 */
[----:B------:R-:W-:-:S03]  /*a9b0*/  IMAD.MOV R2, RZ, RZ, -R2 ;  /* 0x000000ffff027224 */ /* 0x000fc600078e0a02 */
[C---:B------:R-:W-:Y:S01]  /*a9c0*/  ISETP.GT.U32.AND P2, PT, R0.reuse, R9, PT ;  /* 0x000000090000720c */ /* 0x040fe20003f44070 */
[----:B------:R-:W-:Y:S02]  /*a9d0*/  IMAD R7, R0, R2, R7 ;  /* 0x0000000200077224 */ /* 0x000fe400078e0207 */
[--C-:B------:R-:W-:Y:S01]  /*a9e0*/  @!P6 IMAD.IADD R10, R10, 0x1, -R0.reuse ;  /* 0x000000010a0ae824 */ /* 0x100fe200078e0a00 */
[----:B------:R-:W-:Y:S01]  /*a9f0*/  IABS R6, R16 ;  /* 0x0000001000067213 */ /* 0x000fe20000000000 */
[----:B------:R-:W-:Y:S01]  /*aa00*/  @!P0 IMAD.IADD R4, R4, 0x1, -R0 ;  /* 0x0000000104048824 */ /* 0x000fe200078e0a00 */
[----:B------:R-:W-:Y:S01]  /*aa10*/  ISETP.GE.AND P0, PT, R16, RZ, PT ;  /* 0x000000ff1000720c */ /* 0x000fe20003f06270 */
[----:B------:R-:W-:-:S04]  /*aa20*/  IMAD.MOV.U32 R16, RZ, RZ, R10 ;  /* 0x000000ffff107224 */ /* 0x000fc800078e000a */
[----:B------:R-:W-:Y:S01]  /*aa30*/  @!P1 IMAD.MOV R16, RZ, RZ, -R16 ;  /* 0x000000ffff109224 */ /* 0x000fe200078e0a10 */
[----:B------:R-:W-:Y:S01]  /*aa40*/  ISETP.GT.U32.AND P1, PT, R0, R4, PT ;  /* 0x000000040000720c */ /* 0x000fe20003f24070 */
[----:B------:R-:W-:Y:S02]  /*aa50*/  @!P2 IMAD.IADD R9, R9, 0x1, -R0 ;  /* 0x000000010909a824 */ /* 0x000fe400078e0a00 */
[----:B------:R-:W-:-:S04]  /*aa60*/  IMAD.MOV.U32 R18, RZ, RZ, R45 ;  /* 0x000000ffff127224 */ /* 0x000fc800078e002d */
[----:B------:R-:W-:Y:S01]  /*aa70*/  @!P4 IMAD.MOV R18, RZ, RZ, -R18 ;  /* 0x000000ffff12c224 */ /* 0x000fe200078e0a12 */
[----:B------:R-:W-:-:S04]  /*aa80*/  ISETP.GE.AND P2, PT, R15, RZ, PT ;  /* 0x000000ff0f00720c */ /* 0x000fc80003f46270 */
[----:B------:R-:W-:Y:S01]  /*aa90*/  STL [R1+0x40], R18 ;  /* 0x0000401201007387 */ /* 0x000fe20000100800 */
[----:B------:R-:W-:-:S03]  /*aaa0*/  @!P1 IMAD.IADD R4, R4, 0x1, -R0 ;  /* 0x0000000104049824 */ /* 0x000fc600078e0a00 */
[----:B------:R-:W5:Y:S04]  /*aab0*/  LDL.LU R15, [R1+0x1ac] ;  /* 0x0001ac00010f7983 */ /* 0x000f680000300800 */
[----:B------:R-:W-:Y:S01]  /*aac0*/  STL [R1+0x3c], R16 ;  /* 0x00003c1001007387 */ /* 0x000fe20000100800 */
[----:B----4-:R-:W-:-:S05]  /*aad0*/  IABS R5, R3 ;  /* 0x0000000300057213 */ /* 0x010fca0000000000 */
[----:B------:R-:W-:Y:S01]  /*aae0*/  IMAD.HI.U32 R11, R8, R5, RZ ;  /* 0x00000005080b7227 */ /* 0x000fe200078e00ff */
[----:B------:R-:W-:-:S03]  /*aaf0*/  IABS R2, R14 ;  /* 0x0000000e00027213 */ /* 0x000fc60000000000 */
[----:B------:R-:W-:-:S04]  /*ab00*/  IMAD.MOV R11, RZ, RZ, -R11 ;  /* 0x000000ffff0b7224 */ /* 0x000fc800078e0a0b */
[----:B------:R-:W-:Y:S02]  /*ab10*/  IMAD R5, R0, R11, R5 ;  /* 0x0000000b00057224 */ /* 0x000fe400078e0205 */
[----:B------:R-:W-:-:S04]  /*ab20*/  IMAD.HI.U32 R11, R8, R2, RZ ;  /* 0x00000002080b7227 */ /* 0x000fc800078e00ff */
[----:B------:R-:W-:-:S04]  /*ab30*/  IMAD.MOV R11, RZ, RZ, -R11 ;  /* 0x000000ffff0b7224 */ /* 0x000fc800078e0a0b */
[----:B------:R-:W-:Y:S02]  /*ab40*/  IMAD R2, R0, R11, R2 ;  /* 0x0000000b00027224 */ /* 0x000fe400078e0202 */
[----:B------:R-:W-:-:S04]  /*ab50*/  IMAD.MOV.U32 R11, RZ, RZ, R9 ;  /* 0x000000ffff0b7224 */ /* 0x000fc800078e0009 */
[----:B------:R-:W-:Y:S01]  /*ab60*/  @!P3 IMAD.MOV R11, RZ, RZ, -R11 ;  /* 0x000000ffff0bb224 */ /* 0x000fe200078e0a0b */
[----:B------:R-:W-:-:S04]  /*ab70*/  ISETP.GE.AND P1, PT, R3, RZ, PT ;  /* 0x000000ff0300720c */ /* 0x000fc80003f26270 */
[----:B------:R0:W-:Y:S04]  /*ab80*/  STL [R1+0x38], R11 ;  /* 0x0000380b01007387 */ /* 0x0001e80000100800 */
[----:B------:R-:W4:Y:S01]  /*ab90*/  LDL.LU R3, [R1+0x1b0] ;  /* 0x0001b00001037983 */ /* 0x000f220000300800 */
[----:B------:R-:W-:Y:S01]  /*aba0*/  IMAD.HI.U32 R49, R8, R6, RZ ;  /* 0x0000000608317227 */ /* 0x000fe200078e00ff */
[----:B------:R-:W-:-:S03]  /*abb0*/  ISETP.GT.U32.AND P5, PT, R0, R7, PT ;  /* 0x000000070000720c */ /* 0x000fc60003fa4070 */
[----:B------:R-:W-:-:S04]  /*abc0*/  IMAD.MOV R49, RZ, RZ, -R49 ;  /* 0x000000ffff317224 */ /* 0x000fc800078e0a31 */
[----:B------:R-:W-:-:S05]  /*abd0*/  IMAD R6, R0, R49, R6 ;  /* 0x0000003100067224 */ /* 0x000fca00078e0206 */
[C---:B------:R-:W-:Y:S01]  /*abe0*/  ISETP.GT.U32.AND P6, PT, R0.reuse, R6, PT ;  /* 0x000000060000720c */ /* 0x040fe20003fc4070 */
[----:B------:R-:W-:Y:S01]  /*abf0*/  @!P5 IMAD.IADD R7, R7, 0x1, -R0 ;  /* 0x000000010707d824 */ /* 0x000fe200078e0a00 */
[----:B------:R-:W-:-:S11]  /*ac00*/  ISETP.GT.U32.AND P5, PT, R0, R5, PT ;  /* 0x000000050000720c */ /* 0x000fd60003fa4070 */
[--C-:B------:R-:W-:Y:S01]  /*ac10*/  @!P6 IMAD.IADD R6, R6, 0x1, -R0.reuse ;  /* 0x000000010606e824 */ /* 0x100fe200078e0a00 */
[----:B------:R-:W-:Y:S01]  /*ac20*/  ISETP.GT.U32.AND P6, PT, R0, R7, PT ;  /* 0x000000070000720c */ /* 0x000fe20003fc4070 */
[----:B------:R-:W-:-:S05]  /*ac30*/  @!P5 IMAD.IADD R5, R5, 0x1, -R0 ;  /* 0x000000010505d824 */ /* 0x000fca00078e0a00 */
[----:B------:R-:W-:-:S07]  /*ac40*/  ISETP.GT.U32.AND P3, PT, R0, R5, PT ;  /* 0x000000050000720c */ /* 0x000fce0003f64070 */
[----:B------:R-:W-:Y:S01]  /*ac50*/  @!P6 IMAD.IADD R7, R7, 0x1, -R0 ;  /* 0x000000010707e824 */ /* 0x000fe200078e0a00 */
[----:B------:R-:W-:Y:S02]  /*ac60*/  ISETP.GT.U32.AND P6, PT, R0, R2, PT ;  /* 0x000000020000720c */ /* 0x000fe40003fc4070 */
[----:B------:R-:W-:-:S03]  /*ac70*/  ISETP.GE.AND P4, PT, R17, RZ, PT ;  /* 0x000000ff1100720c */ /* 0x000fc60003f86270 */
[----:B------:R-:W-:Y:S01]  /*ac80*/  @!P3 IMAD.IADD R5, R5, 0x1, -R0 ;  /* 0x000000010505b824 */ /* 0x000fe200078e0a00 */
[----:B------:R-:W-:Y:S02]  /*ac90*/  ISETP.GE.AND P3, PT, R14, RZ, PT ;  /* 0x000000ff0e00720c */ /* 0x000fe40003f66270 */
[----:B------:R-:W4:Y:S01]  /*aca0*/  LDL.LU R14, [R1+0x1b4] ;  /* 0x0001b400010e7983 */ /* 0x000f220000300800 */
[----:B------:R-:W-:-:S04]  /*acb0*/  ISETP.GT.U32.AND P5, PT, R0, R6, PT ;  /* 0x000000060000720c */ /* 0x000fc80003fa4070 */
[----:B------:R-:W-:Y:S02]  /*acc0*/  @!P6 IMAD.IADD R2, R2, 0x1, -R0 ;  /* 0x000000010202e824 */ /* 0x000fe400078e0a00 */
[----:B0-----:R-:W-:-:S04]  /*acd0*/  IMAD.MOV.U32 R11, RZ, RZ, R4 ;  /* 0x000000ffff0b7224 */ /* 0x001fc800078e0004 */
[----:B------:R-:W-:-:S03]  /*ace0*/  @!P2 IMAD.MOV R11, RZ, RZ, -R11 ;  /* 0x000000ffff0ba224 */ /* 0x000fc600078e0a0b */
[----:B------:R-:W-:Y:S01]  /*acf0*/  @!P5 IMAD.IADD R6, R6, 0x1, -R0 ;  /* 0x000000010606d824 */ /* 0x000fe200078e0a00 */
[----:B--2---:R-:W-:Y:S02]  /*ad00*/  IABS R45, R13 ;  /* 0x0000000d002d7213 */ /* 0x004fe40000000000 */
[----:B------:R-:W-:Y:S01]  /*ad10*/  ISETP.GE.AND P6, PT, R13, RZ, PT ;  /* 0x000000ff0d00720c */ /* 0x000fe20003fc6270 */
[----:B------:R-:W-:-:S04]  /*ad20*/  IMAD.MOV.U32 R13, RZ, RZ, R7 ;  /* 0x000000ffff0d7224 */ /* 0x000fc800078e0007 */
[----:B------:R-:W-:Y:S01]  /*ad30*/  @!P4 IMAD.MOV R13, RZ, RZ, -R13 ;  /* 0x000000ffff0dc224 */ /* 0x000fe200078e0a0d */
[----:B------:R-:W-:Y:S01]  /*ad40*/  ISETP.GT.U32.AND P4, PT, R0, R2, PT ;  /* 0x000000020000720c */ /* 0x000fe20003f84070 */
[----:B------:R-:W-:Y:S02]  /*ad50*/  @!P0 IMAD.MOV R6, RZ, RZ, -R6 ;  /* 0x000000ffff068224 */ /* 0x000fe400078e0a06 */
[----:B------:R-:W-:Y:S01]  /*ad60*/  @!P1 IMAD.MOV R5, RZ, RZ, -R5 ;  /* 0x000000ffff059224 */ /* 0x000fe200078e0a05 */
[----:B------:R0:W-:Y:S01]  /*ad70*/  STL [R1+0x34], R13 ;  /* 0x0000340d01007387 */ /* 0x0001e20000100800 */
[----:B------:R-:W-:-:S03]  /*ad80*/  IMAD.HI.U32 R10, R8, R45, RZ ;  /* 0x0000002d080a7227 */ /* 0x000fc600078e00ff */
[----:B------:R-:W-:Y:S01]  /*ad90*/  STL [R1+0x30], R11 ;  /* 0x0000300b01007387 */ /* 0x000fe20000100800 */
[----:B------:R-:W-:-:S03]  /*ada0*/  IMAD.MOV R9, RZ, RZ, -R10 ;  /* 0x000000ffff097224 */ /* 0x000fc600078e0a0a */
[----:B0-----:R-:W2:Y:S01]  /*adb0*/  LDL.LU R13, [R1+0x1b8] ;  /* 0x0001b800010d7983 */ /* 0x001ea20000300800 */
[----:B---3--:R-:W-:Y:S01]  /*adc0*/  IABS R46, R61 ;  /* 0x0000003d002e7213 */ /* 0x008fe20000000000 */
[----:B------:R-:W-:Y:S01]  /*add0*/  @!P4 IMAD.IADD R2, R2, 0x1, -R0 ;  /* 0x000000010202c824 */ /* 0x000fe200078e0a00 */
[----:B------:R-:W-:Y:S01]  /*ade0*/  ISETP.GE.AND P0, PT, R61, RZ, PT ;  /* 0x000000ff3d00720c */ /* 0x000fe20003f06270 */
[----:B------:R-:W-:Y:S04]  /*adf0*/  STL [R1+0x2c], R6 ;  /* 0x00002c0601007387 */ /* 0x000fe80000100800 */
[----:B------:R-:W3:Y:S04]  /*ae00*/  LDL.LU R61, [R1+0x1bc] ;  /* 0x0001bc00013d7983 */ /* 0x000ee80000300800 */
[----:B------:R-:W-:Y:S01]  /*ae10*/  STL [R1+0x28], R5 ;  /* 0x0000280501007387 */ /* 0x000fe20000100800 */
[----:B------:R-:W-:Y:S01]  /*ae20*/  IMAD R45, R0, R9, R45 ;  /* 0x00000009002d7224 */ /* 0x000fe200078e022d */
[----:B-----5:R-:W-:-:S02]  /*ae30*/  IABS R47, R12 ;  /* 0x0000000c002f7213 */ /* 0x020fc40000000000 */
[----:B------:R-:W-:Y:S02]  /*ae40*/  ISETP.GE.AND P4, PT, R12, RZ, PT ;  /* 0x000000ff0c00720c */ /* 0x000fe40003f86270 */
[----:B------:R-:W5:Y:S01]  /*ae50*/  LDL.LU R12, [R1+0x1c0] ;  /* 0x0001c000010c7983 */ /* 0x000f620000300800 */
[----:B------:R-:W-:Y:S01]  /*ae60*/  ISETP.GT.U32.AND P5, PT, R0, R45, PT ;  /* 0x0000002d0000720c */ /* 0x000fe20003fa4070 */
[----:B------:R-:W-:Y:S02]  /*ae70*/  @!P3 IMAD.MOV R2, RZ, RZ, -R2 ;  /* 0x000000ffff02b224 */ /* 0x000fe400078e0a02 */
[----:B------:R-:W5:Y:S10]  /*ae80*/  LDL.LU R17, [R1+0x1c4] ;  /* 0x0001c40001117983 */ /* 0x000f740000300800 */
[----:B------:R-:W-:-:S05]  /*ae90*/  @!P5 IMAD.IADD R45, R45, 0x1, -R0 ;  /* 0x000000012d2dd824 */ /* 0x000fca00078e0a00 */
[----:B------:R-:W-:Y:S01]  /*aea0*/  ISETP.GT.U32.AND P2, PT, R0, R45, PT ;  /* 0x0000002d0000720c */ /* 0x000fe20003f44070 */
[----:B------:R0:W-:-:S12]  /*aeb0*/  STL [R1+0x24], R2 ;  /* 0x0000240201007387 */ /* 0x0001d80000100800 */
[----:B------:R-:W-:-:S04]  /*aec0*/  @!P2 IMAD.IADD R45, R45, 0x1, -R0 ;  /* 0x000000012d2da824 */ /* 0x000fc800078e0a00 */
[----:B------:R-:W-:-:S05]  /*aed0*/  @!P6 IMAD.MOV R45, RZ, RZ, -R45 ;  /* 0x000000ffff2de224 */ /* 0x000fca00078e0a2d */
[----:B------:R-:W-:Y:S01]  /*aee0*/  STL [R1+0x5a40], R45 ;  /* 0x005a402d01007387 */ /* 0x000fe20000100800 */
[----:B----4-:R-:W-:Y:S02]  /*aef0*/  IABS R49, R3 ;  /* 0x0000000300317213 */ /* 0x010fe40000000000 */
[----:B------:R-:W-:Y:S02]  /*af00*/  ISETP.GE.AND P6, PT, R3, RZ, PT ;  /* 0x000000ff0300720c */ /* 0x000fe40003fc6270 */
[----:B------:R-:W4:Y:S01]  /*af10*/  LDL.LU R3, [R1+0x1c8] ;  /* 0x0001c80001037983 */ /* 0x000f220000300800 */
[----:B------:R-:W-:Y:S01]  /*af20*/  IABS R48, R15 ;  /* 0x0000000f00307213 */ /* 0x000fe20000000000 */
[----:B------:R-:W-:Y:S02]  /*af30*/  IMAD.HI.U32 R10, R8, R46, RZ ;  /* 0x0000002e080a7227 */ /* 0x000fe400078e00ff */
[----:B------:R-:W4:Y:S02]  /*af40*/  LDL.LU R16, [R1+0x1cc] ;  /* 0x0001cc0001107983 */ /* 0x000f240000300800 */
[----:B------:R-:W-:-:S02]  /*af50*/  IMAD.MOV R10, RZ, RZ, -R10 ;  /* 0x000000ffff0a7224 */ /* 0x000fc400078e0a0a */
[----:B------:R-:W-:-:S04]  /*af60*/  IMAD.HI.U32 R7, R8, R48, RZ ;  /* 0x0000003008077227 */ /* 0x000fc800078e00ff */
[----:B------:R-:W-:Y:S02]  /*af70*/  IMAD R46, R0, R10, R46 ;  /* 0x0000000a002e7224 */ /* 0x000fe400078e022e */
[----:B------:R-:W-:-:S03]  /*af80*/  IMAD.MOV R4, RZ, RZ, -R7 ;  /* 0x000000ffff047224 */ /* 0x000fc600078e0a07 */
[C---:B------:R-:W-:Y:S01]  /*af90*/  ISETP.GT.U32.AND P5, PT, R0.reuse, R46, PT ;  /* 0x0000002e0000720c */ /* 0x040fe20003fa4070 */
[----:B------:R-:W-:-:S05]  /*afa0*/  IMAD R48, R0, R4, R48 ;  /* 0x0000000400307224 */ /* 0x000fca00078e0230 */
[----:B------:R-:W-:Y:S01]  /*afb0*/  ISETP.GT.U32.AND P2, PT, R0, R48, PT ;  /* 0x000000300000720c */ /* 0x000fe20003f44070 */
[----:B------:R-:W-:-:S06]  /*afc0*/  IMAD.HI.U32 R9, R8, R47, RZ ;  /* 0x0000002f08097227 */ /* 0x000fcc00078e00ff */
[----:B------:R-:W-:Y:S02]  /*afd0*/  @!P5 IMAD.IADD R46, R46, 0x1, -R0 ;  /* 0x000000012e2ed824 */ /* 0x000fe400078e0a00 */
[----:B------:R-:W-:-:S03]  /*afe0*/  IMAD.HI.U32 R4, R8, R49, RZ ;  /* 0x0000003108047227 */ /* 0x000fc600078e00ff */
[----:B------:R-:W-:Y:S01]  /*aff0*/  ISETP.GT.U32.AND P3, PT, R0, R46, PT ;  /* 0x0000002e0000720c */ /* 0x000fe20003f64070 */
[----:B------:R-:W-:Y:S02]  /*b000*/  @!P2 IMAD.IADD R48, R48, 0x1, -R0 ;  /* 0x000000013030a824 */ /* 0x000fe400078e0a00 */
[----:B------:R-:W-:Y:S02]  /*b010*/  IMAD.MOV R9, RZ, RZ, -R9 ;  /* 0x000000ffff097224 */ /* 0x000fe400078e0a09 */
[----:B------:R-:W-:Y:S01]  /*b020*/  IMAD.MOV R4, RZ, RZ, -R4 ;  /* 0x000000ffff047224 */ /* 0x000fe200078e0a04 */
[C---:B------:R-:W-:Y:S02]  /*b030*/  ISETP.GT.U32.AND P2, PT, R0.reuse, R48, PT ;  /* 0x000000300000720c */ /* 0x040fe40003f44070 */
[----:B------:R-:W-:Y:S01]  /*b040*/  IABS R50, R14 ;  /* 0x0000000e00327213 */ /* 0x000fe20000000000 */
[----:B------:R-:W-:-:S04]  /*b050*/  IMAD R47, R0, R9, R47 ;  /* 0x00000009002f7224 */ /* 0x000fc800078e022f */
[----:B0-----:R-:W-:Y:S01]  /*b060*/  IMAD.HI.U32 R2, R8, R50, RZ ;  /* 0x0000003208027227 */ /* 0x001fe200078e00ff */
[----:B------:R-:W-:-:S03]  /*b070*/  ISETP.GT.U32.AND P1, PT, R0, R47, PT ;  /* 0x0000002f0000720c */ /* 0x000fc60003f24070 */
[----:B------:R-:W-:Y:S02]  /*b080*/  IMAD R49, R0, R4, R49 ;  /* 0x0000000400317224 */ /* 0x000fe400078e0231 */
[----:B------:R-:W-:Y:S02]  /*b090*/  IMAD.MOV R2, RZ, RZ, -R2 ;  /* 0x000000ffff027224 */ /* 0x000fe400078e0a02 */
[----:B------:R-:W-:Y:S01]  /*b0a0*/  @!P3 IMAD.IADD R46, R46, 0x1, -R0 ;  /* 0x000000012e2eb824 */ /* 0x000fe200078e0a00 */
[C---:B------:R-:W-:Y:S01]  /*b0b0*/  ISETP.GT.U32.AND P3, PT, R0.reuse, R49, PT ;  /* 0x000000310000720c */ /* 0x040fe20003f64070 */
[----:B------:R-:W-:Y:S02]  /*b0c0*/  IMAD R50, R0, R2, R50 ;  /* 0x0000000200327224 */ /* 0x000fe400078e0232 */
[----:B------:R-:W-:-:S03]  /*b0d0*/  @!P2 IMAD.IADD R48, R48, 0x1, -R0 ;  /* 0x000000013030a824 */ /* 0x000fc600078e0a00 */
[----:B------:R-:W-:Y:S01]  /*b0e0*/  ISETP.GT.U32.AND P2, PT, R0, R50, PT ;  /* 0x000000320000720c */ /* 0x000fe20003f44070 */
[----:B------:R-:W-:-:S06]  /*b0f0*/  @!P1 IMAD.IADD R47, R47, 0x1, -R0 ;  /* 0x000000012f2f9824 */ /* 0x000fcc00078e0a00 */
[----:B------:R-:W-:Y:S01]  /*b100*/  @!P3 IMAD.IADD R49, R49, 0x1, -R0 ;  /* 0x000000013131b824 */ /* 0x000fe200078e0a00 */
[----:B------:R-:W-:-:S05]  /*b110*/  ISETP.GT.U32.AND P1, PT, R0, R47, PT ;  /* 0x0000002f0000720c */ /* 0x000fca0003f24070 */
[----:B------:R-:W-:Y:S01]  /*b120*/  @!P2 IMAD.IADD R50, R50, 0x1, -R0 ;  /* 0x000000013232a824 */ /* 0x000fe200078e0a00 */
[C---:B------:R-:W-:Y:S02]  /*b130*/  ISETP.GT.U32.AND P2, PT, R0.reuse, R49, PT ;  /* 0x000000310000720c */ /* 0x040fe40003f44070 */
[----:B------:R-:W-:Y:S01]  /*b140*/  ISETP.GE.AND P5, PT, R15, RZ, PT ;  /* 0x000000ff0f00720c */ /* 0x000fe20003fa6270 */
[----:B------:R-:W-:Y:S01]  /*b150*/  @!P0 IMAD.MOV R46, RZ, RZ, -R46 ;  /* 0x000000ffff2e8224 */ /* 0x000fe200078e0a2e */
[----:B------:R-:W4:Y:S01]  /*b160*/  LDL.LU R15, [R1+0x1d0] ;  /* 0x0001d000010f7983 */ /* 0x000f220000300800 */
[----:B------:R-:W-:Y:S02]  /*b170*/  ISETP.GT.U32.AND P0, PT, R0, R50, PT ;  /* 0x000000320000720c */ /* 0x000fe40003f04070 */
[----:B------:R-:W-:Y:S01]  /*b180*/  @!P1 IMAD.IADD R47, R47, 0x1, -R0 ;  /* 0x000000012f2f9824 */ /* 0x000fe200078e0a00 */
[----:B------:R-:W-:-:S03]  /*b190*/  ISETP.GE.AND P1, PT, R14, RZ, PT ;  /* 0x000000ff0e00720c */ /* 0x000fc60003f26270 */
[----:B------:R-:W-:Y:S02]  /*b1a0*/  @!P4 IMAD.MOV R47, RZ, RZ, -R47 ;  /* 0x000000ffff2fc224 */ /* 0x000fe400078e0a2f */
[----:B------:R-:W-:Y:S01]  /*b1b0*/  @!P2 IMAD.IADD R49, R49, 0x1, -R0 ;  /* 0x000000013131a824 */ /* 0x000fe200078e0a00 */
[----:B--2---:R-:W-:Y:S01]  /*b1c0*/  IABS R51, R13 ;  /* 0x0000000d00337213 */ /* 0x004fe20000000000 */
[----:B------:R-:W-:-:S04]  /*b1d0*/  @!P5 IMAD.MOV R48, RZ, RZ, -R48 ;  /* 0x000000ffff30d224 */ /* 0x000fc800078e0a30 */
[----:B------:R-:W-:Y:S01]  /*b1e0*/  IMAD.HI.U32 R5, R8, R51, RZ ;  /* 0x0000003308057227 */ /* 0x000fe200078e00ff */
[----:B---3--:R-:W-:Y:S02]  /*b1f0*/  IABS R52, R61 ;  /* 0x0000003d00347213 */ /* 0x008fe40000000000 */
[----:B-----5:R-:W-:-:S05]  /*b200*/  IABS R53, R12 ;  /* 0x0000000c00357213 */ /* 0x020fca0000000000 */
[----:B------:R-:W-:-:S04]  /*b210*/  IMAD.HI.U32 R2, R8, R53, RZ ;  /* 0x0000003508027227 */ /* 0x000fc800078e00ff */
[----:B------:R-:W-:-:S04]  /*b220*/  IMAD.MOV R2, RZ, RZ, -R2 ;  /* 0x000000ffff027224 */ /* 0x000fc800078e0a02 */
[----:B------:R-:W-:-:S05]  /*b230*/  IMAD R53, R0, R2, R53 ;  /* 0x0000000200357224 */ /* 0x000fca00078e0235 */
[----:B------:R-:W-:Y:S01]  /*b240*/  ISETP.GT.U32.AND P2, PT, R0, R53, PT ;  /* 0x000000350000720c */ /* 0x000fe20003f44070 */
[----:B------:R-:W-:Y:S01]  /*b250*/  IMAD.HI.U32 R4, R8, R52, RZ ;  /* 0x0000003408047227 */ /* 0x000fe200078e00ff */
[----:B------:R-:W-:Y:S03]  /*b260*/  STL [R1+0x5a44], R46 ;  /* 0x005a442e01007387 */ /* 0x000fe60000100800 */
[----:B------:R-:W-:Y:S01]  /*b270*/  IMAD.MOV R5, RZ, RZ, -R5 ;  /* 0x000000ffff057224 */ /* 0x000fe200078e0a05 */
[----:B------:R-:W-:Y:S01]  /*b280*/  STL [R1+0x5a48], R47 ;  /* 0x005a482f01007387 */ /* 0x000fe20000100800 */
[----:B------:R-:W-:-:S03]  /*b290*/  IMAD.MOV R4, RZ, RZ, -R4 ;  /* 0x000000ffff047224 */ /* 0x000fc600078e0a04 */
[----:B------:R0:W-:Y:S01]  /*b2a0*/  STL [R1+0x5a4c], R48 ;  /* 0x005a4c3001007387 */ /* 0x0001e20000100800 */
[----:B------:R-:W-:-:S03]  /*b2b0*/  IMAD R51, R0, R5, R51 ;  /* 0x0000000500337224 */ /* 0x000fc600078e0233 */
[----:B------:R-:W2:Y:S01]  /*b2c0*/  LDL.LU R14, [R1+0x1d4] ;  /* 0x0001d400010e7983 */ /* 0x000ea20000300800 */
[----:B------:R-:W-:Y:S01]  /*b2d0*/  @!P0 IMAD.IADD R50, R50, 0x1, -R0 ;  /* 0x0000000132328824 */ /* 0x000fe200078e0a00 */
[C---:B------:R-:W-:Y:S01]  /*b2e0*/  ISETP.GT.U32.AND P4, PT, R0.reuse, R51, PT ;  /* 0x000000330000720c */ /* 0x040fe20003f84070 */
[C---:B------:R-:W-:Y:S02]  /*b2f0*/  IMAD R52, R0.reuse, R4, R52 ;  /* 0x0000000400347224 */ /* 0x040fe400078e0234 */
[----:B------:R-:W-:Y:S02]  /*b300*/  @!P2 IMAD.IADD R53, R53, 0x1, -R0 ;  /* 0x000000013535a824 */ /* 0x000fe400078e0a00 */
[----:B------:R-:W-:Y:S01]  /*b310*/  @!P6 IMAD.MOV R49, RZ, RZ, -R49 ;  /* 0x000000ffff31e224 */ /* 0x000fe200078e0a31 */
[----:B------:R-:W-:Y:S01]  /*b320*/  ISETP.GE.AND P3, PT, R13, RZ, PT ;  /* 0x000000ff0d00720c */ /* 0x000fe20003f66270 */
[----:B------:R-:W-:Y:S01]  /*b330*/  @!P1 IMAD.MOV R50, RZ, RZ, -R50 ;  /* 0x000000ffff329224 */ /* 0x000fe200078e0a32 */
[----:B------:R-:W-:Y:S01]  /*b340*/  ISETP.GT.U32.AND P5, PT, R0, R52, PT ;  /* 0x000000340000720c */ /* 0x000fe20003fa4070 */
[----:B------:R-:W3:Y:S01]  /*b350*/  LDL.LU R13, [R1+0x1d8] ;  /* 0x0001d800010d7983 */ /* 0x000ee20000300800 */
[----:B------:R-:W-:-:S02]  /*b360*/  ISETP.GE.AND P0, PT, R61, RZ, PT ;  /* 0x000000ff3d00720c */ /* 0x000fc40003f06270 */
[----:B------:R-:W-:Y:S01]  /*b370*/  ISETP.GT.U32.AND P6, PT, R0, R53, PT ;  /* 0x000000350000720c */ /* 0x000fe20003fc4070 */
[----:B------:R-:W5:Y:S01]  /*b380*/  LDL.LU R61, [R1+0x1dc] ;  /* 0x0001dc00013d7983 */ /* 0x000f620000300800 */
[----:B------:R-:W-:-:S03]  /*b390*/  ISETP.GE.AND P1, PT, R12, RZ, PT ;  /* 0x000000ff0c00720c */ /* 0x000fc60003f26270 */
[----:B------:R-:W-:Y:S04]  /*b3a0*/  STL [R1+0x5a50], R49 ;  /* 0x005a503101007387 */ /* 0x000fe80000100800 */
[----:B------:R1:W-:Y:S04]  /*b3b0*/  STL [R1+0x5a54], R50 ;  /* 0x005a543201007387 */ /* 0x0003e80000100800 */
[----:B------:R-:W3:Y:S01]  /*b3c0*/  LDL.LU R12, [R1+0x1e0] ;  /* 0x0001e000010c7983 */ /* 0x000ee20000300800 */
[--C-:B------:R-:W-:Y:S02]  /*b3d0*/  @!P4 IMAD.IADD R51, R51, 0x1, -R0.reuse ;  /* 0x000000013333c824 */ /* 0x100fe400078e0a00 */
[----:B------:R-:W-:-:S02]  /*b3e0*/  @!P5 IMAD.IADD R52, R52, 0x1, -R0 ;  /* 0x000000013434d824 */ /* 0x000fc400078e0a00 */
[----:B------:R-:W-:Y:S01]  /*b3f0*/  @!P6 IMAD.IADD R53, R53, 0x1, -R0 ;  /* 0x000000013535e824 */ /* 0x000fe200078e0a00 */
[----:B------:R-:W-:-:S13]  /*b400*/  ISETP.GT.U32.AND P5, PT, R0, R51, PT ;  /* 0x000000330000720c */ /* 0x000fda0003fa4070 */
[----:B------:R-:W-:-:S04]  /*b410*/  @!P5 IMAD.IADD R51, R51, 0x1, -R0 ;  /* 0x000000013333d824 */ /* 0x000fc800078e0a00 */
[----:B------:R-:W-:Y:S01]  /*b420*/  @!P3 IMAD.MOV R51, RZ, RZ, -R51 ;  /* 0x000000ffff33b224 */ /* 0x000fe200078e0a33 */
[----:B----4-:R-:W-:Y:S02]  /*b430*/  IABS R55, R3 ;  /* 0x0000000300377213 */ /* 0x010fe40000000000 */
[----:B------:R-:W-:Y:S02]  /*b440*/  ISETP.GE.AND P6, PT, R3, RZ, PT ;  /* 0x000000ff0300720c */ /* 0x000fe40003fc6270 */
[----:B------:R-:W4:Y:S04]  /*b450*/  LDL.LU R3, [R1+0x1e4] ;  /* 0x0001e40001037983 */ /* 0x000f280000300800 */
[----:B0-----:R-:W4:Y:S04]  /*b460*/  LDL.LU R48, [R1+0x1e8] ;  /* 0x0001e80001307983 */ /* 0x001f280000300800 */
[----:B------:R-:W4:Y:S04]  /*b470*/  LDL.LU R45, [R1+0x1ec] ;  /* 0x0001ec00012d7983 */ /* 0x000f280000300800 */
[----:B------:R-:W4:Y:S04]  /*b480*/  LDL.LU R47, [R1+0x1f4] ;  /* 0x0001f400012f7983 */ /* 0x000f280000300800 */
[----:B------:R-:W4:Y:S04]  /*b490*/  LDL.LU R46, [R1+0x1f8] ;  /* 0x0001f800012e7983 */ /* 0x000f280000300800 */
[----:B-1----:R-:W4:Y:S04]  /*b4a0*/  LDL.LU R50, [R1+0x1fc] ;  /* 0x0001fc0001327983 */ /* 0x002f280000300800 */
[----:B------:R-:W4:Y:S04]  /*b4b0*/  LDL.LU R49, [R1+0x200] ;  /* 0x0002000001317983 */ /* 0x000f280000300800 */
[----:B------:R0:W-:Y:S04]  /*b4c0*/  STL [R1+0x5a58], R51 ;  /* 0x005a583301007387 */ /* 0x0001e80000100800 */
[----:B0-----:R-:W4:Y:S01]  /*b4d0*/  LDL.LU R51, [R1+0x1f0] ;  /* 0x0001f00001337983 */ /* 0x001f220000300800 */
[----:B------:R-:W-:-:S05]  /*b4e0*/  IABS R54, R17 ;  /* 0x0000001100367213 */ /* 0x000fca0000000000 */
[----:B------:R-:W-:-:S04]  /*b4f0*/  IMAD.HI.U32 R2, R8, R54, RZ ;  /* 0x0000003608027227 */ /* 0x000fc800078e00ff */
[----:B------:R-:W-:-:S04]  /*b500*/  IMAD.MOV R2, RZ, RZ, -R2 ;  /* 0x000000ffff027224 */ /* 0x000fc800078e0a02 */
[----:B------:R-:W-:-:S05]  /*b510*/  IMAD R54, R0, R2, R54 ;  /* 0x0000000200367224 */ /* 0x000fca00078e0236 */
[----:B------:R-:W-:Y:S01]  /*b520*/  ISETP.GT.U32.AND P4, PT, R0, R54, PT ;  /* 0x000000360000720c */ /* 0x000fe20003f84070 */
[----:B------:R-:W-:Y:S01]  /*b530*/  IMAD.HI.U32 R2, R8, R55, RZ ;  /* 0x0000003708027227 */ /* 0x000fe200078e00ff */
[----:B------:R-:W-:Y:S02]  /*b540*/  IABS R56, R16 ;  /* 0x0000001000387213 */ /* 0x000fe40000000000 */
[----:B------:R-:W-:Y:S01]  /*b550*/  ISETP.GT.U32.AND P2, PT, R0, R52, PT ;  /* 0x000000340000720c */ /* 0x000fe20003f44070 */
[----:B------:R-:W-:Y:S02]  /*b560*/  IMAD.MOV R2, RZ, RZ, -R2 ;  /* 0x000000ffff027224 */ /* 0x000fe400078e0a02 */
[----:B------:R-:W-:-:S06]  /*b570*/  IMAD.HI.U32 R4, R8, R56, RZ ;  /* 0x0000003808047227 */ /* 0x000fcc00078e00ff */
[----:B------:R-:W-:-:S05]  /*b580*/  @!P4 IMAD.IADD R54, R54, 0x1, -R0 ;  /* 0x000000013636c824 */ /* 0x000fca00078e0a00 */
[C---:B------:R-:W-:Y:S01]  /*b590*/  ISETP.GT.U32.AND P4, PT, R0.reuse, R54, PT ;  /* 0x000000360000720c */ /* 0x040fe20003f84070 */
[----:B------:R-:W-:Y:S02]  /*b5a0*/  IMAD R55, R0, R2, R55 ;  /* 0x0000000200377224 */ /* 0x000fe400078e0237 */
[----:B------:R-:W-:Y:S02]  /*b5b0*/  IMAD.MOV R4, RZ, RZ, -R4 ;  /* 0x000000ffff047224 */ /* 0x000fe400078e0a04 */
[----:B------:R-:W-:Y:S01]  /*b5c0*/  @!P2 IMAD.IADD R52, R52, 0x1, -R0 ;  /* 0x000000013434a824 */ /* 0x000fe200078e0a00 */
[C---:B------:R-:W-:Y:S01]  /*b5d0*/  ISETP.GT.U32.AND P2, PT, R0.reuse, R55, PT ;  /* 0x000000370000720c */ /* 0x040fe20003f44070 */
[----:B------:R-:W-:Y:S01]  /*b5e0*/  IMAD R56, R0, R4, R56 ;  /* 0x0000000400387224 */ /* 0x000fe200078e0238 */
[----:B------:R-:W-:-:S05]  /*b5f0*/  IABS R57, R15 ;  /* 0x0000000f00397213 */ /* 0x000fca0000000000 */
[----:B------:R-:W-:Y:S01]  /*b600*/  @!P4 IMAD.IADD R54, R54, 0x1, -R0 ;  /* 0x000000013636c824 */ /* 0x000fe200078e0a00 */
[----:B------:R-:W-:Y:S01]  /*b610*/  ISETP.GT.U32.AND P4, PT, R0, R56, PT ;  /* 0x000000380000720c */ /* 0x000fe20003f84070 */
[----:B------:R-:W-:-:S04]  /*b620*/  IMAD.HI.U32 R2, R8, R57, RZ ;  /* 0x0000003908027227 */ /* 0x000fc800078e00ff */
[----:B------:R-:W-:Y:S02]  /*b630*/  @!P2 IMAD.IADD R55, R55, 0x1, -R0 ;  /* 0x000000013737a824 */ /* 0x000fe400078e0a00 */
[----:B------:R-:W-:-:S04]  /*b640*/  IMAD.MOV R2, RZ, RZ, -R2 ;  /* 0x000000ffff027224 */ /* 0x000fc800078e0a02 */
[----:B------:R-:W-:Y:S02]  /*b650*/  IMAD R57, R0, R2, R57 ;  /* 0x0000000200397224 */ /* 0x000fe400078e0239 */
[----:B------:R-:W-:Y:S01]  /*b660*/  @!P4 IMAD.IADD R56, R56, 0x1, -R0 ;  /* 0x000000013838c824 */ /* 0x000fe200078e0a00 */
[C---:B------:R-:W-:Y:S02]  /*b670*/  ISETP.GT.U32.AND P4, PT, R0.reuse, R55, PT ;  /* 0x000000370000720c */ /* 0x040fe40003f84070 */
[C---:B------:R-:W-:Y:S02]  /*b680*/  ISETP.GT.U32.AND P2, PT, R0.reuse, R57, PT ;  /* 0x000000390000720c */ /* 0x040fe40003f44070 */
[----:B------:R-:W-:-:S09]  /*b690*/  ISETP.GT.U32.AND P3, PT, R0, R56, PT ;  /* 0x000000380000720c */ /* 0x000fd20003f64070 */
[--C-:B------:R-:W-:Y:S02]  /*b6a0*/  @!P4 IMAD.IADD R55, R55, 0x1, -R0.reuse ;  /* 0x000000013737c824 */ /* 0x100fe400078e0a00 */
[----:B------:R-:W-:-:S05]  /*b6b0*/  @!P2 IMAD.IADD R57, R57, 0x1, -R0 ;  /* 0x000000013939a824 */ /* 0x000fca00078e0a00 */
[----:B------:R-:W-:Y:S02]  /*b6c0*/  ISETP.GT.U32.AND P2, PT, R0, R57, PT ;  /* 0x000000390000720c */ /* 0x000fe40003f44070 */
[----:B--2---:R-:W-:-:S05]  /*b6d0*/  IABS R58, R14 ;  /* 0x0000000e003a7213 */ /* 0x004fca0000000000 */
[----:B------:R-:W-:-:S04]  /*b6e0*/  IMAD.HI.U32 R6, R8, R58, RZ ;  /* 0x0000003a08067227 */ /* 0x000fc800078e00ff */
[----:B------:R-:W-:-:S04]  /*b6f0*/  IMAD.MOV R6, RZ, RZ, -R6 ;  /* 0x000000ffff067224 */ /* 0x000fc800078e0a06 */
[C---:B------:R-:W-:Y:S01]  /*b700*/  IMAD R58, R0.reuse, R6, R58 ;  /* 0x00000006003a7224 */ /* 0x040fe200078e023a */
[----:B-----5:R-:W-:Y:S02]  /*b710*/  IABS R60, R61 ;  /* 0x0000003d003c7213 */ /* 0x020fe40000000000 */
[----:B---3--:R-:W-:Y:S02]  /*b720*/  IABS R59, R13 ;  /* 0x0000000d003b7213 */ /* 0x008fe40000000000 */
[----:B------:R-:W-:Y:S01]  /*b730*/  ISETP.GT.U32.AND P4, PT, R0, R58, PT ;  /* 0x0000003a0000720c */ /* 0x000fe20003f84070 */
[----:B------:R-:W-:Y:S01]  /*b740*/  IMAD.HI.U32 R4, R8, R60, RZ ;  /* 0x0000003c08047227 */ /* 0x000fe200078e00ff */
[----:B------:R-:W-:-:S03]  /*b750*/  IABS R2, R12 ;  /* 0x0000000c00027213 */ /* 0x000fc60000000000 */
[----:B------:R-:W-:Y:S02]  /*b760*/  IMAD.MOV R4, RZ, RZ, -R4 ;  /* 0x000000ffff047224 */ /* 0x000fe400078e0a04 */
[----:B------:R-:W-:-:S04]  /*b770*/  IMAD.HI.U32 R6, R8, R2, RZ ;  /* 0x0000000208067227 */ /* 0x000fc800078e00ff */
[----:B------:R-:W-:Y:S02]  /*b780*/  IMAD.MOV R6, RZ, RZ, -R6 ;  /* 0x000000ffff067224 */ /* 0x000fe400078e0a06 */
[----:B------:R-:W-:-:S04]  /*b790*/  IMAD.HI.U32 R5, R8, R59, RZ ;  /* 0x0000003b08057227 */ /* 0x000fc800078e00ff */
[C---:B------:R-:W-:Y:S02]  /*b7a0*/  IMAD R60, R0.reuse, R4, R60 ;  /* 0x00000004003c7224 */ /* 0x040fe400078e023c */
[----:B------:R-:W-:Y:S02]  /*b7b0*/  IMAD R2, R0, R6, R2 ;  /* 0x0000000600027224 */ /* 0x000fe400078e0202 */
[----:B------:R-:W-:Y:S02]  /*b7c0*/  IMAD.MOV R5, RZ, RZ, -R5 ;  /* 0x000000ffff057224 */ /* 0x000fe400078e0a05 */
[--C-:B------:R-:W-:Y:S01]  /*b7d0*/  @!P4 IMAD.IADD R58, R58, 0x1, -R0.reuse ;  /* 0x000000013a3ac824 */ /* 0x100fe200078e0a00 */
[C---:B------:R-:W-:Y:S01]  /*b7e0*/  ISETP.GT.U32.AND P4, PT, R0.reuse, R2, PT ;  /* 0x000000020000720c */ /* 0x040fe20003f84070 */
[----:B------:R-:W-:Y:S02]  /*b7f0*/  IMAD R59, R0, R5, R59 ;  /* 0x00000005003b7224 */ /* 0x000fe400078e023b */
[----:B------:R-:W-:-:S03]  /*b800*/  @!P3 IMAD.IADD R56, R56, 0x1, -R0 ;  /* 0x000000013838b824 */ /* 0x000fc600078e0a00 */
[C---:B------:R-:W-:Y:S01]  /*b810*/  ISETP.GT.U32.AND P3, PT, R0.reuse, R59, PT ;  /* 0x0000003b0000720c */ /* 0x040fe20003f64070 */
[----:B------:R-:W-:Y:S01]  /*b820*/  @!P2 IMAD.IADD R57, R57, 0x1, -R0 ;  /* 0x000000013939a824 */ /* 0x000fe200078e0a00 */
[----:B------:R-:W-:Y:S02]  /*b830*/  ISETP.GE.AND P5, PT, R17, RZ, PT ;  /* 0x000000ff1100720c */ /* 0x000fe40003fa6270 */
[----:B------:R-:W-:-:S03]  /*b840*/  ISETP.GT.U32.AND P2, PT, R0, R60, PT ;  /* 0x0000003c0000720c */ /* 0x000fc60003f44070 */
[----:B------:R-:W-:-:S06]  /*b850*/  @!P4 IMAD.IADD R2, R2, 0x1, -R0 ;  /* 0x000000010202c824 */ /* 0x000fcc00078e0a00 */
[----:B------:R-:W-:Y:S01]  /*b860*/  @!P3 IMAD.IADD R59, R59, 0x1, -R0 ;  /* 0x000000013b3bb824 */ /* 0x000fe200078e0a00 */
[----:B------:R-:W-:Y:S01]  /*b870*/  ISETP.GE.AND P3, PT, R16, RZ, PT ;  /* 0x000000ff1000720c */ /* 0x000fe20003f66270 */
[----:B------:R-:W-:Y:S01]  /*b880*/  @!P5 IMAD.MOV R54, RZ, RZ, -R54 ;  /* 0x000000ffff36d224 */ /* 0x000fe200078e0a36 */
[----:B------:R-:W-:Y:S01]  /*b890*/  ISETP.GT.U32.AND P5, PT, R0, R2, PT ;  /* 0x000000020000720c */ /* 0x000fe20003fa4070 */
[----:B------:R-:W-:Y:S01]  /*b8a0*/  @!P2 IMAD.IADD R60, R60, 0x1, -R0 ;  /* 0x000000013c3ca824 */ /* 0x000fe200078e0a00 */
[----:B------:R-:W-:Y:S01]  /*b8b0*/  ISETP.GE.AND P2, PT, R15, RZ, PT ;  /* 0x000000ff0f00720c */ /* 0x000fe20003f46270 */
[----:B------:R-:W-:Y:S01]  /*b8c0*/  @!P0 IMAD.MOV R52, RZ, RZ, -R52 ;  /* 0x000000ffff348224 */ /* 0x000fe200078e0a34 */
[----:B------:R-:W-:-:S09]  /*b8d0*/  ISETP.GT.U32.AND P0, PT, R0, R58, PT ;  /* 0x0000003a0000720c */ /* 0x000fd20003f04070 */
[----:B------:R-:W-:Y:S02]  /*b8e0*/  @!P5 IMAD.IADD R2, R2, 0x1, -R0 ;  /* 0x000000010202d824 */ /* 0x000fe400078e0a00 */
[----:B------:R-:W-:Y:S02]  /*b8f0*/  @!P6 IMAD.MOV R55, RZ, RZ, -R55 ;  /* 0x000000ffff37e224 */ /* 0x000fe400078e0a37 */
[----:B------:R-:W-:Y:S01]  /*b900*/  @!P1 IMAD.MOV R53, RZ, RZ, -R53 ;  /* 0x000000ffff359224 */ /* 0x000fe200078e0a35 */
[----:B------:R-:W-:Y:S02]  /*b910*/  ISETP.GT.U32.AND P1, PT, R0, R59, PT ;  /* 0x0000003b0000720c */ /* 0x000fe40003f24070 */
[----:B----4-:R-:W-:Y:S02]  /*b920*/  IABS R4, R3 ;  /* 0x0000000300047213 */ /* 0x010fe40000000000 */
[----:B------:R-:W-:-:S05]  /*b930*/  IABS R7, R45 ;  /* 0x0000002d00077213 */ /* 0x000fca0000000000 */
[----:B------:R-:W-:Y:S02]  /*b940*/  IMAD.MOV.U32 R6, RZ, RZ, R7 ;  /* 0x000000ffff067224 */ /* 0x000fe400078e0007 */
[----:B------:R-:W-:-:S04]  /*b950*/  IMAD.HI.U32 R7, R8, R4, RZ ;  /* 0x0000000408077227 */ /* 0x000fc800078e00ff */
[----:B------:R-:W-:Y:S02]  /*b960*/  IMAD.MOV R7, RZ, RZ, -R7 ;  /* 0x000000ffff077224 */ /* 0x000fe400078e0a07 */
[----:B------:R-:W-:Y:S01]  /*b970*/  IMAD.HI.U32 R10, R8, R6, RZ ;  /* 0x00000006080a7227 */ /* 0x000fe200078e00ff */
[----:B------:R-:W-:-:S03]  /*b980*/  IABS R5, R48 ;  /* 0x0000003000057213 */ /* 0x000fc60000000000 */
[----:B------:R-:W-:Y:S02]  /*b990*/  IMAD R4, R0, R7, R4 ;  /* 0x0000000700047224 */ /* 0x000fe400078e0204 */
[----:B------:R-:W-:Y:S02]  /*b9a0*/  IMAD.MOV R10, RZ, RZ, -R10 ;  /* 0x000000ffff0a7224 */ /* 0x000fe400078e0a0a */
[----:B------:R-:W-:Y:S01]  /*b9b0*/  IMAD.HI.U32 R9, R8, R5, RZ ;  /* 0x0000000508097227 */ /* 0x000fe200078e00ff */
[----:B------:R-:W-:-:S03]  /*b9c0*/  ISETP.GT.U32.AND P4, PT, R0, R4, PT ;  /* 0x000000040000720c */ /* 0x000fc60003f84070 */
[----:B------:R-:W-:Y:S01]  /*b9d0*/  IMAD R6, R0, R10, R6 ;  /* 0x0000000a00067224 */ /* 0x000fe200078e0206 */
[----:B------:R-:W-:Y:S02]  /*b9e0*/  IABS R10, R47 ;  /* 0x0000002f000a7213 */ /* 0x000fe40000000000 */
[----:B------:R-:W-:Y:S01]  /*b9f0*/  IABS R7, R51 ;  /* 0x0000003300077213 */ /* 0x000fe20000000000 */
[----:B------:R-:W-:Y:S01]  /*ba00*/  IMAD.MOV R9, RZ, RZ, -R9 ;  /* 0x000000ffff097224 */ /* 0x000fe200078e0a09 */
[----:B------:R-:W-:Y:S01]  /*ba10*/  IABS R11, R50 ;  /* 0x00000032000b7213 */ /* 0x000fe20000000000 */
[----:B------:R-:W-:-:S04]  /*ba20*/  IMAD.HI.U32 R19, R8, R10, RZ ;  /* 0x0000000a08137227 */ /* 0x000fc800078e00ff */
[----:B------:R-:W-:Y:S01]  /*ba30*/  IMAD.HI.U32 R16, R8, R7, RZ ;  /* 0x0000000708107227 */ /* 0x000fe200078e00ff */
[----:B------:R-:W-:-:S03]  /*ba40*/  IABS R15, R49 ;  /* 0x00000031000f7213 */ /* 0x000fc60000000000 */
[----:B------:R-:W-:Y:S01]  /*ba50*/  IMAD R5, R0, R9, R5 ;  /* 0x0000000900057224 */ /* 0x000fe200078e0205 */
[----:B------:R-:W-:Y:S01]  /*ba60*/  IABS R9, R46 ;  /* 0x0000002e00097213 */ /* 0x000fe20000000000 */
[----:B------:R-:W-:-:S04]  /*ba70*/  IMAD.HI.U32 R17, R8, R11, RZ ;  /* 0x0000000b08117227 */ /* 0x000fc800078e00ff */
[----:B------:R-:W-:Y:S02]  /*ba80*/  IMAD.MOV R16, RZ, RZ, -R16 ;  /* 0x000000ffff107224 */ /* 0x000fe400078e0a10 */
[----:B------:R-:W-:Y:S02]  /*ba90*/  IMAD.MOV R19, RZ, RZ, -R19 ;  /* 0x000000ffff137224 */ /* 0x000fe400078e0a13 */
[----:B------:R-:W-:Y:S01]  /*baa0*/  @!P4 IMAD.IADD R4, R4, 0x1, -R0 ;  /* 0x000000010404c824 */ /* 0x000fe200078e0a00 */
[C---:B------:R-:W-:Y:S01]  /*bab0*/  ISETP.GT.U32.AND P4, PT, R0.reuse, R5, PT ;  /* 0x000000050000720c */ /* 0x040fe20003f84070 */
[----:B------:R-:W-:Y:S02]  /*bac0*/  IMAD.MOV R17, RZ, RZ, -R17 ;  /* 0x000000ffff117224 */ /* 0x000fe400078e0a11 */
[----:B------:R-:W-:Y:S02]  /*bad0*/  IMAD R7, R0, R16, R7 ;  /* 0x0000001000077224 */ /* 0x000fe400078e0207 */
[----:B------:R-:W-:-:S04]  /*bae0*/  IMAD.HI.U32 R18, R8, R9, RZ ;  /* 0x0000000908127227 */ /* 0x000fc800078e00ff */
[----:B------:R-:W-:-:S04]  /*baf0*/  IMAD.HI.U32 R16, R8, R15, RZ ;  /* 0x0000000f08107227 */ /* 0x000fc800078e00ff */
[C---:B------:R-:W-:Y:S02]  /*bb00*/  IMAD R8, R0.reuse, R19, R10 ;  /* 0x0000001300087224 */ /* 0x040fe400078e020a */
[C---:B------:R-:W-:Y:S01]  /*bb10*/  IMAD R10, R0.reuse, R17, R11 ;  /* 0x00000011000a7224 */ /* 0x040fe200078e020b */
[----:B------:R-:W2:Y:S04]  /*bb20*/  LDL.LU R19, [R1+0x5ad8] ;  /* 0x005ad80001137983 */ /* 0x000ea80000300800 */
[----:B------:R-:W-:Y:S01]  /*bb30*/  ISETP.GT.U32.AND P5, PT, R0, R10, PT ;  /* 0x0000000a0000720c */ /* 0x000fe20003fa4070 */
[----:B------:R-:W-:-:S05]  /*bb40*/  @!P4 IMAD.IADD R5, R5, 0x1, -R0 ;  /* 0x000000010505c824 */ /* 0x000fca00078e0a00 */
[C---:B------:R-:W-:Y:S02]  /*bb50*/  ISETP.GT.U32.AND P6, PT, R0.reuse, R5, PT ;  /* 0x000000050000720c */ /* 0x040fe40003fc4070 */
[----:B------:R-:W-:-:S05]  /*bb60*/  ISETP.GT.U32.AND P4, PT, R0, R60, PT ;  /* 0x0000003c0000720c */ /* 0x000fca0003f84070 */
[----:B------:R-:W-:Y:S01]  /*bb70*/  @!P5 IMAD.IADD R10, R10, 0x1, -R0 ;  /* 0x000000010a0ad824 */ /* 0x000fe200078e0a00 */
[----:B------:R-:W-:Y:S01]  /*bb80*/  ISETP.GE.AND P5, PT, R48, RZ, PT ;  /* 0x000000ff3000720c */ /* 0x000fe20003fa6270 */
[----:B------:R-:W-:Y:S01]  /*bb90*/  @!P2 IMAD.MOV R57, RZ, RZ, -R57 ;  /* 0x000000ffff39a224 */ /* 0x000fe200078e0a39 */
[----:B------:R-:W-:Y:S01]  /*bba0*/  ISETP.GT.U32.AND P2, PT, R0, R6, PT ;  /* 0x000000060000720c */ /* 0x000fe20003f44070 */
[----:B------:R-:W-:Y:S01]  /*bbb0*/  IMAD.MOV R18, RZ, RZ, -R18 ;  /* 0x000000ffff127224 */ /* 0x000fe200078e0a12 */
[----:B------:R-:W0:Y:S01]  /*bbc0*/  LDC R48, c[0x0][0x23c] ;  /* 0x00008f00ff307b82 */ /* 0x000e220000000800 */
[--C-:B------:R-:W-:Y:S01]  /*bbd0*/  @!P0 IMAD.IADD R58, R58, 0x1, -R0.reuse ;  /* 0x000000013a3a8824 */ /* 0x100fe200078e0a00 */
[C---:B------:R-:W-:Y:S01]  /*bbe0*/  ISETP.GT.U32.AND P0, PT, R0.reuse, R7, PT ;  /* 0x000000070000720c */ /* 0x040fe20003f04070 */
[----:B------:R-:W-:Y:S02]  /*bbf0*/  @!P6 IMAD.IADD R5, R5, 0x1, -R0 ;  /* 0x000000010505e824 */ /* 0x000fe400078e0a00 */
[----:B------:R-:W-:-:S02]  /*bc00*/  IMAD R9, R0, R18, R9 ;  /* 0x0000001200097224 */ /* 0x000fc400078e0209 */
[----:B------:R-:W-:Y:S01]  /*bc10*/  @!P3 IMAD.MOV R56, RZ, RZ, -R56 ;  /* 0x000000ffff38b224 */ /* 0x000fe200078e0a38 */
[C---:B------:R-:W-:Y:S01]  /*bc20*/  ISETP.GT.U32.AND P3, PT, R0.reuse, R4, PT ;  /* 0x000000040000720c */ /* 0x040fe20003f64070 */
[--C-:B------:R-:W-:Y:S01]  /*bc30*/  @!P1 IMAD.IADD R59, R59, 0x1, -R0.reuse ;  /* 0x000000013b3b9824 */ /* 0x100fe200078e0a00 */
[----:B------:R-:W-:Y:S01]  /*bc40*/  ISETP.GT.U32.AND P1, PT, R0, R8, PT ;  /* 0x000000080000720c */ /* 0x000fe20003f24070 */
[----:B------:R-:W-:Y:S01]  /*bc50*/  @!P5 IMAD.MOV R5, RZ, RZ, -R5 ;  /* 0x000000ffff05d224 */ /* 0x000fe200078e0a05 */
[----:B------:R-:W-:Y:S01]  /*bc60*/  ISETP.GE.AND P5, PT, R45, RZ, PT ;  /* 0x000000ff2d00720c */ /* 0x000fe20003fa6270 */
[--C-:B------:R-:W-:Y:S01]  /*bc70*/  @!P4 IMAD.IADD R60, R60, 0x1, -R0.reuse ;  /* 0x000000013c3cc824 */ /* 0x100fe200078e0a00 */
[----:B------:R-:W-:Y:S01]  /*bc80*/  ISETP.GT.U32.AND P4, PT, R0, R9, PT ;  /* 0x000000090000720c */ /* 0x000fe20003f84070 */
[----:B------:R-:W1:Y:S01]  /*bc90*/  S2R R45, SR_TID.X ;  /* 0x00000000002d7919 */ /* 0x000e620000002100 */
[--C-:B------:R-:W-:Y:S01]  /*bca0*/  @!P2 IMAD.IADD R6, R6, 0x1, -R0.reuse ;  /* 0x000000010606a824 */ /* 0x100fe200078e0a00 */
[----:B------:R-:W-:Y:S01]  /*bcb0*/  ISETP.GE.AND P2, PT, R13, RZ, PT ;  /* 0x000000ff0d00720c */ /* 0x000fe20003f46270 */
[--C-:B------:R-:W-:Y:S01]  /*bcc0*/  @!P0 IMAD.IADD R7, R7, 0x1, -R0.reuse ;  /* 0x0000000107078824 */ /* 0x100fe200078e0a00 */
[----:B------:R-:W-:Y:S01]  /*bcd0*/  ISETP.GE.AND P0, PT, R61, RZ, PT ;  /* 0x000000ff3d00720c */ /* 0x000fe20003f06270 */
[----:B------:R-:W3:Y:S01]  /*bce0*/  LDL.LU R18, [R1+0x5ad4] ;  /* 0x005ad40001127983 */ /* 0x000ee20000300800 */
[--C-:B------:R-:W-:Y:S01]  /*bcf0*/  @!P3 IMAD.IADD R4, R4, 0x1, -R0.reuse ;  /* 0x000000010404b824 */ /* 0x100fe200078e0a00 */
[----:B------:R-:W-:Y:S01]  /*bd00*/  ISETP.GE.AND P3, PT, R14, RZ, PT ;  /* 0x000000ff0e00720c */ /* 0x000fe20003f66270 */
[----:B------:R-:W-:Y:S01]  /*bd10*/  @!P1 IMAD.IADD R8, R8, 0x1, -R0 ;  /* 0x0000000108089824 */ /* 0x000fe200078e0a00 */
[----:B------:R-:W-:Y:S01]  /*bd20*/  ISETP.GE.AND P1, PT, R12, RZ, PT ;  /* 0x000000ff0c00720c */ /* 0x000fe20003f26270 */
[----:B------:R-:W4:Y:S01]  /*bd30*/  LDL.LU R17, [R1+0x5ad0] ;  /* 0x005ad00001117983 */ /* 0x000f220000300800 */
[----:B------:R-:W-:-:S02]  /*bd40*/  IMAD.MOV R11, RZ, RZ, -R16 ;  /* 0x000000ffff0b7224 */ /* 0x000fc400078e0a10 */
[----:B------:R-:W-:Y:S01]  /*bd50*/  @!P4 IMAD.IADD R9, R9, 0x1, -R0 ;  /* 0x000000010909c824 */ /* 0x000fe200078e0a00 */
[----:B------:R-:W-:Y:S01]  /*bd60*/  ISETP.GE.AND P4, PT, R3, RZ, PT ;  /* 0x000000ff0300720c */ /* 0x000fe20003f86270 */
[----:B------:R-:W5:Y:S01]  /*bd70*/  LDL.LU R16, [R1+0x5acc] ;  /* 0x005acc0001107983 */ /* 0x000f620000300800 */
[----:B------:R-:W-:-:S03]  /*bd80*/  @!P2 IMAD.MOV R59, RZ, RZ, -R59 ;  /* 0x000000ffff3ba224 */ /* 0x000fc600078e0a3b */
[----:B------:R-:W-:Y:S01]  /*bd90*/  STL [R1+0x5a5c], R52 ;  /* 0x005a5c3401007387 */ /* 0x000fe20000100800 */
[----:B------:R-:W-:-:S03]  /*bda0*/  ISETP.GT.U32.AND P2, PT, R0, R7, PT ;  /* 0x000000070000720c */ /* 0x000fc60003f44070 */
[----:B------:R-:W-:Y:S01]  /*bdb0*/  STL [R1+0x5a60], R53 ;  /* 0x005a603501007387 */ /* 0x000fe20000100800 */
[----:B------:R-:W-:-:S03]  /*bdc0*/  IMAD R11, R0, R11, R15 ;  /* 0x0000000b000b7224 */ /* 0x000fc600078e020f */
[----:B------:R-:W-:Y:S01]  /*bdd0*/  STL [R1+0x5a64], R54 ;  /* 0x005a643601007387 */ /* 0x000fe20000100800 */
[----:B------:R-:W-:Y:S01]  /*bde0*/  @!P0 IMAD.MOV R60, RZ, RZ, -R60 ;  /* 0x000000ffff3c8224 */ /* 0x000fe200078e0a3c */
[----:B------:R-:W-:Y:S02]  /*bdf0*/  ISETP.GT.U32.AND P0, PT, R0, R8, PT ;  /* 0x000000080000720c */ /* 0x000fe40003f04070 */
[----:B------:R-:W-:Y:S01]  /*be00*/  STL [R1+0x5a68], R55 ;  /* 0x005a683701007387 */ /* 0x000fe20000100800 */
[----:B------:R-:W-:-:S03]  /*be10*/  @!P3 IMAD.MOV R58, RZ, RZ, -R58 ;  /* 0x000000ffff3ab224 */ /* 0x000fc600078e0a3a */
[----:B------:R-:W-:Y:S04]  /*be20*/  STL [R1+0x5a6c], R56 ;  /* 0x005a6c3801007387 */ /* 0x000fe80000100800 */
[----:B------:R-:W2:Y:S04]  /*be30*/  LDL.LU R15, [R1+0x5ac8] ;  /* 0x005ac800010f7983 */ /* 0x000ea80000300800 */
[----:B------:R-:W-:Y:S01]  /*be40*/  STL [R1+0x5a70], R57 ;  /* 0x005a703901007387 */ /* 0x000fe20000100800 */
[----:B------:R-:W-:-:S03]  /*be50*/  @!P1 IMAD.MOV R2, RZ, RZ, -R2 ;  /* 0x000000ffff029224 */ /* 0x000fc600078e0a02 */
[----:B------:R-:W3:Y:S01]  /*be60*/  LDL.LU R14, [R1+0x5ac4] ;  /* 0x005ac400010e7983 */ /* 0x000ee20000300800 */
[----:B------:R-:W-:-:S03]  /*be70*/  @!P4 IMAD.MOV R4, RZ, RZ, -R4 ;  /* 0x000000ffff04c224 */ /* 0x000fc600078e0a04 */
[----:B------:R-:W4:Y:S04]  /*be80*/  LDL.LU R13, [R1+0x5ac0] ;  /* 0x005ac000010d7983 */ /* 0x000f280000300800 */
[----:B------:R-:W5:Y:S04]  /*be90*/  LDL.LU R61, [R1+0x5abc] ;  /* 0x005abc00013d7983 */ /* 0x000f680000300800 */
[----:B------:R-:W2:Y:S04]  /*bea0*/  LDL.LU R12, [R1+0x5ab8] ;  /* 0x005ab800010c7983 */ /* 0x000ea80000300800 */
[----:B------:R-:W3:Y:S04]  /*beb0*/  LDL.LU R3, [R1+0x5ab4] ;  /* 0x005ab40001037983 */ /* 0x000ee80000300800 */
[----:B------:R-:W-:Y:S01]  /*bec0*/  STL [R1+0x5a74], R58 ;  /* 0x005a743a01007387 */ /* 0x000fe20000100800 */
[----:B------:R-:W-:-:S03]  /*bed0*/  @!P2 IMAD.IADD R7, R7, 0x1, -R0 ;  /* 0x000000010707a824 */ /* 0x000fc600078e0a00 */
[----:B------:R-:W-:Y:S01]  /*bee0*/  STL [R1+0x5a78], R59 ;  /* 0x005a783b01007387 */ /* 0x000fe20000100800 */
[----:B-1----:R-:W-:-:S03]  /*bef0*/  LOP3.LUT R45, R45, 0x1f, RZ, 0xc0, !PT ;  /* 0x0000001f2d2d7812 */ /* 0x002fc600078ec0ff */
[----:B------:R-:W-:Y:S01]  /*bf00*/  STL [R1+0x5a7c], R60 ;  /* 0x005a7c3c01007387 */ /* 0x000fe20000100800 */
[----:B------:R-:W-:-:S03]  /*bf10*/  ISETP.GE.AND P2, PT, R47, RZ, PT ;  /* 0x000000ff2f00720c */ /* 0x000fc60003f46270 */
[----:B------:R0:W-:Y:S01]  /*bf20*/  STL [R1+0x5a80], R2 ;  /* 0x005a800201007387 */ /* 0x0001e20000100800 */
[----:B------:R-:W-:-:S03]  /*bf30*/  @!P0 IMAD.IADD R8, R8, 0x1, -R0 ;  /* 0x0000000108088824 */ /* 0x000fc600078e0a00 */
[----:B------:R-:W-:Y:S01]  /*bf40*/  STL [R1+0x5a84], R4 ;  /* 0x005a840401007387 */ /* 0x000fe20000100800 */
[----:B------:R-:W-:-:S03]  /*bf50*/  ISETP.GE.AND P0, PT, R46, RZ, PT ;  /* 0x000000ff2e00720c */ /* 0x000fc60003f06270 */
[----:B------:R-:W-:Y:S04]  /*bf60*/  STL [R1+0x5a88], R5 ;  /* 0x005a880501007387 */ /* 0x000fe80000100800 */
[----:B------:R-:W4:Y:S01]  /*bf70*/  LDL.LU R47, [R1+0x8] ;  /* 0x00000800012f7983 */ /* 0x000f220000300800 */
[----:B0-----:R-:W-:-:S03]  /*bf80*/  IMAD R2, R45, R48, RZ ;  /* 0x000000302d027224 */ /* 0x001fc600078e02ff */
[----:B------:R-:W5:Y:S04]  /*bf90*/  LDL.LU R46, [R1+0x4] ;  /* 0x00000400012e7983 */ /* 0x000f680000300800 */
[----:B------:R-:W5:Y:S01]  /*bfa0*/  LDL.LU R45, [R1] ;  /* 0x00000000012d7983 */ /* 0x000f620000300800 */
[C---:B------:R-:W-:Y:S02]  /*bfb0*/  ISETP.GT.U32.AND P6, PT, R0.reuse, R11, PT ;  /* 0x0000000b0000720c */ /* 0x040fe40003fc4070 */
[C---:B------:R-:W-:Y:S02]  /*bfc0*/  ISETP.GT.U32.AND P3, PT, R0.reuse, R6, PT ;  /* 0x000000060000720c */ /* 0x040fe40003f64070 */
[C---:B------:R-:W-:Y:S02]  /*bfd0*/  ISETP.GT.U32.AND P1, PT, R0.reuse, R9, PT ;  /* 0x000000090000720c */ /* 0x040fe40003f24070 */
[----:B------:R-:W-:-:S07]  /*bfe0*/  ISETP.GT.U32.AND P4, PT, R0, R10, PT ;  /* 0x0000000a0000720c */ /* 0x000fce0003f84070 */
[--C-:B------:R-:W-:Y:S02]  /*bff0*/  @!P6 IMAD.IADD R11, R11, 0x1, -R0.reuse ;  /* 0x000000010b0be824 */ /* 0x100fe400078e0a00 */
[----:B------:R-:W-:-:S03]  /*c000*/  @!P3 IMAD.IADD R6, R6, 0x1, -R0 ;  /* 0x000000010606b824 */ /* 0x000fc600078e0a00 */
[----:B------:R-:W-:Y:S02]  /*c010*/  ISETP.GT.U32.AND P6, PT, R0, R11, PT ;  /* 0x0000000b0000720c */ /* 0x000fe40003fc4070 */
[----:B------:R-:W-:Y:S01]  /*c020*/  ISETP.GE.AND P3, PT, R51, RZ, PT ;  /* 0x000000ff3300720c */ /* 0x000fe20003f66270 */
[--C-:B------:R-:W-:Y:S01]  /*c030*/  @!P1 IMAD.IADD R9, R9, 0x1, -R0.reuse ;  /* 0x0000000109099824 */ /* 0x100fe200078e0a00 */
[----:B------:R-:W-:Y:S01]  /*c040*/  ISETP.GE.AND P1, PT, R50, RZ, PT ;  /* 0x000000ff3200720c */ /* 0x000fe20003f26270 */
[----:B------:R-:W-:Y:S01]  /*c050*/  @!P4 IMAD.IADD R10, R10, 0x1, -R0 ;  /* 0x000000010a0ac824 */ /* 0x000fe200078e0a00 */
[----:B------:R-:W-:Y:S01]  /*c060*/  ISETP.GE.AND P4, PT, R49, RZ, PT ;  /* 0x000000ff3100720c */ /* 0x000fe20003f86270 */
[----:B------:R-:W-:Y:S02]  /*c070*/  IMAD R2, R48, 0x20, R2 ;  /* 0x0000002030027824 */ /* 0x000fe400078e0202 */
[----:B------:R-:W-:-:S04]  /*c080*/  @!P5 IMAD.MOV R6, RZ, RZ, -R6 ;  /* 0x000000ffff06d224 */ /* 0x000fc800078e0a06 */
[----:B------:R-:W-:Y:S02]  /*c090*/  @!P6 IMAD.IADD R11, R11, 0x1, -R0 ;  /* 0x000000010b0be824 */ /* 0x000fe400078e0a00 */
[----:B------:R-:W-:Y:S02]  /*c0a0*/  IMAD R0, R48, 0x20, R2 ;  /* 0x0000002030007824 */ /* 0x000fe400078e0202 */
[----:B------:R-:W-:Y:S02]  /*c0b0*/  @!P3 IMAD.MOV R7, RZ, RZ, -R7 ;  /* 0x000000ffff07b224 */ /* 0x000fe400078e0a07 */
[----:B------:R-:W-:Y:S01]  /*c0c0*/  @!P2 IMAD.MOV R8, RZ, RZ, -R8 ;  /* 0x000000ffff08a224 */ /* 0x000fe200078e0a08 */
[----:B------:R2:W-:Y:S01]  /*c0d0*/  STL [R1+0x5a8c], R0 ;  /* 0x005a8c0001007387 */ /* 0x0005e20000100800 */
[----:B------:R-:W-:Y:S02]  /*c0e0*/  @!P0 IMAD.MOV R9, RZ, RZ, -R9 ;  /* 0x000000ffff098224 */ /* 0x000fe400078e0a09 */
[----:B------:R-:W-:Y:S01]  /*c0f0*/  @!P1 IMAD.MOV R10, RZ, RZ, -R10 ;  /* 0x000000ffff0a9224 */ /* 0x000fe200078e0a0a */
[----:B------:R-:W-:Y:S01]  /*c100*/  STL [R1+0x5a90], R6 ;  /* 0x005a900601007387 */ /* 0x000fe20000100800 */
[----:B------:R-:W-:-:S03]  /*c110*/  @!P4 IMAD.MOV R11, RZ, RZ, -R11 ;  /* 0x000000ffff0bc224 */ /* 0x000fc600078e0a0b */
[----:B------:R-:W-:Y:S04]  /*c120*/  STL [R1+0x5a94], R7 ;  /* 0x005a940701007387 */ /* 0x000fe80000100800 */
[----:B------:R-:W-:Y:S04]  /*c130*/  STL [R1+0x5a98], R8 ;  /* 0x005a980801007387 */ /* 0x000fe80000100800 */
[----:B------:R-:W-:Y:S04]  /*c140*/  STL [R1+0x5a9c], R9 ;  /* 0x005a9c0901007387 */ /* 0x000fe80000100800 */
[----:B------:R-:W-:Y:S04]  /*c150*/  STL [R1+0x5aa0], R10 ;  /* 0x005aa00a01007387 */ /* 0x000fe80000100800 */
[----:B------:R-:W-:Y:S01]  /*c160*/  STL [R1+0x5aa4], R11 ;  /* 0x005aa40b01007387 */ /* 0x000fe20000100800 */
[----:B---3--:R-:W-:-:S02]  /*c170*/  ISETP.NE.AND P6, PT, R3, RZ, PT ;  /* 0x000000ff0300720c */ /* 0x008fc40003fc5270 */
[----:B------:R-:W-:-:S04]  /*c180*/  LOP3.LUT R3, RZ, R3, RZ, 0x33, !PT ;  /* 0x00000003ff037212 */ /* 0x000fc800078e33ff */
[----:B--2---:R-:W-:-:S05]  /*c190*/  SEL R0, R3, R12, !P6 ;  /* 0x0000000c03007207 */ /* 0x004fca0007000000 */
[----:B------:R0:W-:Y:S01]  /*c1a0*/  STL [R1+0x74], R0 ;  /* 0x0000740001007387 */ /* 0x0001e20000100800 */
[C---:B----4-:R-:W-:Y:S02]  /*c1b0*/  SEL R4, R3.reuse, R47, !P6 ;  /* 0x0000002f03047207 */ /* 0x050fe40007000000 */
[----:B-----5:R-:W-:-:S03]  /*c1c0*/  SEL R2, R3, R46, !P6 ;  /* 0x0000002e03027207 */ /* 0x020fc60007000000 */
[----:B------:R1:W-:Y:S01]  /*c1d0*/  STL [R1+0x70], R4 ;  /* 0x0000700401007387 */ /* 0x0003e20000100800 */
[----:B0-----:R-:W-:-:S03]  /*c1e0*/  SEL R0, R3, R45, !P6 ;  /* 0x0000002d03007207 */ /* 0x001fc60007000000 */
[----:B------:R0:W-:Y:S01]  /*c1f0*/  STL [R1+0x6c], R2 ;  /* 0x00006c0201007387 */ /* 0x0001e20000100800 */
[----:B-1----:R-:W-:-:S03]  /*c200*/  SEL R4, R3, R61, !P6 ;  /* 0x0000003d03047207 */ /* 0x002fc60007000000 */
        /* <DEDUP_REMOVED lines=14> */
[----:B------:R-:W-:Y:S04]  /*c2f0*/  STL [R1+0x8], R4 ;  /* 0x0000080401007387 */ /* 0x000fe80000100800 */
[----:B------:R-:W2:Y:S01]  /*c300*/  LDL.LU R50, [R1+0x11c] ;  /* 0x00011c0001327983 */ /* 0x000ea20000300800 */
[----:B-1----:R-:W-:-:S03]  /*c310*/  SEL R0, R3, R20, !P6 ;  /* 0x0000001403007207 */ /* 0x002fc60007000000 */
[----:B------:R-:W-:Y:S04]  /*c320*/  STL [R1+0x4], R2 ;  /* 0x0000040201007387 */ /* 0x000fe80000100800 */
[----:B------:R-:W3:Y:S04]  /*c330*/  LDL.LU R49, [R1+0x120] ;  /* 0x0001200001317983 */ /* 0x000ee80000300800 */
[----:B------:R0:W-:Y:S04]  /*c340*/  STL [R1], R0 ;  /* 0x0000000001007387 */ /* 0x0001e80000100800 */
[----:B------:R-:W4:Y:S04]  /*c350*/  LDL.LU R48, [R1+0x124] ;  /* 0x0001240001307983 */ /* 0x000f280000300800 */
[----:B------:R-:W5:Y:S04]  /*c360*/  LDL.LU R47, [R1+0x128] ;  /* 0x00012800012f7983 */ /* 0x000f680000300800 */
[----:B------:R-:W5:Y:S04]  /*c370*/  LDL.LU R46, [R1+0x12c] ;  /* 0x00012c00012e7983 */ /* 0x000f680000300800 */
[----:B------:R-:W5:Y:S01]  /*c380*/  LDL.LU R45, [R1+0x130] ;  /* 0x00013000012d7983 */ /* 0x000f620000300800 */
[----:B------:R-:W-:-:S02]  /*c390*/  SEL R61, R3, R21, !P6 ;  /* 0x00000015033d7207 */ /* 0x000fc40007000000 */
[C---:B------:R-:W-:Y:S02]  /*c3a0*/  SEL R22, R3.reuse, R22, !P6 ;  /* 0x0000001603167207 */ /* 0x040fe40007000000 */
[C---:B------:R-:W-:Y:S02]  /*c3b0*/  SEL R23, R3.reuse, R23, !P6 ;  /* 0x0000001703177207 */ /* 0x040fe40007000000 */
[C---:B------:R-:W-:Y:S01]  /*c3c0*/  SEL R24, R3.reuse, R24, !P6 ;  /* 0x0000001803187207 */ /* 0x040fe20007000000 */
[----:B------:R-:W-:Y:S01]  /*c3d0*/  STL [R1+0x5a38], R61 ;  /* 0x005a383d01007387 */ /* 0x000fe20000100800 */
[----:B------:R-:W-:-:S03]  /*c3e0*/  SEL R25, R3, R25, !P6 ;  /* 0x0000001903197207 */ /* 0x000fc60007000000 */
[----:B------:R-:W-:Y:S04]  /*c3f0*/  STL [R1+0x5a3c], R22 ;  /* 0x005a3c1601007387 */ /* 0x000fe80000100800 */
[----:B------:R-:W-:Y:S04]  /*c400*/  STL [R1+0x5aa8], R23 ;  /* 0x005aa81701007387 */ /* 0x000fe80000100800 */
[----:B------:R-:W-:Y:S04]  /*c410*/  STL [R1+0x5aac], R24 ;  /* 0x005aac1801007387 */ /* 0x000fe80000100800 */
[----:B------:R-:W-:Y:S04]  /*c420*/  STL [R1+0x5ab0], R25 ;  /* 0x005ab01901007387 */ /* 0x000fe80000100800 */
[----:B------:R-:W5:Y:S04]  /*c430*/  LDL.LU R14, [R1+0x13c] ;  /* 0x00013c00010e7983 */ /* 0x000f680000300800 */
        /* <DEDUP_REMOVED lines=8> */
[----:B0-----:R-:W5:Y:S04]  /*c4c0*/  LDL.LU R0, [R1+0x100] ;  /* 0x0001000001007983 */ /* 0x001f680000300800 */
        /* <DEDUP_REMOVED lines=12> */
[----:B------:R-:W5:Y:S01]  /*c590*/  LDL.LU R51, [R1+0xcc] ;  /* 0x0000cc0001337983 */ /* 0x000f620000300800 */
[----:B--2---:R-:W-:-:S03]  /*c5a0*/  SEL R17, R3, R50, !P6 ;  /* 0x0000003203117207 */ /* 0x004fc60007000000 */
[----:B------:R-:W2:Y:S01]  /*c5b0*/  LDL.LU R50, [R1+0xc8] ;  /* 0x0000c80001327983 */ /* 0x000ea20000300800 */
[----:B---3--:R-:W-:-:S03]  /*c5c0*/  SEL R18, R3, R49, !P6 ;  /* 0x0000003103127207 */ /* 0x008fc60007000000 */
[----:B------:R-:W3:Y:S01]  /*c5d0*/  LDL.LU R49, [R1+0xc4] ;  /* 0x0000c40001317983 */ /* 0x000ee20000300800 */
[----:B----4-:R-:W-:-:S03]  /*c5e0*/  SEL R19, R3, R48, !P6 ;  /* 0x0000003003137207 */ /* 0x010fc60007000000 */
[----:B------:R-:W4:Y:S01]  /*c5f0*/  LDL.LU R48, [R1+0xc0] ;  /* 0x0000c00001307983 */ /* 0x000f220000300800 */
[----:B-----5:R-:W-:-:S03]  /*c600*/  SEL R20, R3, R47, !P6 ;  /* 0x0000002f03147207 */ /* 0x020fc60007000000 */
[----:B------:R-:W5:Y:S01]  /*c610*/  LDL.LU R47, [R1+0xbc] ;  /* 0x0000bc00012f7983 */ /* 0x000f620000300800 */
[----:B------:R-:W-:-:S03]  /*c620*/  SEL R21, R3, R46, !P6 ;  /* 0x0000002e03157207 */ /* 0x000fc60007000000 */
[----:B------:R-:W5:Y:S01]  /*c630*/  LDL.LU R46, [R1+0xb8] ;  /* 0x0000b800012e7983 */ /* 0x000f620000300800 */
[----:B------:R-:W-:-:S03]  /*c640*/  SEL R16, R3, R45, !P6 ;  /* 0x0000002d03107207 */ /* 0x000fc60007000000 */
[----:B------:R-:W5:Y:S01]  /*c650*/  LDL.LU R45, [R1+0xb4] ;  /* 0x0000b400012d7983 */ /* 0x000f620000300800 */
[C---:B------:R-:W-:Y:S02]  /*c660*/  SEL R15, R3.reuse, R14, !P6 ;  /* 0x0000000e030f7207 */ /* 0x040fe40007000000 */
[C---:B------:R-:W-:Y:S02]  /*c670*/  SEL R14, R3.reuse, R13, !P6 ;  /* 0x0000000d030e7207 */ /* 0x040fe40007000000 */
[C---:B------:R-:W-:Y:S02]  /*c680*/  SEL R13, R3.reuse, R12, !P6 ;  /* 0x0000000c030d7207 */ /* 0x040fe40007000000 */
[C---:B------:R-:W-:Y:S02]  /*c690*/  SEL R12, R3.reuse, R11, !P6 ;  /* 0x0000000b030c7207 */ /* 0x040fe40007000000 */
[C---:B------:R-:W-:Y:S02]  /*c6a0*/  SEL R11, R3.reuse, R10, !P6 ;  /* 0x0000000a030b7207 */ /* 0x040fe40007000000 */
[----:B------:R-:W-:-:S03]  /*c6b0*/  SEL R10, R3, R9, !P6 ;  /* 0x00000009030a7207 */ /* 0x000fc60007000000 */
[----:B------:R-:W-:Y:S01]  /*c6c0*/  STL [R1+0x184], R11 ;  /* 0x0001840b01007387 */ /* 0x000fe20000100800 */
        /* <DEDUP_REMOVED lines=11> */
[----:B------:R0:W-:Y:S01]  /*c780*/  STL [R1+0x168], R0 ;  /* 0x0001680001007387 */ /* 0x0001e20000100800 */
[----:B------:R-:W-:-:S03]  /*c790*/  SEL R2, R3, R2, !P6 ;  /* 0x0000000203027207 */ /* 0x000fc60007000000 */
        /* <DEDUP_REMOVED lines=20> */
[----:B------:R3:W-:Y:S04]  /*c8e0*/  STL [R1+0x138], R2 ;  /* 0x0001380201007387 */ /* 0x0007e80000100800 */
[----:B------:R4:W-:Y:S01]  /*c8f0*/  STL [R1+0x134], R0 ;  /* 0x0001340001007387 */ /* 0x0009e20000100800 */
[----:B--2---:R-:W-:-:S05]  /*c900*/  SEL R4, R3, R50, !P6 ;  /* 0x0000003203047207 */ /* 0x004fca0007000000 */
[----:B------:R5:W-:Y:S01]  /*c910*/  STL [R1+0x130], R4 ;  /* 0x0001300401007387 */ /* 0x000be20000100800 */
[----:B---3--:R-:W-:-:S05]  /*c920*/  SEL R2, R3, R49, !P6 ;  /* 0x0000003103027207 */ /* 0x008fca0007000000 */
[----:B------:R0:W-:Y:S01]  /*c930*/  STL [R1+0x12c], R2 ;  /* 0x00012c0201007387 */ /* 0x0001e20000100800 */
[C---:B----4-:R-:W-:Y:S02]  /*c940*/  SEL R0, R3.reuse, R48, !P6 ;  /* 0x0000003003007207 */ /* 0x050fe40007000000 */
[----:B-----5:R-:W-:-:S03]  /*c950*/  SEL R4, R3, R47, !P6 ;  /* 0x0000002f03047207 */ /* 0x020fc60007000000 */
[----:B------:R1:W-:Y:S01]  /*c960*/  STL [R1+0x128], R0 ;  /* 0x0001280001007387 */ /* 0x0003e20000100800 */
[----:B0-----:R-:W-:-:S03]  /*c970*/  SEL R2, R3, R46, !P6 ;  /* 0x0000002e03027207 */ /* 0x001fc60007000000 */
[----:B------:R-:W-:Y:S04]  /*c980*/  STL [R1+0x124], R4 ;  /* 0x0001240401007387 */ /* 0x000fe80000100800 */
[----:B------:R-:W2:Y:S01]  /*c990*/  LDL.LU R25, [R1+0xb0] ;  /* 0x0000b00001197983 */ /* 0x000ea20000300800 */
[----:B-1----:R-:W-:-:S03]  /*c9a0*/  SEL R0, R3, R45, !P6 ;  /* 0x0000002d03007207 */ /* 0x002fc60007000000 */
[----:B------:R-:W-:Y:S04]  /*c9b0*/  STL [R1+0x120], R2 ;  /* 0x0001200201007387 */ /* 0x000fe80000100800 */
[----:B------:R-:W3:Y:S04]  /*c9c0*/  LDL.LU R24, [R1+0xac] ;  /* 0x0000ac0001187983 */ /* 0x000ee80000300800 */
[----:B------:R0:W-:Y:S04]  /*c9d0*/  STL [R1+0x11c], R0 ;  /* 0x00011c0001007387 */ /* 0x0001e80000100800 */
[----:B------:R-:W4:Y:S04]  /*c9e0*/  LDL.LU R23, [R1+0xa8] ;  /* 0x0000a80001177983 */ /* 0x000f280000300800 */
        /* <DEDUP_REMOVED lines=28> */
[----:B--2---:R-:W-:-:S05]  /*cbb0*/  SEL R25, R3, R25, !P6 ;  /* 0x0000001903197207 */ /* 0x004fca0007000000 */
[----:B------:R0:W-:Y:S01]  /*cbc0*/  STL [R1+0x118], R25 ;  /* 0x0001181901007387 */ /* 0x0001e20000100800 */
[----:B---3--:R-:W-:-:S03]  /*cbd0*/  SEL R24, R3, R24, !P6 ;  /* 0x0000001803187207 */ /* 0x008fc60007000000 */
[----:B0-----:R-:W2:Y:S01]  /*cbe0*/  LDL.LU R25, [R1+0x5ab0] ;  /* 0x005ab00001197983 */ /* 0x001ea20000300800 */
[----:B----4-:R-:W-:-:S03]  /*cbf0*/  SEL R23, R3, R23, !P6 ;  /* 0x0000001703177207 */ /* 0x010fc60007000000 */
[----:B------:R0:W-:Y:S01]  /*cc00*/  STL [R1+0x114], R24 ;  /* 0x0001141801007387 */ /* 0x0001e20000100800 */
[C---:B-----5:R-:W-:Y:S02]  /*cc10*/  SEL R11, R3.reuse, R11, !P6 ;  /* 0x0000000b030b7207 */ /* 0x060fe40007000000 */
[C---:B------:R-:W-:Y:S01]  /*cc20*/  SEL R10, R3.reuse, R10, !P6 ;  /* 0x0000000a030a7207 */ /* 0x040fe20007000000 */
[----:B0-----:R-:W3:Y:S01]  /*cc30*/  LDL.LU R24, [R1+0x5aac] ;  /* 0x005aac0001187983 */ /* 0x001ee20000300800 */
[----:B------:R-:W-:-:S03]  /*cc40*/  SEL R9, R3, R9, !P6 ;  /* 0x0000000903097207 */ /* 0x000fc60007000000 */
[----:B------:R0:W-:Y:S01]  /*cc50*/  STL [R1+0x110], R23 ;  /* 0x0001101701007387 */ /* 0x0001e20000100800 */
[C---:B------:R-:W-:Y:S02]  /*cc60*/  SEL R8, R3.reuse, R8, !P6 ;  /* 0x0000000803087207 */ /* 0x040fe40007000000 */
[C---:B------:R-:W-:Y:S01]  /*cc70*/  SEL R7, R3.reuse, R7, !P6 ;  /* 0x0000000703077207 */ /* 0x040fe20007000000 */
[----:B0-----:R-:W4:Y:S04]  /*cc80*/  LDL.LU R23, [R1+0x5aa8] ;  /* 0x005aa80001177983 */ /* 0x001f280000300800 */
[----:B------:R0:W-:Y:S01]  /*cc90*/  STL [R1+0x10c], R11 ;  /* 0x00010c0b01007387 */ /* 0x0001e20000100800 */
[C---:B------:R-:W-:Y:S02]  /*cca0*/  SEL R6, R3.reuse, R6, !P6 ;  /* 0x0000000603067207 */ /* 0x040fe40007000000 */
[C---:B------:R-:W-:Y:S01]  /*ccb0*/  SEL R0, R3.reuse, R0, !P6 ;  /* 0x0000000003007207 */ /* 0x040fe20007000000 */
[----:B0-----:R-:W5:Y:S04]  /*ccc0*/  LDL.LU R11, [R1+0x5aa4] ;  /* 0x005aa400010b7983 */ /* 0x001f680000300800 */
[----:B------:R0:W-:Y:S01]  /*ccd0*/  STL [R1+0x108], R10 ;  /* 0x0001080a01007387 */ /* 0x0001e20000100800 */
[----:B------:R-:W-:-:S03]  /*cce0*/  SEL R5, R3, R5, !P6 ;  /* 0x0000000503057207 */ /* 0x000fc60007000000 */
[----:B0-----:R-:W2:Y:S04]  /*ccf0*/  LDL.LU R10, [R1+0x5aa0] ;  /* 0x005aa000010a7983 */ /* 0x001ea80000300800 */
[----:B------:R0:W-:Y:S01]  /*cd00*/  STL [R1+0x104], R9 ;  /* 0x0001040901007387 */ /* 0x0001e20000100800 */
[----:B------:R-:W-:-:S03]  /*cd10*/  SEL R4, R3, R4, !P6 ;  /* 0x0000000403047207 */ /* 0x000fc60007000000 */
[----:B0-----:R-:W3:Y:S04]  /*cd20*/  LDL.LU R9, [R1+0x5a9c] ;  /* 0x005a9c0001097983 */ /* 0x001ee80000300800 */
[----:B------:R0:W-:Y:S01]  /*cd30*/  STL [R1+0x100], R8 ;  /* 0x0001000801007387 */ /* 0x0001e20000100800 */
[----:B------:R-:W-:-:S03]  /*cd40*/  SEL R2, R3, R2, !P6 ;  /* 0x0000000203027207 */ /* 0x000fc60007000000 */
[----:B0-----:R-:W4:Y:S04]  /*cd50*/  LDL.LU R8, [R1+0x5a98] ;  /* 0x005a980001087983 */ /* 0x001f280000300800 */
[----:B------:R0:W-:Y:S01]  /*cd60*/  STL [R1+0xfc], R7 ;  /* 0x0000fc0701007387 */ /* 0x0001e20000100800 */
[----:B------:R-:W-:-:S03]  /*cd70*/  SEL R60, R3, R60, !P6 ;  /* 0x0000003c033c7207 */ /* 0x000fc60007000000 */
        /* <DEDUP_REMOVED lines=46> */
[----:B------:R0:W-:Y:S04]  /*d060*/  STL [R1+0xb8], R50 ;  /* 0x0000b83201007387 */ /* 0x0001e80000100800 */
[----:B0-----:R-:W4:Y:S04]  /*d070*/  LDL.LU R50, [R1+0x5a54] ;  /* 0x005a540001327983 */ /* 0x001f280000300800 */
[----:B------:R0:W-:Y:S04]  /*d080*/  STL [R1+0xb4], R49 ;  /* 0x0000b43101007387 */ /* 0x0001e80000100800 */
[----:B0-----:R-:W2:Y:S04]  /*d090*/  LDL.LU R49, [R1+0x5a50] ;  /* 0x005a500001317983 */ /* 0x001ea80000300800 */
[----:B------:R0:W-:Y:S04]  /*d0a0*/  STL [R1+0xb0], R48 ;  /* 0x0000b03001007387 */ /* 0x0001e80000100800 */
[----:B0-----:R-:W3:Y:S04]  /*d0b0*/  LDL.LU R48, [R1+0x5a4c] ;  /* 0x005a4c0001307983 */ /* 0x001ee80000300800 */
[----:B------:R0:W-:Y:S04]  /*d0c0*/  STL [R1+0xac], R47 ;  /* 0x0000ac2f01007387 */ /* 0x0001e80000100800 */
[----:B0-----:R-:W4:Y:S04]  /*d0d0*/  LDL.LU R47, [R1+0x5a48] ;  /* 0x005a4800012f7983 */ /* 0x001f280000300800 */
[----:B------:R0:W-:Y:S04]  /*d0e0*/  STL [R1+0xa8], R46 ;  /* 0x0000a82e01007387 */ /* 0x0001e80000100800 */
[----:B0-----:R-:W2:Y:S04]  /*d0f0*/  LDL.LU R46, [R1+0x5a44] ;  /* 0x005a4400012e7983 */ /* 0x001ea80000300800 */
[----:B------:R0:W-:Y:S04]  /*d100*/  STL [R1+0xa4], R45 ;  /* 0x0000a42d01007387 */ /* 0x0001e80000100800 */
[----:B0-----:R-:W3:Y:S01]  /*d110*/  LDL.LU R45, [R1+0x5a40] ;  /* 0x005a4000012d7983 */ /* 0x001ee20000300800 */
[----:B------:R-:W-:-:S05]  /*d120*/  SEL R22, R3, R22, !P6 ;  /* 0x0000001603167207 */ /* 0x000fca0007000000 */
[----:B------:R3:W-:Y:S01]  /*d130*/  STL [R1+0xa0], R22 ;  /* 0x0000a01601007387 */ /* 0x0007e20000100800 */
[----:B------:R-:W-:-:S05]  /*d140*/  SEL R61, R3, R61, !P6 ;  /* 0x0000003d033d7207 */ /* 0x000fca0007000000 */
[----:B------:R-:W-:Y:S01]  /*d150*/  STL [R1+0x9c], R61 ;  /* 0x00009c3d01007387 */ /* 0x000fe20000100800 */
[C---:B-----5:R-:W-:Y:S02]  /*d160*/  SEL R4, R3.reuse, R4, !P6 ;  /* 0x0000000403047207 */ /* 0x060fe40007000000 */
[C---:B---3--:R-:W-:Y:S02]  /*d170*/  SEL R22, R3.reuse, R45, !P6 ;  /* 0x0000002d03167207 */ /* 0x048fe40007000000 */
[C---:B--2---:R-:W-:Y:S02]  /*d180*/  SEL R45, R3.reuse, R46, !P6 ;  /* 0x0000002e032d7207 */ /* 0x044fe40007000000 */
[C---:B----4-:R-:W-:Y:S02]  /*d190*/  SEL R46, R3.reuse, R47, !P6 ;  /* 0x0000002f032e7207 */ /* 0x050fe40007000000 */
[C---:B------:R-:W-:Y:S02]  /*d1a0*/  SEL R47, R3.reuse, R48, !P6 ;  /* 0x00000030032f7207 */ /* 0x040fe40007000000 */
[----:B------:R-:W-:-:S02]  /*d1b0*/  SEL R48, R3, R49, !P6 ;  /* 0x0000003103307207 */ /* 0x000fc40007000000 */
[C---:B------:R-:W-:Y:S02]  /*d1c0*/  SEL R49, R3.reuse, R50, !P6 ;  /* 0x0000003203317207 */ /* 0x040fe40007000000 */
[C---:B------:R-:W-:Y:S02]  /*d1d0*/  SEL R50, R3.reuse, R51, !P6 ;  /* 0x0000003303327207 */ /* 0x040fe40007000000 */
[C---:B------:R-:W-:Y:S02]  /*d1e0*/  SEL R51, R3.reuse, R52, !P6 ;  /* 0x0000003403337207 */ /* 0x040fe40007000000 */
[C---:B------:R-:W-:Y:S02]  /*d1f0*/  SEL R52, R3.reuse, R53, !P6 ;  /* 0x0000003503347207 */ /* 0x040fe40007000000 */
        /* <DEDUP_REMOVED lines=8> */
[C---:B------:R-:W-:Y:S01]  /*d280*/  SEL R2, R3.reuse, R5, !P6 ;  /* 0x0000000503027207 */ /* 0x040fe20007000000 */
[----:B------:R-:W-:Y:S01]  /*d290*/  STL [R1+0x98], R22 ;  /* 0x0000981601007387 */ /* 0x000fe20000100800 */
[----:B------:R-:W-:-:S03]  /*d2a0*/  SEL R5, R3, R6, !P6 ;  /* 0x0000000603057207 */ /* 0x000fc60007000000 */
[----:B------:R0:W-:Y:S04]  /*d2b0*/  STL [R1+0x94], R4 ;  /* 0x0000940401007387 */ /* 0x0001e80000100800 */
[----:B------:R1:W-:Y:S01]  /*d2c0*/  STL [R1+0x90], R2 ;  /* 0x0000900201007387 */ /* 0x0003e20000100800 */
[----:B0-----:R-:W-:-:S03]  /*d2d0*/  SEL R4, R3, R7, !P6 ;  /* 0x0000000703047207 */ /* 0x001fc60007000000 */
[----:B------:R0:W-:Y:S01]  /*d2e0*/  STL [R1+0x8c], R5 ;  /* 0x00008c0501007387 */ /* 0x0001e20000100800 */
[----:B-1----:R-:W-:-:S03]  /*d2f0*/  SEL R2, R3, R8, !P6 ;  /* 0x0000000803027207 */ /* 0x002fc60007000000 */
[----:B------:R1:W-:Y:S04]  /*d300*/  STL [R1+0x88], R4 ;  /* 0x0000880401007387 */ /* 0x0003e80000100800 */
[----:B------:R2:W-:Y:S01]  /*d310*/  STL [R1+0x84], R2 ;  /* 0x0000840201007387 */ /* 0x0005e20000100800 */
[C---:B0-----:R-:W-:Y:S02]  /*d320*/  SEL R5, R3.reuse, R9, !P6 ;  /* 0x0000000903057207 */ /* 0x041fe40007000000 */
[----:B-1----:R-:W-:-:S03]  /*d330*/  SEL R4, R3, R10, !P6 ;  /* 0x0000000a03047207 */ /* 0x002fc60007000000 */
[----:B------:R-:W-:Y:S01]  /*d340*/  STL [R1+0x80], R5 ;  /* 0x0000800501007387 */ /* 0x000fe20000100800 */
[----:B--2---:R-:W-:-:S03]  /*d350*/  SEL R2, R3, R11, !P6 ;  /* 0x0000000b03027207 */ /* 0x004fc60007000000 */
[----:B------:R-:W2:Y:S04]  /*d360*/  LDL.LU R22, [R1+0x70] ;  /* 0x0000700001167983 */ /* 0x000ea80000300800 */
[----:B------:R0:W-:Y:S04]  /*d370*/  STL [R1+0x7c], R4 ;  /* 0x00007c0401007387 */ /* 0x0001e80000100800 */
[----:B------:R1:W-:Y:S04]  /*d380*/  STL [R1+0x78], R2 ;  /* 0x0000780201007387 */ /* 0x0003e80000100800 */
[----:B------:R-:W3:Y:S01]  /*d390*/  LDL.LU R61, [R1+0x6c] ;  /* 0x00006c00013d7983 */ /* 0x000ee20000300800 */
[----:B0-----:R-:W0:Y:S01]  /*d3a0*/  S2R R4, SR_TID.X ;  /* 0x0000000000047919 */ /* 0x001e220000002100 */
[----:B-1----:R-:W1:Y:S02]  /*d3b0*/  LDC R2, c[0x0][0x23c] ;  /* 0x00008f00ff027b82 */ /* 0x002e640000000800 */
[----:B------:R-:W4:Y:S04]  /*d3c0*/  LDL.LU R11, [R1+0x4] ;  /* 0x00000400010b7983 */ /* 0x000f280000300800 */
[----:B------:R-:W5:Y:S01]  /*d3d0*/  LDL.LU R10, [R1] ;  /* 0x00000000010a7983 */ /* 0x000f620000300800 */
[----:B0-----:R-:W-:-:S05]  /*d3e0*/  LOP3.LUT R4, R4, 0x1f, RZ, 0xc0, !PT ;  /* 0x0000001f04047812 */ /* 0x001fca00078ec0ff */
[CC--:B-1----:R-:W-:Y:S02]  /*d3f0*/  IMAD R5, R4.reuse, R2.reuse, RZ ;  /* 0x0000000204057224 */ /* 0x0c2fe400078e02ff */
[----:B------:R-:W-:-:S04]  /*d400*/  IMAD R4, R4, R2, RZ ;  /* 0x0000000204047224 */ /* 0x000fc800078e02ff */
[C---:B------:R-:W-:Y:S01]  /*d410*/  IMAD R4, R2.reuse, 0x20, R4 ;  /* 0x0000002002047824 */ /* 0x040fe200078e0204 */
[----:B------:R-:W-:Y:S01]  /*d420*/  IADD3 R7, P0, R5, UR6, RZ ;  /* 0x0000000605077c10 */ /* 0x000fe2000ff1e0ff */
[----:B------:R-:W-:Y:S01]  /*d430*/  IMAD R9, R2, 0x20, R0 ;  /* 0x0000002002097824 */ /* 0x000fe200078e0200 */
[----:B------:R-:W-:Y:S02]  /*d440*/  IADD3 R2, P2, R0, UR6, RZ ;  /* 0x0000000600027c10 */ /* 0x000fe4000ff5e0ff */
[----:B------:R-:W-:Y:S01]  /*d450*/  IADD3 R6, P1, R4, UR6, RZ ;  /* 0x0000000604067c10 */ /* 0x000fe2000ff3e0ff */
[----:B------:R0:W-:Y:S01]  /*d460*/  STL [R1+0x59a4], R7 ;  /* 0x0059a40701007387 */ /* 0x0001e20000100800 */
[----:B------:R-:W-:Y:S02]  /*d470*/  IADD3 R8, P3, R9, UR6, RZ ;  /* 0x0000000609087c10 */ /* 0x000fe4000ff7e0ff */
[C---:B------:R-:W-:Y:S02]  /*d480*/  SEL R26, R3.reuse, R26, !P6 ;  /* 0x0000001a031a7207 */ /* 0x040fe40007000000 */
[----:B------:R-:W-:-:S02]  /*d490*/  SEL R27, R3, R27, !P6 ;  /* 0x0000001b031b7207 */ /* 0x000fc40007000000 */
[C---:B------:R-:W-:Y:S02]  /*d4a0*/  SEL R28, R3.reuse, R28, !P6 ;  /* 0x0000001c031c7207 */ /* 0x040fe40007000000 */
[----:B------:R-:W-:Y:S01]  /*d4b0*/  SEL R29, R3, R29, !P6 ;  /* 0x0000001d031d7207 */ /* 0x000fe20007000000 */
[----:B0-----:R-:W4:Y:S01]  /*d4c0*/  LDL.LU R7, [R1+0x8] ;  /* 0x0000080001077983 */ /* 0x001f220000300800 */
[----:B------:R-:W-:Y:S02]  /*d4d0*/  LEA.HI.X.SX32 R5, R5, UR7, 0x1, P0 ;  /* 0x0000000705057c11 */ /* 0x000fe400080f0eff */
[C---:B------:R-:W-:Y:S01]  /*d4e0*/  SEL R30, R3.reuse, R30, !P6 ;  /* 0x0000001e031e7207 */ /* 0x040fe20007000000 */
[----:B------:R0:W-:Y:S01]  /*d4f0*/  STL [R1+0x59a8], R6 ;  /* 0x0059a80601007387 */ /* 0x0001e20000100800 */
[----:B------:R-:W-:Y:S02]  /*d500*/  LEA.HI.X.SX32 R4, R4, UR7, 0x1, P1 ;  /* 0x0000000704047c11 */ /* 0x000fe400088f0eff */
[----:B------:R-:W-:-:S02]  /*d510*/  SEL R31, R3, R31, !P6 ;  /* 0x0000001f031f7207 */ /* 0x000fc40007000000 */
[C---:B------:R-:W-:Y:S02]  /*d520*/  SEL R32, R3.reuse, R32, !P6 ;  /* 0x0000002003207207 */ /* 0x040fe40007000000 */
[C---:B------:R-:W-:Y:S02]  /*d530*/  SEL R33, R3.reuse, R33, !P6 ;  /* 0x0000002103217207 */ /* 0x040fe40007000000 */
[C---:B------:R-:W-:Y:S01]  /*d540*/  SEL R34, R3.reuse, R34, !P6 ;  /* 0x0000002203227207 */ /* 0x040fe20007000000 */
[----:B0-----:R-:W5:Y:S01]  /*d550*/  LDL.LU R6, [R1+0x10] ;  /* 0x0000100001067983 */ /* 0x001f620000300800 */
[C---:B------:R-:W-:Y:S02]  /*d560*/  SEL R35, R3.reuse, R35, !P6 ;  /* 0x0000002303237207 */ /* 0x040fe40007000000 */
[C---:B------:R-:W-:Y:S01]  /*d570*/  SEL R36, R3.reuse, R36, !P6 ;  /* 0x0000002403247207 */ /* 0x040fe20007000000 */
[----:B------:R0:W-:Y:S01]  /*d580*/  STL [R1+0x59ac], R2 ;  /* 0x0059ac0201007387 */ /* 0x0001e20000100800 */
[----:B------:R-:W-:-:S02]  /*d590*/  SEL R37, R3, R37, !P6 ;  /* 0x0000002503257207 */ /* 0x000fc40007000000 */
[C---:B------:R-:W-:Y:S02]  /*d5a0*/  SEL R38, R3.reuse, R38, !P6 ;  /* 0x0000002603267207 */ /* 0x040fe40007000000 */
[C---:B------:R-:W-:Y:S02]  /*d5b0*/  SEL R39, R3.reuse, R39, !P6 ;  /* 0x0000002703277207 */ /* 0x040fe40007000000 */
[C---:B------:R-:W-:Y:S02]  /*d5c0*/  SEL R40, R3.reuse, R40, !P6 ;  /* 0x0000002803287207 */ /* 0x040fe40007000000 */
[C---:B------:R-:W-:Y:S01]  /*d5d0*/  SEL R41, R3.reuse, R41, !P6 ;  /* 0x0000002903297207 */ /* 0x040fe20007000000 */
[----:B0-----:R-:W4:Y:S01]  /*d5e0*/  LDL.LU R2, [R1+0x14] ;  /* 0x0000140001027983 */ /* 0x001f220000300800 */
[C---:B------:R-:W-:Y:S02]  /*d5f0*/  SEL R42, R3.reuse, R42, !P6 ;  /* 0x0000002a032a7207 */ /* 0x040fe40007000000 */
[C---:B------:R-:W-:Y:S01]  /*d600*/  SEL R43, R3.reuse, R43, !P6 ;  /* 0x0000002b032b7207 */ /* 0x040fe20007000000 */
[----:B------:R0:W-:Y:S01]  /*d610*/  STL [R1+0x59b0], R8 ;  /* 0x0059b00801007387 */ /* 0x0001e20000100800 */
[----:B------:R-:W-:Y:S01]  /*d620*/  SEL R44, R3, R44, !P6 ;  /* 0x0000002c032c7207 */ /* 0x000fe20007000000 */
[----:B------:R-:W-:Y:S01]  /*d630*/  IMAD R12, R12, UR5, RZ ;  /* 0x000000050c0c7c24 */ /* 0x000fe2000f8e02ff */
[----:B------:R-:W-:Y:S01]  /*d640*/  LEA.HI.X.SX32 R3, R0, UR7, 0x1, P2 ;  /* 0x0000000700037c11 */ /* 0x000fe200090f0eff */
[----:B------:R-:W-:Y:S01]  /*d650*/  IMAD R45, R45, UR5, RZ ;  /* 0x000000052d2d7c24 */ /* 0x000fe2000f8e02ff */
[----:B------:R-:W-:Y:S01]  /*d660*/  LEA.HI.X.SX32 R0, R9, UR7, 0x1, P3 ;  /* 0x0000000709007c11 */ /* 0x000fe200098f0eff */
[----:B------:R-:W-:Y:S01]  /*d670*/  IMAD R46, R46, UR5, RZ ;  /* 0x000000052e2e7c24 */ /* 0x000fe2000f8e02ff */
[----:B------:R-:W-:Y:S01]  /*d680*/  UIMAD UR57, UR57, 0x6e, URZ ;  /* 0x0000006e393978a4 */ /* 0x000fe2000f8e023f */
[----:B------:R-:W-:Y:S01]  /*d690*/  IMAD R47, R47, UR5, RZ ;  /* 0x000000052f2f7c24 */ /* 0x000fe2000f8e02ff */
[----:B------:R-:W-:Y:S01]  /*d6a0*/  UIMAD UR58, UR58, 0x6d, URZ ;  /* 0x0000006d3a3a78a4 */ /* 0x000fe2000f8e023f */
[----:B0-----:R-:W5:Y:S01]  /*d6b0*/  LDL.LU R8, [R1+0x18] ;  /* 0x0000180001087983 */ /* 0x001f620000300800 */
[----:B------:R-:W-:Y:S01]  /*d6c0*/  IMAD R48, R48, UR5, RZ ;  /* 0x0000000530307c24 */ /* 0x000fe2000f8e02ff */
[----:B------:R-:W-:-:S02]  /*d6d0*/  UIMAD UR59, UR59, 0x6c, URZ ;  /* 0x0000006c3b3b78a4 */ /* 0x000fc4000f8e023f */
[----:B------:R0:W-:Y:S01]  /*d6e0*/  STL [R1+0x599c], R5 ;  /* 0x00599c0501007387 */ /* 0x0001e20000100800 */
[----:B------:R-:W-:Y:S01]  /*d6f0*/  IMAD R49, R49, UR5, RZ ;  /* 0x0000000531317c24 */ /* 0x000fe2000f8e02ff */
[----:B------:R-:W-:Y:S01]  /*d700*/  UIMAD UR60, UR60, 0x6b, URZ ;  /* 0x0000006b3c3c78a4 */ /* 0x000fe2000f8e023f */
[----:B------:R-:W-:Y:S01]  /*d710*/  IMAD R50, R50, UR5, RZ ;  /* 0x0000000532327c24 */ /* 0x000fe2000f8e02ff */
[----:B------:R-:W-:Y:S01]  /*d720*/  UIMAD UR61, UR61, 0x6a, URZ ;  /* 0x0000006a3d3d78a4 */ /* 0x000fe2000f8e023f */
[----:B------:R-:W-:Y:S01]  /*d730*/  IMAD R51, R51, UR5, RZ ;  /* 0x0000000533337c24 */ /* 0x000fe2000f8e02ff */
[----:B------:R-:W-:Y:S01]  /*d740*/  ULDC UR6, c[0x0][0x238] ;  /* 0x00008e0000067ab9 */ /* 0x000fe20000000800 */
[----:B------:R-:W-:Y:S01]  /*d750*/  IMAD R52, R52, UR5, RZ ;  /* 0x0000000534347c24 */ /* 0x000fe2000f8e02ff */
[----:B------:R-:W-:Y:S01]  /*d760*/  ULDC UR7, c[0x0][0x238] ;  /* 0x00008e0000077ab9 */ /* 0x000fe20000000800 */
[----:B0-----:R-:W5:Y:S04]  /*d770*/  LDL.LU R5, [R1+0x74] ;  /* 0x0000740001057983 */ /* 0x001f680000300800 */
[----:B------:R0:W-:Y:S04]  /*d780*/  STL [R1+0x59a0], R4 ;  /* 0x0059a00401007387 */ /* 0x0001e80000100800 */
[----:B0-----:R-:W5:Y:S04]  /*d790*/  LDL.LU R4, [R1+0x1c] ;  /* 0x00001c0001047983 */ /* 0x001f680000300800 */
[----:B------:R0:W-:Y:S04]  /*d7a0*/  STL [R1+0x59b4], R3 ;  /* 0x0059b40301007387 */ /* 0x0001e80000100800 */
[----:B0-----:R-:W5:Y:S04]  /*d7b0*/  LDL.LU R3, [R1+0x20] ;  /* 0x0000200001037983 */ /* 0x001f680000300800 */
[----:B------:R-:W5:Y:S04]  /*d7c0*/  LDL.LU R9, [R1+0x64] ;  /* 0x0000640001097983 */ /* 0x000f680000300800 */
[----:B------:R0:W-:Y:S04]  /*d7d0*/  STL [R1+0x59b8], R0 ;  /* 0x0059b80001007387 */ /* 0x0001e80000100800 */
[----:B0-----:R-:W5:Y:S01]  /*d7e0*/  LDL.LU R0, [R1+0x68] ;  /* 0x0000680001007983 */ /* 0x001f620000300800 */
[----:B--2---:R-:W-:-:S05]  /*d7f0*/  IMAD R22, R22, UR5, RZ ;  /* 0x0000000516167c24 */ /* 0x004fca000f8e02ff */
[----:B------:R0:W-:Y:S01]  /*d800*/  STL [R1+0x2bc], R22 ;  /* 0x0002bc1601007387 */ /* 0x0001e20000100800 */
[----:B---3--:R-:W-:-:S03]  /*d810*/  IMAD R61, R61, UR5, RZ ;  /* 0x000000053d3d7c24 */ /* 0x008fc6000f8e02ff */
[----:B0-----:R-:W2:Y:S04]  /*d820*/  LDL.LU R22, [R1+0x5a3c] ;  /* 0x005a3c0001167983 */ /* 0x001ea80000300800 */
[----:B------:R0:W-:Y:S04]  /*d830*/  STL [R1+0x2b8], R61 ;  /* 0x0002b83d01007387 */ /* 0x0001e80000100800 */
[----:B0-----:R-:W3:Y:S01]  /*d840*/  LDL.LU R61, [R1+0x5a38] ;  /* 0x005a3800013d7983 */ /* 0x001ee20000300800 */
[----:B----4-:R-:W-:Y:S02]  /*d850*/  IMAD R2, R2, UR5, RZ ;  /* 0x0000000502027c24 */ /* 0x010fe4000f8e02ff */
[----:B-----5:R-:W-:-:S05]  /*d860*/  IMAD R0, R0, UR5, RZ ;  /* 0x0000000500007c24 */ /* 0x020fca000f8e02ff */
[----:B------:R0:W-:Y:S02]  /*d870*/  STL [R1+0x2b4], R0 ;  /* 0x0002b40001007387 */ /* 0x0001e40000100800 */
[----:B0-----:R-:W-:Y:S02]  /*d880*/  IMAD R0, R9, UR5, RZ ;  /* 0x0000000509007c24 */ /* 0x001fe4000f8e02ff */
[----:B------:R-:W-:Y:S02]  /*d890*/  IMAD R9, R3, UR5, RZ ;  /* 0x0000000503097c24 */ /* 0x000fe4000f8e02ff */
[----:B------:R-:W-:Y:S01]  /*d8a0*/  IMAD R3, R4, UR5, RZ ;  /* 0x0000000504037c24 */ /* 0x000fe2000f8e02ff */
[----:B------:R0:W-:Y:S04]  /*d8b0*/  STL [R1+0x2b0], R0 ;  /* 0x0002b00001007387 */ /* 0x0001e80000100800 */
[----:B------:R-:W-:Y:S04]  /*d8c0*/  STL [R1+0x2ac], R9 ;  /* 0x0002ac0901007387 */ /* 0x000fe80000100800 */
[----:B------:R1:W-:Y:S01]  /*d8d0*/  STL [R1+0x2a8], R3 ;  /* 0x0002a80301007387 */ /* 0x0003e20000100800 */
[----:B0-----:R-:W-:-:S05]  /*d8e0*/  IMAD R0, R8, UR5, RZ ;  /* 0x0000000508007c24 */ /* 0x001fca000f8e02ff */
[----:B------:R0:W-:Y:S01]  /*d8f0*/  STL [R1+0x2a4], R0 ;  /* 0x0002a40001007387 */ /* 0x0001e20000100800 */
[----:B-1----:R-:W-:-:S03]  /*d900*/  IMAD R3, R6, UR5, RZ ;  /* 0x0000000506037c24 */ /* 0x002fc6000f8e02ff */
[----:B------:R1:W-:Y:S04]  /*d910*/  STL [R1+0x2a0], R2 ;  /* 0x0002a00201007387 */ /* 0x0003e80000100800 */
[----:B------:R4:W-:Y:S01]  /*d920*/  STL [R1+0x29c], R3 ;  /* 0x00029c0301007387 */ /* 0x0009e20000100800 */
[----:B0-----:R-:W-:Y:S02]  /*d930*/  IMAD R0, R7, UR5, RZ ;  /* 0x0000000507007c24 */ /* 0x001fe4000f8e02ff */
[----:B-1----:R-:W-:-:S03]  /*d940*/  IMAD R2, R11, UR5, RZ ;  /* 0x000000050b027c24 */ /* 0x002fc6000f8e02ff */
[----:B------:R-:W-:Y:S01]  /*d950*/  STL [R1+0x298], R0 ;  /* 0x0002980001007387 */ /* 0x000fe20000100800 */
[----:B----4-:R-:W-:-:S03]  /*d960*/  IMAD R3, R10, UR5, RZ ;  /* 0x000000050a037c24 */ /* 0x010fc6000f8e02ff */
[----:B------:R-:W-:Y:S04]  /*d970*/  STL [R1+0x294], R2 ;  /* 0x0002940201007387 */ /* 0x000fe80000100800 */
[----:B------:R0:W-:Y:S02]  /*d980*/  STL [R1+0x290], R3 ;  /* 0x0002900301007387 */ /* 0x0001e40000100800 */
[----:B0-----:R-:W-:Y:S02]  /*d990*/  IMAD R3, R23, UR5, RZ ;  /* 0x0000000517037c24 */ /* 0x001fe4000f8e02ff */
[----:B--2---:R-:W-:Y:S02]  /*d9a0*/  IMAD R2, R22, UR5, RZ ;  /* 0x0000000516027c24 */ /* 0x004fe4000f8e02ff */
[----:B---3--:R-:W-:-:S05]  /*d9b0*/  IMAD R0, R61, UR5, RZ ;  /* 0x000000053d007c24 */ /* 0x008fca000f8e02ff */
[----:B------:R0:W-:Y:S04]  /*d9c0*/  STL [R1+0x28c], R0 ;  /* 0x00028c0001007387 */ /* 0x0001e80000100800 */
[----:B------:R1:W-:Y:S04]  /*d9d0*/  STL [R1+0x288], R2 ;  /* 0x0002880201007387 */ /* 0x0003e80000100800 */
[----:B------:R2:W-:Y:S01]  /*d9e0*/  STL [R1+0x284], R3 ;  /* 0x0002840301007387 */ /* 0x0005e20000100800 */
[----:B0-----:R-:W-:Y:S02]  /*d9f0*/  IMAD R0, R24, UR5, RZ ;  /* 0x0000000518007c24 */ /* 0x001fe4000f8e02ff */
[----:B-1----:R-:W-:-:S03]  /*da00*/  IMAD R2, R25, UR5, RZ ;  /* 0x0000000519027c24 */ /* 0x002fc6000f8e02ff */
[----:B------:R0:W-:Y:S01]  /*da10*/  STL [R1+0x280], R0 ;  /* 0x0002800001007387 */ /* 0x0001e20000100800 */
[----:B--2---:R-:W-:-:S03]  /*da20*/  IMAD R3, R26, UR5, RZ ;  /* 0x000000051a037c24 */ /* 0x004fc6000f8e02ff */
        /* <DEDUP_REMOVED lines=31> */
[----:B------:R-:W-:Y:S04]  /*dc20*/  STL [R1+0x23c], R3 ;  /* 0x00023c0301007387 */ /* 0x000fe80000100800 */
[----:B------:R-:W2:Y:S01]  /*dc30*/  LDL.LU R4, [R1+0x184] ;  /* 0x0001840001047983 */ /* 0x000ea20000300800 */
[----:B0-----:R-:W-:Y:S02]  /*dc40*/  IMAD R0, R42, UR5, RZ ;  /* 0x000000052a007c24 */ /* 0x001fe4000f8e02ff */
[----:B-1----:R-:W-:-:S03]  /*dc50*/  IMAD R2, R17, UR5, RZ ;  /* 0x0000000511027c24 */ /* 0x002fc6000f8e02ff */
[----:B------:R0:W-:Y:S04]  /*dc60*/  STL [R1+0x1f0], R0 ;  /* 0x0001f00001007387 */ /* 0x0001e80000100800 */
[----:B------:R-:W-:Y:S04]  /*dc70*/  STL [R1+0x1c4], R2 ;  /* 0x0001c40201007387 */ /* 0x000fe80000100800 */
[----:B------:R-:W3:Y:S01]  /*dc80*/  LDL.LU R30, [R1+0x180] ;  /* 0x00018000011e7983 */ /* 0x000ee20000300800 */
[----:B0-----:R-:W-:-:S03]  /*dc90*/  IMAD R0, R18, UR5, RZ ;  /* 0x0000000512007c24 */ /* 0x001fc6000f8e02ff */
[----:B------:R-:W4:Y:S04]  /*dca0*/  LDL.LU R9, [R1+0x17c] ;  /* 0x00017c0001097983 */ /* 0x000f280000300800 */
[----:B------:R0:W-:Y:S04]  /*dcb0*/  STL [R1+0x178], R0 ;  /* 0x0001780001007387 */ /* 0x0001e80000100800 */
[----:B------:R-:W5:Y:S04]  /*dcc0*/  LDL.LU R29, [R1+0x174] ;  /* 0x00017400011d7983 */ /* 0x000f680000300800 */
[----:B------:R-:W5:Y:S01]  /*dcd0*/  LDL.LU R10, [R1+0x170] ;  /* 0x00017000010a7983 */ /* 0x000f620000300800 */
[----:B0-----:R-:W-:-:S05]  /*dce0*/  IMAD R0, R19, UR5, RZ ;  /* 0x0000000513007c24 */ /* 0x001fca000f8e02ff */
[----:B------:R0:W-:Y:S01]  /*dcf0*/  STL [R1+0x148], R0 ;  /* 0x0001480001007387 */ /* 0x0001e20000100800 */
[----:B------:R-:W-:-:S03]  /*dd00*/  IMAD R3, R21, UR5, RZ ;  /* 0x0000000515037c24 */ /* 0x000fc6000f8e02ff */
[----:B------:R-:W5:Y:S04]  /*dd10*/  LDL.LU R28, [R1+0x16c] ;  /* 0x00016c00011c7983 */ /* 0x000f680000300800 */
[----:B------:R-:W5:Y:S01]  /*dd20*/  LDL.LU R11, [R1+0x168] ;  /* 0x00016800010b7983 */ /* 0x000f620000300800 */
[----:B0-----:R-:W-:Y:S02]  /*dd30*/  IMAD R0, R20, UR5, RZ ;  /* 0x0000000514007c24 */ /* 0x001fe4000f8e02ff */
[----:B------:R-:W-:-:S03]  /*dd40*/  IMAD R2, R16, UR5, RZ ;  /* 0x0000000510027c24 */ /* 0x000fc6000f8e02ff */
[----:B------:R0:W-:Y:S04]  /*dd50*/  STL [R1+0xf8], R0 ;  /* 0x0000f80001007387 */ /* 0x0001e80000100800 */
[----:B0-----:R-:W5:Y:S04]  /*dd60*/  LDL.LU R0, [R1+0x164] ;  /* 0x0001640001007983 */ /* 0x001f680000300800 */
[----:B------:R0:W-:Y:S04]  /*dd70*/  STL [R1+0x6c], R3 ;  /* 0x00006c0301007387 */ /* 0x0001e80000100800 */
[----:B------:R-:W5:Y:S04]  /*dd80*/  LDL.LU R27, [R1+0x160] ;  /* 0x00016000011b7983 */ /* 0x000f680000300800 */
[----:B0-----:R-:W5:Y:S04]  /*dd90*/  LDL.LU R3, [R1+0x15c] ;  /* 0x00015c0001037983 */ /* 0x001f680000300800 */
[----:B------:R0:W-:Y:S04]  /*dda0*/  STL [R1+0x68], R2 ;  /* 0x0000680201007387 */ /* 0x0001e80000100800 */
[----:B------:R-:W5:Y:S04]  /*ddb0*/  LDL.LU R26, [R1+0x158] ;  /* 0x00015800011a7983 */ /* 0x000f680000300800 */
[----:B------:R-:W5:Y:S01]  /*ddc0*/  LDL.LU R25, [R1+0x154] ;  /* 0x0001540001197983 */ /* 0x000f620000300800 */
[----:B0-----:R-:W-:-:S05]  /*ddd0*/  IMAD R2, R15, UR5, RZ ;  /* 0x000000050f027c24 */ /* 0x001fca000f8e02ff */
[----:B------:R0:W-:Y:S04]  /*dde0*/  STL [R1+0x64], R2 ;  /* 0x0000640201007387 */ /* 0x0001e80000100800 */
[----:B------:R-:W5:Y:S01]  /*ddf0*/  LDL.LU R8, [R1+0x150] ;  /* 0x0001500001087983 */ /* 0x000f620000300800 */
[----:B0-----:R-:W-:Y:S02]  /*de00*/  IMAD R2, R14, UR5, RZ ;  /* 0x000000050e027c24 */ /* 0x001fe4000f8e02ff */
[----:B------:R-:W-:-:S03]  /*de10*/  IMAD R6, R13, UR5, RZ ;  /* 0x000000050d067c24 */ /* 0x000fc6000f8e02ff */
[----:B------:R0:W-:Y:S04]  /*de20*/  STL [R1+0x60], R2 ;  /* 0x0000600201007387 */ /* 0x0001e80000100800 */
[----:B------:R-:W5:Y:S04]  /*de30*/  LDL.LU R24, [R1+0x14c] ;  /* 0x00014c0001187983 */ /* 0x000f680000300800 */
[----:B0-----:R-:W5:Y:S04]  /*de40*/  LDL.LU R2, [R1+0x144] ;  /* 0x0001440001027983 */ /* 0x001f680000300800 */
[----:B------:R0:W-:Y:S04]  /*de50*/  STL [R1+0x5c], R6 ;  /* 0x00005c0601007387 */ /* 0x0001e80000100800 */
[----:B------:R-:W5:Y:S01]  /*de60*/  LDL.LU R23, [R1+0x140] ;  /* 0x0001400001177983 */ /* 0x000f620000300800 */
[----:B------:R-:W-:-:S03]  /*de70*/  IMAD R7, R44, UR5, RZ ;  /* 0x000000052c077c24 */ /* 0x000fc6000f8e02ff */
[----:B------:R-:W5:Y:S01]  /*de80*/  LDL.LU R22, [R1+0x13c] ;  /* 0x00013c0001167983 */ /* 0x000f620000300800 */
[----:B0-----:R-:W-:-:S05]  /*de90*/  IMAD R6, R43, UR5, RZ ;  /* 0x000000052b067c24 */ /* 0x001fca000f8e02ff */
[----:B------:R0:W-:Y:S04]  /*dea0*/  STL [R1+0x58], R6 ;  /* 0x0000580601007387 */ /* 0x0001e80000100800 */
[----:B0-----:R-:W5:Y:S04]  /*deb0*/  LDL.LU R6, [R1+0x138] ;  /* 0x0001380001067983 */ /* 0x001f680000300800 */
[----:B------:R0:W-:Y:S04]  /*dec0*/  STL [R1+0x54], R7 ;  /* 0x0000540701007387 */ /* 0x0001e80000100800 */
[----:B------:R-:W5:Y:S04]  /*ded0*/  LDL.LU R61, [R1+0x134] ;  /* 0x00013400013d7983 */ /* 0x000f680000300800 */
[----:B0-----:R-:W5:Y:S04]  /*dee0*/  LDL.LU R7, [R1+0x130] ;  /* 0x0001300001077983 */ /* 0x001f680000300800 */
[----:B------:R3:W-:Y:S01]  /*def0*/  STL [R1+0x50], R12 ;  /* 0x0000500c01007387 */ /* 0x0007e20000100800 */
[----:B--2---:R-:W-:-:S03]  /*df00*/  IMAD R13, R4, UR5, RZ ;  /* 0x00000005040d7c24 */ /* 0x004fc6000f8e02ff */
[----:B------:R-:W2:Y:S04]  /*df10*/  LDL.LU R4, [R1+0x12c] ;  /* 0x00012c0001047983 */ /* 0x000ea80000300800 */
[----:B------:R4:W-:Y:S01]  /*df20*/  STL [R1+0x4c], R13 ;  /* 0x00004c0d01007387 */ /* 0x0009e20000100800 */
[----:B---3--:R-:W-:Y:S02]  /*df30*/  IMAD R12, R30, UR5, RZ ;  /* 0x000000051e0c7c24 */ /* 0x008fe4000f8e02ff */
[----:B----4-:R-:W-:Y:S02]  /*df40*/  IMAD R13, R9, UR5, RZ ;  /* 0x00000005090d7c24 */ /* 0x010fe4000f8e02ff */
[----:B------:R-:W3:Y:S04]  /*df50*/  LDL.LU R9, [R1+0x128] ;  /* 0x0001280001097983 */ /* 0x000ee80000300800 */
[----:B------:R5:W-:Y:S04]  /*df60*/  STL [R1+0x48], R12 ;  /* 0x0000480c01007387 */ /* 0x000be80000100800 */
[----:B------:R0:W-:Y:S01]  /*df70*/  STL [R1+0x44], R13 ;  /* 0x0000440d01007387 */ /* 0x0001e20000100800 */
[----:B-----5:R-:W-:-:S02]  /*df80*/  IMAD R12, R29, UR5, RZ ;  /* 0x000000051d0c7c24 */ /* 0x020fc4000f8e02ff */
[----:B0-----:R-:W-:Y:S02]  /*df90*/  IMAD R13, R10, UR5, RZ ;  /* 0x000000050a0d7c24 */ /* 0x001fe4000f8e02ff */
[----:B------:R-:W4:Y:S04]  /*dfa0*/  LDL.LU R10, [R1+0x124] ;  /* 0x00012400010a7983 */ /* 0x000f280000300800 */
[----:B------:R0:W-:Y:S04]  /*dfb0*/  STL [R1+0x40], R12 ;  /* 0x0000400c01007387 */ /* 0x0001e80000100800 */
[----:B------:R1:W-:Y:S01]  /*dfc0*/  STL [R1+0x3c], R13 ;  /* 0x00003c0d01007387 */ /* 0x0003e20000100800 */
[----:B0-----:R-:W-:-:S02]  /*dfd0*/  IMAD R12, R28, UR5, RZ ;  /* 0x000000051c0c7c24 */ /* 0x001fc4000f8e02ff */
[----:B-1----:R-:W-:Y:S02]  /*dfe0*/  IMAD R13, R11, UR5, RZ ;  /* 0x000000050b0d7c24 */ /* 0x002fe4000f8e02ff */
[----:B------:R-:W5:Y:S04]  /*dff0*/  LDL.LU R11, [R1+0x120] ;  /* 0x00012000010b7983 */ /* 0x000f680000300800 */
[----:B------:R0:W-:Y:S04]  /*e000*/  STL [R1+0x38], R12 ;  /* 0x0000380c01007387 */ /* 0x0001e80000100800 */
[----:B------:R1:W-:Y:S01]  /*e010*/  STL [R1+0x34], R13 ;  /* 0x0000340d01007387 */ /* 0x0003e20000100800 */
[----:B0-----:R-:W-:-:S03]  /*e020*/  IMAD R12, R0, UR5, RZ ;  /* 0x00000005000c7c24 */ /* 0x001fc6000f8e02ff */
[----:B------:R-:W5:Y:S01]  /*e030*/  LDL.LU R0, [R1+0x11c] ;  /* 0x00011c0001007983 */ /* 0x000f620000300800 */
[----:B-1----:R-:W-:-:S03]  /*e040*/  IMAD R13, R27, UR5, RZ ;  /* 0x000000051b0d7c24 */ /* 0x002fc6000f8e02ff */
[----:B------:R0:W-:Y:S02]  /*e050*/  STL [R1+0x30], R12 ;  /* 0x0000300c01007387 */ /* 0x0001e40000100800 */
[----:B0-----:R-:W-:Y:S02]  /*e060*/  IMAD R12, R3, UR5, RZ ;  /* 0x00000005030c7c24 */ /* 0x001fe4000f8e02ff */
[----:B------:R-:W5:Y:S04]  /*e070*/  LDL.LU R3, [R1+0x118] ;  /* 0x0001180001037983 */ /* 0x000f680000300800 */
        /* <DEDUP_REMOVED lines=14> */
[----:B------:R1:W-:Y:S04]  /*e160*/  STL [R1+0x14], R13 ;  /* 0x0000140d01007387 */ /* 0x0003e80000100800 */
[----:B------:R-:W5:Y:S01]  /*e170*/  LDL.LU R24, [R1+0x108] ;  /* 0x0001080001187983 */ /* 0x000f620000300800 */
[----:B0-----:R-:W-:-:S02]  /*e180*/  IMAD R12, R23, UR5, RZ ;  /* 0x00000005170c7c24 */ /* 0x001fc4000f8e02ff */
[----:B-1----:R-:W-:-:S03]  /*e190*/  IMAD R13, R22, UR5, RZ ;  /* 0x00000005160d7c24 */ /* 0x002fc6000f8e02ff */
        /* <DEDUP_REMOVED lines=8> */
[----:B------:R-:W-:Y:S04]  /*e220*/  STL [R1+0x4], R13 ;  /* 0x0000040d01007387 */ /* 0x000fe80000100800 */
[----:B------:R0:W-:Y:S01]  /*e230*/  STL [R1], R12 ;  /* 0x0000000c01007387 */ /* 0x0001e20000100800 */
[----:B--2---:R-:W-:-:S03]  /*e240*/  IMAD R61, R4, UR5, RZ ;  /* 0x00000005043d7c24 */ /* 0x004fc6000f8e02ff */
[----:B------:R-:W2:Y:S04]  /*e250*/  LDL.LU R4, [R1+0xfc] ;  /* 0x0000fc0001047983 */ /* 0x000ea80000300800 */
[----:B------:R-:W-:Y:S04]  /*e260*/  STL [R1+0x59c0], R61 ;  /* 0x0059c03d01007387 */ /* 0x000fe80000100800 */
[----:B------:R-:W2:Y:S01]  /*e270*/  LDL.LU R23, [R1+0xf4] ;  /* 0x0000f40001177983 */ /* 0x000ea20000300800 */
[----:B---3--:R-:W-:-:S05]  /*e280*/  IMAD R9, R9, UR5, RZ ;  /* 0x0000000509097c24 */ /* 0x008fca000f8e02ff */
[----:B------:R-:W-:Y:S04]  /*e290*/  STL [R1+0x59bc], R9 ;  /* 0x0059bc0901007387 */ /* 0x000fe80000100800 */
[----:B------:R-:W3:Y:S01]  /*e2a0*/  LDL.LU R22, [R1+0xf0] ;  /* 0x0000f00001167983 */ /* 0x000ee20000300800 */
[----:B----4-:R-:W-:-:S05]  /*e2b0*/  IMAD R10, R10, UR5, RZ ;  /* 0x000000050a0a7c24 */ /* 0x010fca000f8e02ff */
[----:B------:R-:W-:Y:S01]  /*e2c0*/  STL [R1+0x59c4], R10 ;  /* 0x0059c40a01007387 */ /* 0x000fe20000100800 */
[----:B-----5:R-:W-:-:S05]  /*e2d0*/  IMAD R11, R11, UR5, RZ ;  /* 0x000000050b0b7c24 */ /* 0x020fca000f8e02ff */
[----:B------:R-:W-:Y:S01]  /*e2e0*/  STL [R1+0x59c8], R11 ;  /* 0x0059c80b01007387 */ /* 0x000fe20000100800 */
[----:B0-----:R-:W-:-:S03]  /*e2f0*/  IMAD R12, R0, UR5, RZ ;  /* 0x00000005000c7c24 */ /* 0x001fc6000f8e02ff */
[----:B------:R-:W4:Y:S04]  /*e300*/  LDL.LU R0, [R1+0xec] ;  /* 0x0000ec0001007983 */ /* 0x000f280000300800 */
[----:B------:R0:W-:Y:S01]  /*e310*/  STL [R1+0x59cc], R12 ;  /* 0x0059cc0c01007387 */ /* 0x0001e20000100800 */
[----:B------:R-:W-:-:S03]  /*e320*/  IMAD R13, R3, UR5, RZ ;  /* 0x00000005030d7c24 */ /* 0x000fc6000f8e02ff */
[----:B------:R-:W5:Y:S04]  /*e330*/  LDL.LU R3, [R1+0xe8] ;  /* 0x0000e80001037983 */ /* 0x000f680000300800 */
[----:B------:R1:W-:Y:S01]  /*e340*/  STL [R1+0x59d0], R13 ;  /* 0x0059d00d01007387 */ /* 0x0003e20000100800 */
[----:B------:R-:W-:-:S05]  /*e350*/  IMAD R14, R25, UR5, RZ ;  /* 0x00000005190e7c24 */ /* 0x000fca000f8e02ff */
[----:B------:R-:W-:Y:S01]  /*e360*/  STL [R1+0x59d4], R14 ;  /* 0x0059d40e01007387 */ /* 0x000fe20000100800 */
[----:B------:R-:W-:-:S03]  /*e370*/  IMAD R15, R8, UR5, RZ ;  /* 0x00000005080f7c24 */ /* 0x000fc6000f8e02ff */
[----:B------:R-:W5:Y:S04]  /*e380*/  LDL.LU R8, [R1+0xe4] ;  /* 0x0000e40001087983 */ /* 0x000f680000300800 */
[----:B------:R-:W-:Y:S01]  /*e390*/  STL [R1+0x59d8], R15 ;  /* 0x0059d80f01007387 */ /* 0x000fe20000100800 */
[----:B------:R-:W-:-:S03]  /*e3a0*/  IMAD R16, R2, UR5, RZ ;  /* 0x0000000502107c24 */ /* 0x000fc6000f8e02ff */
[----:B------:R-:W5:Y:S04]  /*e3b0*/  LDL.LU R2, [R1+0xe0] ;  /* 0x0000e00001027983 */ /* 0x000f680000300800 */
[----:B------:R-:W-:Y:S01]  /*e3c0*/  STL [R1+0x59dc], R16 ;  /* 0x0059dc1001007387 */ /* 0x000fe20000100800 */
        /* <DEDUP_REMOVED lines=8> */
[----:B--2---:R-:W-:-:S03]  /*e450*/  IMAD R20, R4, UR5, RZ ;  /* 0x0000000504147c24 */ /* 0x004fc6000f8e02ff */
[----:B------:R-:W2:Y:S01]  /*e460*/  LDL.LU R4, [R1+0xd4] ;  /* 0x0000d40001047983 */ /* 0x000ea20000300800 */
[----:B------:R-:W-:-:S03]  /*e470*/  IMAD R21, R23, UR5, RZ ;  /* 0x0000000517157c24 */ /* 0x000fc6000f8e02ff */
[----:B------:R-:W-:Y:S04]  /*e480*/  STL [R1+0x59ec], R20 ;  /* 0x0059ec1401007387 */ /* 0x000fe80000100800 */
[----:B------:R-:W2:Y:S04]  /*e490*/  LDL.LU R30, [R1+0xd0] ;  /* 0x0000d000011e7983 */ /* 0x000ea80000300800 */
[----:B------:R-:W-:Y:S04]  /*e4a0*/  STL [R1+0x59f0], R21 ;  /* 0x0059f01501007387 */ /* 0x000fe80000100800 */
[----:B------:R-:W2:Y:S01]  /*e4b0*/  LDL.LU R31, [R1+0xcc] ;  /* 0x0000cc00011f7983 */ /* 0x000ea20000300800 */
[----:B---3--:R-:W-:-:S03]  /*e4c0*/  IMAD R22, R22, UR5, RZ ;  /* 0x0000000516167c24 */ /* 0x008fc6000f8e02ff */
[----:B------:R-:W3:Y:S04]  /*e4d0*/  LDL.LU R32, [R1+0xc8] ;  /* 0x0000c80001207983 */ /* 0x000ee80000300800 */
[----:B------:R-:W-:Y:S04]  /*e4e0*/  STL [R1+0x59f4], R22 ;  /* 0x0059f41601007387 */ /* 0x000fe80000100800 */
[----:B------:R-:W3:Y:S04]  /*e4f0*/  LDL.LU R33, [R1+0xc4] ;  /* 0x0000c40001217983 */ /* 0x000ee80000300800 */
[----:B------:R-:W3:Y:S01]  /*e500*/  LDL.LU R34, [R1+0xc0] ;  /* 0x0000c00001227983 */ /* 0x000ee20000300800 */
[----:B----4-:R-:W-:-:S05]  /*e510*/  IMAD R23, R0, UR5, RZ ;  /* 0x0000000500177c24 */ /* 0x010fca000f8e02ff */
[----:B------:R-:W-:Y:S04]  /*e520*/  STL [R1+0x59f8], R23 ;  /* 0x0059f81701007387 */ /* 0x000fe80000100800 */
[----:B------:R-:W4:Y:S04]  /*e530*/  LDL.LU R35, [R1+0xbc] ;  /* 0x0000bc0001237983 */ /* 0x000f280000300800 */
[----:B------:R-:W4:Y:S01]  /*e540*/  LDL.LU R36, [R1+0xb8] ;  /* 0x0000b80001247983 */ /* 0x000f220000300800 */
[----:B-----5:R-:W-:-:S05]  /*e550*/  IMAD R24, R3, UR5, RZ ;  /* 0x0000000503187c24 */ /* 0x020fca000f8e02ff */
[----:B------:R-:W-:Y:S04]  /*e560*/  STL [R1+0x59fc], R24 ;  /* 0x0059fc1801007387 */ /* 0x000fe80000100800 */
[----:B------:R-:W5:Y:S04]  /*e570*/  LDL.LU R37, [R1+0xb4] ;  /* 0x0000b40001257983 */ /* 0x000f680000300800 */
[----:B------:R-:W5:Y:S01]  /*e580*/  LDL.LU R0, [R1+0xb0] ;  /* 0x0000b00001007983 */ /* 0x000f620000300800 */
[----:B------:R-:W-:-:S05]  /*e590*/  IMAD R25, R8, UR5, RZ ;  /* 0x0000000508197c24 */ /* 0x000fca000f8e02ff */
[----:B------:R-:W-:Y:S04]  /*e5a0*/  STL [R1+0x5a00], R25 ;  /* 0x005a001901007387 */ /* 0x000fe80000100800 */
[----:B------:R-:W5:Y:S04]  /*e5b0*/  LDL.LU R3, [R1+0xac] ;  /* 0x0000ac0001037983 */ /* 0x000f680000300800 */
[----:B------:R-:W5:Y:S01]  /*e5c0*/  LDL.LU R8, [R1+0xa8] ;  /* 0x0000a80001087983 */ /* 0x000f620000300800 */
[----:B------:R-:W-:-:S03]  /*e5d0*/  IMAD R26, R2, UR5, RZ ;  /* 0x00000005021a7c24 */ /* 0x000fc6000f8e02ff */
[----:B------:R-:W5:Y:S04]  /*e5e0*/  LDL.LU R2, [R1+0xa4] ;  /* 0x0000a40001027983 */ /* 0x000f680000300800 */
[----:B------:R-:W-:Y:S01]  /*e5f0*/  STL [R1+0x5a04], R26 ;  /* 0x005a041a01007387 */ /* 0x000fe20000100800 */
[----:B------:R-:W-:-:S05]  /*e600*/  IMAD R27, R6, UR5, RZ ;  /* 0x00000005061b7c24 */ /* 0x000fca000f8e02ff */
[----:B------:R-:W-:Y:S04]  /*e610*/  STL [R1+0x5a08], R27 ;  /* 0x005a081b01007387 */ /* 0x000fe80000100800 */
[----:B------:R-:W5:Y:S01]  /*e620*/  LDL.LU R6, [R1+0xa0] ;  /* 0x0000a00001067983 */ /* 0x000f620000300800 */
[----:B------:R-:W-:-:S03]  /*e630*/  IMAD R28, R7, UR5, RZ ;  /* 0x00000005071c7c24 */ /* 0x000fc6000f8e02ff */
[----:B------:R-:W5:Y:S04]  /*e640*/  LDL.LU R7, [R1+0x9c] ;  /* 0x00009c0001077983 */ /* 0x000f680000300800 */
[----:B------:R-:W-:Y:S01]  /*e650*/  STL [R1+0x5a0c], R28 ;  /* 0x005a0c1c01007387 */ /* 0x000fe20000100800 */
[----:B--2---:R-:W-:-:S03]  /*e660*/  IMAD R29, R4, UR5, RZ ;  /* 0x00000005041d7c24 */ /* 0x004fc6000f8e02ff */
[----:B------:R-:W2:Y:S04]  /*e670*/  LDL.LU R4, [R1+0x98] ;  /* 0x0000980001047983 */ /* 0x000ea80000300800 */
[----:B------:R-:W-:Y:S01]  /*e680*/  STL [R1+0x5a10], R29 ;  /* 0x005a101d01007387 */ /* 0x000fe20000100800 */
[----:B------:R-:W-:Y:S02]  /*e690*/  IMAD R30, R30, UR5, RZ ;  /* 0x000000051e1e7c24 */ /* 0x000fe4000f8e02ff */
[----:B------:R-:W-:-:S03]  /*e6a0*/  IMAD R31, R31, UR5, RZ ;  /* 0x000000051f1f7c24 */ /* 0x000fc6000f8e02ff */
[----:B------:R-:W-:Y:S01]  /*e6b0*/  STL [R1+0x5a14], R30 ;  /* 0x005a141e01007387 */ /* 0x000fe20000100800 */
[----:B---3--:R-:W-:-:S03]  /*e6c0*/  IMAD R32, R32, UR5, RZ ;  /* 0x0000000520207c24 */ /* 0x008fc6000f8e02ff */
[----:B------:R-:W-:Y:S01]  /*e6d0*/  STL [R1+0x5a18], R31 ;  /* 0x005a181f01007387 */ /* 0x000fe20000100800 */
[----:B------:R-:W-:-:S03]  /*e6e0*/  IMAD R33, R33, UR5, RZ ;  /* 0x0000000521217c24 */ /* 0x000fc6000f8e02ff */
[----:B------:R-:W-:Y:S01]  /*e6f0*/  STL [R1+0x5a1c], R32 ;  /* 0x005a1c2001007387 */ /* 0x000fe20000100800 */
[----:B------:R-:W-:-:S03]  /*e700*/  IMAD R34, R34, UR5, RZ ;  /* 0x0000000522227c24 */ /* 0x000fc6000f8e02ff */
[----:B------:R-:W-:Y:S04]  /*e710*/  STL [R1+0x5a20], R33 ;  /* 0x005a202101007387 */ /* 0x000fe80000100800 */
[----:B------:R-:W-:Y:S01]  /*e720*/  STL [R1+0x5a24], R34 ;  /* 0x005a242201007387 */ /* 0x000fe20000100800 */
[----:B----4-:R-:W-:Y:S02]  /*e730*/  IMAD R35, R35, UR5, RZ ;  /* 0x0000000523237c24 */ /* 0x010fe4000f8e02ff */
[----:B------:R-:W-:-:S03]  /*e740*/  IMAD R36, R36, UR5, RZ ;  /* 0x0000000524247c24 */ /* 0x000fc6000f8e02ff */
[----:B------:R-:W-:Y:S04]  /*e750*/  STL [R1+0x5a28], R35 ;  /* 0x005a282301007387 */ /* 0x000fe80000100800 */
[----:B------:R-:W-:Y:S01]  /*e760*/  STL [R1+0x5a2c], R36 ;  /* 0x005a2c2401007387 */ /* 0x000fe20000100800 */
[----:B-----5:R-:W-:Y:S02]  /*e770*/  IMAD R37, R37, UR5, RZ ;  /* 0x0000000525257c24 */ /* 0x020fe4000f8e02ff */
[----:B------:R-:W-:-:S03]  /*e780*/  IMAD R38, R0, UR5, RZ ;  /* 0x0000000500267c24 */ /* 0x000fc6000f8e02ff */
[----:B------:R-:W-:Y:S04]  /*e790*/  STL [R1+0x5a30], R37 ;  /* 0x005a302501007387 */ /* 0x000fe80000100800 */
[----:B------:R-:W-:Y:S04]  /*e7a0*/  STL [R1+0x5a34], R38 ;  /* 0x005a342601007387 */ /* 0x000fe80000100800 */
[----:B------:R-:W3:Y:S01]  /*e7b0*/  LDL.LU R0, [R1+0x94] ;  /* 0x0000940001007983 */ /* 0x000ee20000300800 */
[----:B------:R-:W-:-:S03]  /*e7c0*/  IMAD R39, R3, UR5, RZ ;  /* 0x0000000503277c24 */ /* 0x000fc6000f8e02ff */
[----:B------:R-:W4:Y:S01]  /*e7d0*/  LDL.LU R3, [R1+0x90] ;  /* 0x0000900001037983 */ /* 0x000f220000300800 */
[----:B------:R-:W-:-:S03]  /*e7e0*/  IMAD R40, R8, UR5, RZ ;  /* 0x0000000508287c24 */ /* 0x000fc6000f8e02ff */
[----:B------:R-:W5:Y:S01]  /*e7f0*/  LDL.LU R8, [R1+0x8c] ;  /* 0x00008c0001087983 */ /* 0x000f620000300800 */
[----:B------:R-:W-:-:S03]  /*e800*/  IMAD R41, R2, UR5, RZ ;  /* 0x0000000502297c24 */ /* 0x000fc6000f8e02ff */
[----:B------:R-:W5:Y:S01]  /*e810*/  LDL.LU R2, [R1+0x88] ;  /* 0x0000880001027983 */ /* 0x000f620000300800 */
[----:B------:R-:W-:-:S03]  /*e820*/  IMAD R42, R6, UR5, RZ ;  /* 0x00000005062a7c24 */ /* 0x000fc6000f8e02ff */
[----:B------:R-:W5:Y:S01]  /*e830*/  LDL.LU R6, [R1+0x84] ;  /* 0x0000840001067983 */ /* 0x000f620000300800 */
[----:B------:R-:W-:-:S03]  /*e840*/  IMAD R43, R7, UR5, RZ ;  /* 0x00000005072b7c24 */ /* 0x000fc6000f8e02ff */
[----:B------:R-:W5:Y:S01]  /*e850*/  LDL.LU R7, [R1+0x80] ;  /* 0x0000800001077983 */ /* 0x000f620000300800 */
[----:B--2---:R-:W-:-:S03]  /*e860*/  IMAD R44, R4, UR5, RZ ;  /* 0x00000005042c7c24 */ /* 0x004fc6000f8e02ff */
[----:B------:R-:W2:Y:S04]  /*e870*/  LDL.LU R4, [R1+0x7c] ;  /* 0x00007c0001047983 */ /* 0x000ea80000300800 */
[----:B0-----:R-:W2:Y:S04]  /*e880*/  LDL.LU R12, [R1+0x78] ;  /* 0x00007800010c7983 */ /* 0x001ea80000300800 */
[----:B------:R-:W2:Y:S04]  /*e890*/  LDL R11, [R1+0x2bc] ;  /* 0x0002bc00010b7983 */ /* 0x000ea80000100800 */
[----:B------:R-:W2:Y:S04]  /*e8a0*/  LDL R10, [R1+0x2b8] ;  /* 0x0002b800010a7983 */ /* 0x000ea80000100800 */
[----:B------:R-:W2:Y:S04]  /*e8b0*/  LDL R9, [R1+0x2b4] ;  /* 0x0002b40001097983 */ /* 0x000ea80000100800 */
[----:B------:R-:W2:Y:S01]  /*e8c0*/  LDL R61, [R1+0x2b0] ;  /* 0x0002b000013d7983 */ /* 0x000ea20000100800 */
[----:B------:R-:W-:-:S05]  /*e8d0*/  IMAD R5, R5, UR5, RZ ;  /* 0x0000000505057c24 */ /* 0x000fca000f8e02ff */
[----:B-1----:R-:W-:Y:S01]  /*e8e0*/  SHF.R.S32.HI R13, RZ, 0x1f, R5 ;  /* 0x0000001fff0d7819 */ /* 0x002fe20000011405 */
[----:B---3--:R-:W-:-:S05]  /*e8f0*/  IMAD R0, R0, UR5, RZ ;  /* 0x0000000500007c24 */ /* 0x008fca000f8e02ff */
[----:B------:R-:W-:Y:S01]  /*e900*/  STL [R1+0x2c8], R0 ;  /* 0x0002c80001007387 */ /* 0x000fe20000100800 */
[----:B----4-:R-:W-:Y:S02]  /*e910*/  IMAD R3, R3, UR5, RZ ;  /* 0x0000000503037c24 */ /* 0x010fe4000f8e02ff */
[----:B-----5:R-:W-:-:S03]  /*e920*/  IMAD R8, R8, UR5, RZ ;  /* 0x0000000508087c24 */ /* 0x020fc6000f8e02ff */
[----:B------:R-:W-:Y:S01]  /*e930*/  STL [R1+0x2cc], R3 ;  /* 0x0002cc0301007387 */ /* 0x000fe20000100800 */
[----:B------:R-:W-:-:S03]  /*e940*/  IMAD R2, R2, UR5, RZ ;  /* 0x0000000502027c24 */ /* 0x000fc6000f8e02ff */
[----:B------:R-:W-:Y:S04]  /*e950*/  STL [R1+0x2d4], R8 ;  /* 0x0002d40801007387 */ /* 0x000fe80000100800 */
[----:B------:R-:W-:Y:S01]  /*e960*/  STL [R1+0x2dc], R2 ;  /* 0x0002dc0201007387 */ /* 0x000fe20000100800 */
[----:B------:R-:W-:-:S05]  /*e970*/  IMAD R6, R6, UR5, RZ ;  /* 0x0000000506067c24 */ /* 0x000fca000f8e02ff */
[----:B------:R-:W-:Y:S01]  /*e980*/  STL [R1+0x2e4], R6 ;  /* 0x0002e40601007387 */ /* 0x000fe20000100800 */
[----:B------:R-:W-:Y:S02]  /*e990*/  IMAD R7, R7, UR5, RZ ;  /* 0x0000000507077c24 */ /* 0x000fe4000f8e02ff */
[----:B--2---:R-:W-:Y:S02]  /*e9a0*/  IMAD R12, R12, UR5, RZ ;  /* 0x000000050c0c7c24 */ /* 0x004fe4000f8e02ff */
[----:B------:R-:W-:-:S03]  /*e9b0*/  IMAD R4, R4, UR5, RZ ;  /* 0x0000000504047c24 */ /* 0x000fc6000f8e02ff */
[----:B------:R0:W-:Y:S04]  /*e9c0*/  STL [R1+0x2f8], R12 ;  /* 0x0002f80c01007387 */ /* 0x0001e80000100800 */
[----:B------:R-:W-:Y:S01]  /*e9d0*/  STL [R1+0x2ec], R7 ;  /* 0x0002ec0701007387 */ /* 0x000fe20000100800 */
[----:B0-----:R-:W-:Y:S02]  /*e9e0*/  SHF.R.S32.HI R12, RZ, 0x1f, R11 ;  /* 0x0000001fff0c7819 */ /* 0x001fe4000001140b */
[----:B------:R-:W-:Y:S01]  /*e9f0*/  SHF.R.S32.HI R11, RZ, 0x1f, R10 ;  /* 0x0000001fff0b7819 */ /* 0x000fe2000001140a */
[----:B------:R0:W-:Y:S01]  /*ea00*/  STL [R1+0x70], R13 ;  /* 0x0000700d01007387 */ /* 0x0001e20000100800 */
[----:B------:R-:W-:-:S03]  /*ea10*/  SHF.R.S32.HI R10, RZ, 0x1f, R9 ;  /* 0x0000001fff0a7819 */ /* 0x000fc60000011409 */
[----:B------:R-:W-:Y:S01]  /*ea20*/  STL [R1+0x2f0], R4 ;  /* 0x0002f00401007387 */ /* 0x000fe20000100800 */
[----:B------:R-:W-:-:S03]  /*ea30*/  SHF.R.S32.HI R9, RZ, 0x1f, R61 ;  /* 0x0000001fff097819 */ /* 0x000fc6000001143d */
[----:B------:R1:W-:Y:S04]  /*ea40*/  STL [R1+0x238], R12 ;  /* 0x0002380c01007387 */ /* 0x0003e80000100800 */
[----:B------:R2:W-:Y:S04]  /*ea50*/  STL [R1+0x234], R11 ;  /* 0x0002340b01007387 */ /* 0x0005e80000100800 */
[----:B------:R-:W3:Y:S04]  /*ea60*/  LDL R38, [R1+0x2ac] ;  /* 0x0002ac0001267983 */ /* 0x000ee80000100800 */
[----:B------:R4:W-:Y:S04]  /*ea70*/  STL [R1+0x230], R10 ;  /* 0x0002300a01007387 */ /* 0x0009e80000100800 */
[----:B------:R-:W5:Y:S04]  /*ea80*/  LDL R37, [R1+0x2a8] ;  /* 0x0002a80001257983 */ /* 0x000f680000100800 */
[----:B------:R4:W-:Y:S04]  /*ea90*/  STL [R1+0x22c], R9 ;  /* 0x00022c0901007387 */ /* 0x0009e80000100800 */
[----:B------:R-:W5:Y:S04]  /*eaa0*/  LDL R36, [R1+0x2a4] ;  /* 0x0002a40001247983 */ /* 0x000f680000100800 */
        /* <DEDUP_REMOVED lines=22> */
[----:B0-----:R-:W5:Y:S04]  /*ec10*/  LDL R13, [R1+0x248] ;  /* 0x00024800010d7983 */ /* 0x001f680000100800 */
[----:B-1----:R-:W5:Y:S04]  /*ec20*/  LDL R12, [R1+0x244] ;  /* 0x00024400010c7983 */ /* 0x002f680000100800 */
[----:B--2---:R-:W2:Y:S04]  /*ec30*/  LDL R11, [R1+0x240] ;  /* 0x00024000010b7983 */ /* 0x004ea80000100800 */
[----:B----4-:R-:W4:Y:S04]  /*ec40*/  LDL R10, [R1+0x23c] ;  /* 0x00023c00010a7983 */ /* 0x010f280000100800 */
[----:B------:R-:W4:Y:S04]  /*ec50*/  LDL R9, [R1+0x1f0] ;  /* 0x0001f00001097983 */ /* 0x000f280000100800 */
[----:B------:R-:W4:Y:S01]  /*ec60*/  LDL R61, [R1+0x1c4] ;  /* 0x0001c400013d7983 */ /* 0x000f220000100800 */
[----:B---3--:R-:W-:-:S05]  /*ec70*/  SHF.R.S32.HI R38, RZ, 0x1f, R38 ;  /* 0x0000001fff267819 */ /* 0x008fca0000011426 */
[----:B------:R5:W-:Y:S02]  /*ec80*/  STL [R1+0x228], R38 ;  /* 0x0002282601007387 */ /* 0x000be40000100800 */
[----:B-----5:R-:W-:Y:S02]  /*ec90*/  SHF.R.S32.HI R38, RZ, 0x1f, R37 ;  /* 0x0000001fff267819 */ /* 0x020fe40000011425 */
[----:B------:R-:W-:Y:S02]  /*eca0*/  SHF.R.S32.HI R37, RZ, 0x1f, R36 ;  /* 0x0000001fff257819 */ /* 0x000fe40000011424 */
[----:B------:R-:W-:Y:S01]  /*ecb0*/  SHF.R.S32.HI R36, RZ, 0x1f, R35 ;  /* 0x0000001fff247819 */ /* 0x000fe20000011423 */
[----:B------:R0:W-:Y:S01]  /*ecc0*/  STL [R1+0x224], R38 ;  /* 0x0002242601007387 */ /* 0x0001e20000100800 */
[----:B------:R-:W-:-:S03]  /*ecd0*/  SHF.R.S32.HI R35, RZ, 0x1f, R34 ;  /* 0x0000001fff237819 */ /* 0x000fc60000011422 */
        /* <DEDUP_REMOVED lines=45> */
[----:B--2---:R-:W-:-:S03]  /*efb0*/  SHF.R.S32.HI R12, RZ, 0x1f, R11 ;  /* 0x0000001fff0c7819 */ /* 0x004fc6000001140b */
[----:B------:R2:W-:Y:S01]  /*efc0*/  STL [R1+0x1bc], R14 ;  /* 0x0001bc0e01007387 */ /* 0x0005e20000100800 */
[----:B----4-:R-:W-:-:S03]  /*efd0*/  SHF.R.S32.HI R11, RZ, 0x1f, R10 ;  /* 0x0000001fff0b7819 */ /* 0x010fc6000001140a */
[----:B------:R4:W-:Y:S01]  /*efe0*/  STL [R1+0x1b8], R13 ;  /* 0x0001b80d01007387 */ /* 0x0009e20000100800 */
[----:B------:R-:W-:-:S03]  /*eff0*/  SHF.R.S32.HI R10, RZ, 0x1f, R9 ;  /* 0x0000001fff0a7819 */ /* 0x000fc60000011409 */
[----:B------:R4:W-:Y:S01]  /*f000*/  STL [R1+0x1b4], R12 ;  /* 0x0001b40c01007387 */ /* 0x0009e20000100800 */
[----:B------:R-:W-:-:S03]  /*f010*/  SHF.R.S32.HI R9, RZ, 0x1f, R61 ;  /* 0x0000001fff097819 */ /* 0x000fc6000001143d */
[----:B------:R4:W-:Y:S04]  /*f020*/  STL [R1+0x1b0], R11 ;  /* 0x0001b00b01007387 */ /* 0x0009e80000100800 */
[----:B0-----:R-:W4:Y:S04]  /*f030*/  LDL R38, [R1+0x178] ;  /* 0x0001780001267983 */ /* 0x001f280000100800 */
[----:B------:R0:W-:Y:S04]  /*f040*/  STL [R1+0x1ac], R10 ;  /* 0x0001ac0a01007387 */ /* 0x0001e80000100800 */
[----:B-1----:R-:W4:Y:S04]  /*f050*/  LDL R37, [R1+0x148] ;  /* 0x0001480001257983 */ /* 0x002f280000100800 */
[----:B------:R1:W-:Y:S04]  /*f060*/  STL [R1+0x1a8], R9 ;  /* 0x0001a80901007387 */ /* 0x0003e80000100800 */
[----:B---3--:R-:W3:Y:S04]  /*f070*/  LDL R36, [R1+0xf8] ;  /* 0x0000f80001247983 */ /* 0x008ee80000100800 */
[----:B-----5:R-:W5:Y:S04]  /*f080*/  LDL R35, [R1+0x6c] ;  /* 0x00006c0001237983 */ /* 0x020f680000100800 */
        /* <DEDUP_REMOVED lines=20> */
[----:B--2---:R-:W2:Y:S04]  /*f1d0*/  LDL R14, [R1+0x18] ;  /* 0x00001800010e7983 */ /* 0x004ea80000100800 */
[----:B----4-:R-:W4:Y:S04]  /*f1e0*/  LDL R13, [R1+0x14] ;  /* 0x00001400010d7983 */ /* 0x010f280000100800 */
[----:B------:R-:W4:Y:S04]  /*f1f0*/  LDL R12, [R1+0x10] ;  /* 0x00001000010c7983 */ /* 0x000f280000100800 */
[----:B------:R-:W4:Y:S04]  /*f200*/  LDL R11, [R1+0xc] ;  /* 0x00000c00010b7983 */ /* 0x000f280000100800 */
[----:B0-----:R-:W4:Y:S04]  /*f210*/  LDL R10, [R1+0x8] ;  /* 0x00000800010a7983 */ /* 0x001f280000100800 */
[----:B------:R-:W4:Y:S04]  /*f220*/  LDL R61, [R1+0x4] ;  /* 0x00000400013d7983 */ /* 0x000f280000100800 */
[----:B-1----:R-:W4:Y:S01]  /*f230*/  LDL R9, [R1] ;  /* 0x0000000001097983 */ /* 0x002f220000100800 */
[----:B------:R-:W-:-:S05]  /*f240*/  SHF.R.S32.HI R38, RZ, 0x1f, R38 ;  /* 0x0000001fff267819 */ /* 0x000fca0000011426 */
[----:B------:R0:W-:Y:S01]  /*f250*/  STL [R1+0x1a4], R38 ;  /* 0x0001a42601007387 */ /* 0x0001e20000100800 */
[----:B------:R-:W-:-:S03]  /*f260*/  SHF.R.S32.HI R37, RZ, 0x1f, R37 ;  /* 0x0000001fff257819 */ /* 0x000fc60000011425 */
[----:B0-----:R-:W4:Y:S01]  /*f270*/  LDL.LU R38, [R1+0x5a34] ;  /* 0x005a340001267983 */ /* 0x001f220000300800 */
[----:B---3--:R-:W-:-:S03]  /*f280*/  SHF.R.S32.HI R36, RZ, 0x1f, R36 ;  /* 0x0000001fff247819 */ /* 0x008fc60000011424 */
[----:B------:R0:W-:Y:S01]  /*f290*/  STL [R1+0x1a0], R37 ;  /* 0x0001a02501007387 */ /* 0x0001e20000100800 */
[----:B-----5:R-:W-:Y:S02]  /*f2a0*/  SHF.R.S32.HI R35, RZ, 0x1f, R35 ;  /* 0x0000001fff237819 */ /* 0x020fe40000011423 */
[----:B------:R-:W-:Y:S01]  /*f2b0*/  SHF.R.S32.HI R34, RZ, 0x1f, R34 ;  /* 0x0000001fff227819 */ /* 0x000fe20000011422 */
[----:B0-----:R-:W3:Y:S01]  /*f2c0*/  LDL.LU R37, [R1+0x5a30] ;  /* 0x005a300001257983 */ /* 0x001ee20000300800 */
[----:B------:R-:W-:-:S03]  /*f2d0*/  SHF.R.S32.HI R33, RZ, 0x1f, R33 ;  /* 0x0000001fff217819 */ /* 0x000fc60000011421 */
[----:B------:R0:W-:Y:S01]  /*f2e0*/  STL [R1+0x19c], R36 ;  /* 0x00019c2401007387 */ /* 0x0001e20000100800 */
[----:B------:R-:W-:Y:S02]  /*f2f0*/  SHF.R.S32.HI R32, RZ, 0x1f, R32 ;  /* 0x0000001fff207819 */ /* 0x000fe40000011420 */
[----:B------:R-:W-:Y:S01]  /*f300*/  SHF.R.S32.HI R31, RZ, 0x1f, R31 ;  /* 0x0000001fff1f7819 */ /* 0x000fe2000001141f */
[----:B0-----:R-:W5:Y:S04]  /*f310*/  LDL.LU R36, [R1+0x5a2c] ;  /* 0x005a2c0001247983 */ /* 0x001f680000300800 */
[----:B------:R0:W-:Y:S01]  /*f320*/  STL [R1+0x198], R35 ;  /* 0x0001982301007387 */ /* 0x0001e20000100800 */
[----:B------:R-:W-:Y:S02]  /*f330*/  SHF.R.S32.HI R30, RZ, 0x1f, R30 ;  /* 0x0000001fff1e7819 */ /* 0x000fe4000001141e */
[----:B------:R-:W-:Y:S01]  /*f340*/  SHF.R.S32.HI R29, RZ, 0x1f, R29 ;  /* 0x0000001fff1d7819 */ /* 0x000fe2000001141d */
[----:B0-----:R-:W3:Y:S04]  /*f350*/  LDL.LU R35, [R1+0x5a28] ;  /* 0x005a280001237983 */ /* 0x001ee80000300800 */
[----:B------:R0:W-:Y:S01]  /*f360*/  STL [R1+0x194], R34 ;  /* 0x0001942201007387 */ /* 0x0001e20000100800 */
[----:B------:R-:W-:-:S03]  /*f370*/  SHF.R.S32.HI R28, RZ, 0x1f, R28 ;  /* 0x0000001fff1c7819 */ /* 0x000fc6000001141c */
[----:B0-----:R-:W5:Y:S04]  /*f380*/  LDL.LU R34, [R1+0x5a24] ;  /* 0x005a240001227983 */ /* 0x001f680000300800 */
[----:B------:R0:W-:Y:S01]  /*f390*/  STL [R1+0x190], R33 ;  /* 0x0001902101007387 */ /* 0x0001e20000100800 */
[----:B------:R-:W-:-:S03]  /*f3a0*/  SHF.R.S32.HI R27, RZ, 0x1f, R27 ;  /* 0x0000001fff1b7819 */ /* 0x000fc6000001141b */
        /* <DEDUP_REMOVED lines=38> */
[----:B--2---:R-:W-:-:S03]  /*f610*/  SHF.R.S32.HI R14, RZ, 0x1f, R14 ;  /* 0x0000001fff0e7819 */ /* 0x004fc6000001140e */
[----:B0-----:R-:W2:Y:S04]  /*f620*/  LDL.LU R20, [R1+0x59ec] ;  /* 0x0059ec0001147983 */ /* 0x001ea80000300800 */
[----:B------:R0:W-:Y:S01]  /*f630*/  STL [R1+0x154], R19 ;  /* 0x0001541301007387 */ /* 0x0001e20000100800 */
[----:B----4-:R-:W-:-:S03]  /*f640*/  SHF.R.S32.HI R13, RZ, 0x1f, R13 ;  /* 0x0000001fff0d7819 */ /* 0x010fc6000001140d */
[----:B0-----:R-:W4:Y:S04]  /*f650*/  LDL.LU R19, [R1+0x59e8] ;  /* 0x0059e80001137983 */ /* 0x001f280000300800 */
        /* <DEDUP_REMOVED lines=8> */
[----:B0-----:R-:W2:Y:S04]  /*f6e0*/  LDL.LU R16, [R1+0x59dc] ;  /* 0x0059dc0001107983 */ /* 0x001ea80000300800 */
[----:B------:R0:W-:Y:S01]  /*f6f0*/  STL [R1+0x140], R15 ;  /* 0x0001400f01007387 */ /* 0x0001e20000100800 */
[----:B------:R-:W-:-:S03]  /*f700*/  SHF.R.S32.HI R61, RZ, 0x1f, R61 ;  /* 0x0000001fff3d7819 */ /* 0x000fc6000001143d */
[----:B0-----:R-:W4:Y:S04]  /*f710*/  LDL.LU R15, [R1+0x59d8] ;  /* 0x0059d800010f7983 */ /* 0x001f280000300800 */
[----:B------:R0:W-:Y:S04]  /*f720*/  STL [R1+0x13c], R14 ;  /* 0x00013c0e01007387 */ /* 0x0001e80000100800 */
[----:B0-----:R-:W5:Y:S04]  /*f730*/  LDL.LU R14, [R1+0x59d4] ;  /* 0x0059d400010e7983 */ /* 0x001f680000300800 */
[----:B------:R0:W-:Y:S04]  /*f740*/  STL [R1+0x138], R13 ;  /* 0x0001380d01007387 */ /* 0x0001e80000100800 */
[----:B0-----:R-:W3:Y:S04]  /*f750*/  LDL.LU R13, [R1+0x59d0] ;  /* 0x0059d000010d7983 */ /* 0x001ee80000300800 */
[----:B------:R0:W-:Y:S04]  /*f760*/  STL [R1+0x134], R12 ;  /* 0x0001340c01007387 */ /* 0x0001e80000100800 */
[----:B0-----:R-:W2:Y:S04]  /*f770*/  LDL.LU R12, [R1+0x59cc] ;  /* 0x0059cc00010c7983 */ /* 0x001ea80000300800 */
[----:B------:R0:W-:Y:S04]  /*f780*/  STL [R1+0x130], R11 ;  /* 0x0001300b01007387 */ /* 0x0001e80000100800 */
[----:B0-----:R-:W4:Y:S04]  /*f790*/  LDL.LU R11, [R1+0x59c8] ;  /* 0x0059c800010b7983 */ /* 0x001f280000300800 */
[----:B------:R0:W-:Y:S04]  /*f7a0*/  STL [R1+0x12c], R10 ;  /* 0x00012c0a01007387 */ /* 0x0001e80000100800 */
[----:B0-----:R-:W5:Y:S04]  /*f7b0*/  LDL.LU R10, [R1+0x59c4] ;  /* 0x0059c400010a7983 */ /* 0x001f680000300800 */
[----:B------:R0:W-:Y:S04]  /*f7c0*/  STL [R1+0x128], R61 ;  /* 0x0001283d01007387 */ /* 0x0001e80000100800 */
[----:B0-----:R-:W3:Y:S01]  /*f7d0*/  LDL.LU R61, [R1+0x59c0] ;  /* 0x0059c000013d7983 */ /* 0x001ee20000300800 */
[----:B------:R-:W-:-:S05]  /*f7e0*/  SHF.R.S32.HI R9, RZ, 0x1f, R9 ;  /* 0x0000001fff097819 */ /* 0x000fca0000011409 */
[----:B------:R3:W-:Y:S02]  /*f7f0*/  STL [R1+0x124], R9 ;  /* 0x0001240901007387 */ /* 0x0007e40000100800 */
[----:B---3--:R-:W-:-:S05]  /*f800*/  SHF.R.S32.HI R9, RZ, 0x1f, R61 ;  /* 0x0000001fff097819 */ /* 0x008fca000001143d */
[----:B------:R0:W-:Y:S04]  /*f810*/  STL [R1+0x120], R9 ;  /* 0x0001200901007387 */ /* 0x0001e80000100800 */
[----:B0-----:R-:W3:Y:S04]  /*f820*/  LDL.LU R9, [R1+0x59bc] ;  /* 0x0059bc0001097983 */ /* 0x001ee80000300800 */
[----:B------:R3:W-:Y:S01]  /*f830*/  STL [R1+0x5988], R61 ;  /* 0x0059883d01007387 */ /* 0x0007e20000100800 */
[----:B------:R-:W-:Y:S02]  /*f840*/  IMAD R53, R53, UR5, RZ ;  /* 0x0000000535357c24 */ /* 0x000fe4000f8e02ff */
[----:B------:R-:W-:-:S02]  /*f850*/  IMAD R54, R54, UR5, RZ ;  /* 0x0000000536367c24 */ /* 0x000fc4000f8e02ff */
[----:B------:R-:W-:Y:S02]  /*f860*/  IMAD R55, R55, UR5, RZ ;  /* 0x0000000537377c24 */ /* 0x000fe4000f8e02ff */
[----:B------:R-:W-:Y:S02]  /*f870*/  IMAD R56, R56, UR5, RZ ;  /* 0x0000000538387c24 */ /* 0x000fe4000f8e02ff */
[----:B------:R-:W-:Y:S02]  /*f880*/  IMAD R57, R57, UR5, RZ ;  /* 0x0000000539397c24 */ /* 0x000fe4000f8e02ff */
[----:B------:R-:W-:Y:S02]  /*f890*/  IMAD R58, R58, UR5, RZ ;  /* 0x000000053a3a7c24 */ /* 0x000fe4000f8e02ff */
[----:B------:R-:W-:Y:S02]  /*f8a0*/  IMAD R59, R59, UR5, RZ ;  /* 0x000000053b3b7c24 */ /* 0x000fe4000f8e02ff */
[----:B------:R-:W-:Y:S01]  /*f8b0*/  IMAD R60, R60, UR5, RZ ;  /* 0x000000053c3c7c24 */ /* 0x000fe2000f8e02ff */
[----:B------:R-:W-:Y:S01]  /*f8c0*/  ULDC UR5, c[0x0][0x238] ;  /* 0x00008e0000057ab9 */ /* 0x000fe20000000800 */
[----:B---3--:R-:W-:Y:S01]  /*f8d0*/  SHF.R.S32.HI R61, RZ, 0x1f, R9 ;  /* 0x0000001fff3d7819 */ /* 0x008fe20000011409 */
[----:B------:R4:W-:Y:S04]  /*f8e0*/  STL [R1+0x5984], R9 ;  /* 0x0059840901007387 */ /* 0x0009e80000100800 */
[----:B------:R0:W-:Y:S04]  /*f8f0*/  STL [R1+0x11c], R61 ;  /* 0x00011c3d01007387 */ /* 0x0001e80000100800 */
[----:B-----5:R2:W-:Y:S01]  /*f900*/  STL [R1+0x5980], R10 ;  /* 0x0059800a01007387 */ /* 0x0205e20000100800 */
[----:B----4-:R-:W-:-:S02]  /*f910*/  SHF.R.S32.HI R9, RZ, 0x1f, R11 ;  /* 0x0000001fff097819 */ /* 0x010fc4000001140b */
[----:B0-----:R-:W-:Y:S02]  /*f920*/  SHF.R.S32.HI R61, RZ, 0x1f, R10 ;  /* 0x0000001fff3d7819 */ /* 0x001fe4000001140a */
[----:B--2---:R-:W-:-:S03]  /*f930*/  SHF.R.S32.HI R10, RZ, 0x1f, R12 ;  /* 0x0000001fff0a7819 */ /* 0x004fc6000001140c */
[----:B------:R-:W-:Y:S04]  /*f940*/  STL [R1+0x118], R61 ;  /* 0x0001183d01007387 */ /* 0x000fe80000100800 */
[----:B------:R-:W-:Y:S04]  /*f950*/  STL [R1+0x597c], R11 ;  /* 0x00597c0b01007387 */ /* 0x000fe80000100800 */
[----:B------:R0:W-:Y:S04]  /*f960*/  STL [R1+0x114], R9 ;  /* 0x0001140901007387 */ /* 0x0001e80000100800 */
[----:B------:R-:W-:Y:S01]  /*f970*/  STL [R1+0x5978], R12 ;  /* 0x0059780c01007387 */ /* 0x000fe20000100800 */
[----:B0-----:R-:W-:-:S03]  /*f980*/  SHF.R.S32.HI R9, RZ, 0x1f, R13 ;  /* 0x0000001fff097819 */ /* 0x001fc6000001140d */
[----:B------:R0:W-:Y:S04]  /*f990*/  STL [R1+0x110], R10 ;  /* 0x0001100a01007387 */ /* 0x0001e80000100800 */
[----:B------:R-:W-:Y:S04]  /*f9a0*/  STL [R1+0x598c], R13 ;  /* 0x00598c0d01007387 */ /* 0x000fe80000100800 */
[----:B------:R1:W-:Y:S01]  /*f9b0*/  STL [R1+0x10c], R9 ;  /* 0x00010c0901007387 */ /* 0x0003e20000100800 */
[----:B0-----:R-:W-:-:S03]  /*f9c0*/  SHF.R.S32.HI R10, RZ, 0x1f, R14 ;  /* 0x0000001fff0a7819 */ /* 0x001fc6000001140e */
[----:B------:R-:W-:Y:S01]  /*f9d0*/  STL [R1+0x5974], R14 ;  /* 0x0059740e01007387 */ /* 0x000fe20000100800 */
[----:B-1----:R-:W-:-:S03]  /*f9e0*/  SHF.R.S32.HI R9, RZ, 0x1f, R15 ;  /* 0x0000001fff097819 */ /* 0x002fc6000001140f */
[----:B------:R0:W-:Y:S04]  /*f9f0*/  STL [R1+0x108], R10 ;  /* 0x0001080a01007387 */ /* 0x0001e80000100800 */
[----:B------:R-:W-:Y:S04]  /*fa00*/  STL [R1+0x5990], R15 ;  /* 0x0059900f01007387 */ /* 0x000fe80000100800 */
[----:B------:R1:W-:Y:S01]  /*fa10*/  STL [R1+0x104], R9 ;  /* 0x0001040901007387 */ /* 0x0003e20000100800 */
[----:B0-----:R-:W-:-:S03]  /*fa20*/  SHF.R.S32.HI R10, RZ, 0x1f, R16 ;  /* 0x0000001fff0a7819 */ /* 0x001fc60000011410 */
[----:B------:R-:W-:Y:S01]  /*fa30*/  STL [R1+0x5994], R16 ;  /* 0x0059941001007387 */ /* 0x000fe20000100800 */
[----:B------:R-:W-:Y:S02]  /*fa40*/  SHF.R.S32.HI R11, RZ, 0x1f, R18 ;  /* 0x0000001fff0b7819 */ /* 0x000fe40000011412 */
[----:B-1----:R-:W-:Y:S01]  /*fa50*/  SHF.R.S32.HI R9, RZ, 0x1f, R17 ;  /* 0x0000001fff097819 */ /* 0x002fe20000011411 */
[----:B------:R0:W-:Y:S04]  /*fa60*/  STL [R1+0x100], R10 ;  /* 0x0001000a01007387 */ /* 0x0001e80000100800 */
[----:B------:R-:W-:Y:S04]  /*fa70*/  STL [R1+0x5998], R17 ;  /* 0x0059981101007387 */ /* 0x000fe80000100800 */
[----:B------:R1:W-:Y:S01]  /*fa80*/  STL [R1+0xfc], R9 ;  /* 0x0000fc0901007387 */ /* 0x0003e20000100800 */
[----:B0-----:R-:W-:-:S03]  /*fa90*/  SHF.R.S32.HI R10, RZ, 0x1f, R20 ;  /* 0x0000001fff0a7819 */ /* 0x001fc60000011414 */
[----:B------:R0:W-:Y:S01]  /*faa0*/  STL [R1+0xf4], R11 ;  /* 0x0000f40b01007387 */ /* 0x0001e20000100800 */
[----:B-1----:R-:W-:Y:S02]  /*fab0*/  SHF.R.S32.HI R9, RZ, 0x1f, R19 ;  /* 0x0000001fff097819 */ /* 0x002fe40000011413 */
[----:B0-----:R-:W-:-:S03]  /*fac0*/  SHF.R.S32.HI R11, RZ, 0x1f, R21 ;  /* 0x0000001fff0b7819 */ /* 0x001fc60000011415 */
[----:B------:R0:W-:Y:S04]  /*fad0*/  STL [R1+0xf0], R9 ;  /* 0x0000f00901007387 */ /* 0x0001e80000100800 */
[----:B------:R1:W-:Y:S01]  /*fae0*/  STL [R1+0xec], R10 ;  /* 0x0000ec0a01007387 */ /* 0x0003e20000100800 */
[----:B0-----:R-:W-:-:S03]  /*faf0*/  SHF.R.S32.HI R9, RZ, 0x1f, R22 ;  /* 0x0000001fff097819 */ /* 0x001fc60000011416 */
[----:B------:R0:W-:Y:S01]  /*fb00*/  STL [R1+0xe8], R11 ;  /* 0x0000e80b01007387 */ /* 0x0001e20000100800 */
[----:B-1----:R-:W-:-:S03]  /*fb10*/  SHF.R.S32.HI R10, RZ, 0x1f, R23 ;  /* 0x0000001fff0a7819 */ /* 0x002fc60000011417 */
        /* <DEDUP_REMOVED lines=48> */
[----:B------:R-:W2:Y:S04]  /*fe20*/  LDL.LU R14, [R1+0x2bc] ;  /* 0x0002bc00010e7983 */ /* 0x000ea80000300800 */
[----:B------:R1:W-:Y:S04]  /*fe30*/  STL [R1+0x84], R9 ;  /* 0x0000840901007387 */ /* 0x0003e80000100800 */
[----:B------:R3:W-:Y:S01]  /*fe40*/  STL [R1+0x80], R10 ;  /* 0x0000800a01007387 */ /* 0x0007e20000100800 */
[----:B0-----:R-:W-:Y:S02]  /*fe50*/  SHF.R.S32.HI R11, RZ, 0x1f, R50 ;  /* 0x0000001fff0b7819 */ /* 0x001fe40000011432 */
[----:B-1----:R-:W-:-:S02]  /*fe60*/  SHF.R.S32.HI R9, RZ, 0x1f, R48 ;  /* 0x0000001fff097819 */ /* 0x002fc40000011430 */
[----:B---3--:R-:W-:-:S03]  /*fe70*/  SHF.R.S32.HI R10, RZ, 0x1f, R49 ;  /* 0x0000001fff0a7819 */ /* 0x008fc60000011431 */
[----:B------:R0:W-:Y:S01]  /*fe80*/  STL [R1+0x7c], R9 ;  /* 0x00007c0901007387 */ /* 0x0001e20000100800 */
[----:B------:R-:W-:-:S03]  /*fe90*/  SHF.R.S32.HI R12, RZ, 0x1f, R52 ;  /* 0x0000001fff0c7819 */ /* 0x000fc60000011434 */
[----:B0-----:R-:W3:Y:S04]  /*fea0*/  LDL.LU R9, [R1+0x70] ;  /* 0x0000700001097983 */ /* 0x001ee80000300800 */
[----:B------:R0:W-:Y:S04]  /*feb0*/  STL [R1+0x78], R10 ;  /* 0x0000780a01007387 */ /* 0x0001e80000100800 */
[----:B------:R1:W-:Y:S01]  /*fec0*/  STL [R1+0x74], R11 ;  /* 0x0000740b01007387 */ /* 0x0003e20000100800 */
[----:B0-----:R-:W-:Y:S02]  /*fed0*/  SHF.R.S32.HI R10, RZ, 0x1f, R51 ;  /* 0x0000001fff0a7819 */ /* 0x001fe40000011433 */
[----:B-1----:R-:W-:-:S03]  /*fee0*/  SHF.R.S32.HI R11, RZ, 0x1f, R53 ;  /* 0x0000001fff0b7819 */ /* 0x002fc60000011435 */
[----:B------:R0:W-:Y:S01]  /*fef0*/  STL [R1+0x2c4], R10 ;  /* 0x0002c40a01007387 */ /* 0x0001e20000100800 */
[----:B------:R-:W-:-:S03]  /*ff00*/  SHF.R.S32.HI R13, RZ, 0x1f, R56 ;  /* 0x0000001fff0d7819 */ /* 0x000fc60000011438 */
[----:B0-----:R-:W4:Y:S04]  /*ff10*/  LDL.LU R10, [R1+0x2b8] ;  /* 0x0002b800010a7983 */ /* 0x001f280000300800 */
[----:B------:R0:W-:Y:S04]  /*ff20*/  STL [R1+0x2d0], R12 ;  /* 0x0002d00c01007387 */ /* 0x0001e80000100800 */
[----:B------:R1:W-:Y:S01]  /*ff30*/  STL [R1+0x2d8], R11 ;  /* 0x0002d80b01007387 */ /* 0x0003e20000100800 */
[----:B0-----:R-:W-:Y:S02]  /*ff40*/  SHF.R.S32.HI R12, RZ, 0x1f, R54 ;  /* 0x0000001fff0c7819 */ /* 0x001fe40000011436 */
[----:B-1----:R-:W-:-:S03]  /*ff50*/  SHF.R.S32.HI R11, RZ, 0x1f, R55 ;  /* 0x0000001fff0b7819 */ /* 0x002fc60000011437 */
[----:B------:R0:W-:Y:S04]  /*ff60*/  STL [R1+0x2e0], R12 ;  /* 0x0002e00c01007387 */ /* 0x0001e80000100800 */
[----:B------:R1:W-:Y:S01]  /*ff70*/  STL [R1+0x2e8], R11 ;  /* 0x0002e80b01007387 */ /* 0x0003e20000100800 */
[----:B0-----:R-:W-:-:S03]  /*ff80*/  SHF.R.S32.HI R12, RZ, 0x1f, R57 ;  /* 0x0000001fff0c7819 */ /* 0x001fc60000011439 */
[----:B------:R0:W-:Y:S01]  /*ff90*/  STL [R1+0x2f4], R13 ;  /* 0x0002f40d01007387 */ /* 0x0001e20000100800 */
[----:B-1----:R-:W-:-:S03]  /*ffa0*/  SHF.R.S32.HI R11, RZ, 0x1f, R58 ;  /* 0x0000001fff0b7819 */ /* 0x002fc6000001143a */
[----:B------:R-:W5:Y:S04]  /*ffb0*/  LDL.LU R15, [R1+0x238] ;  /* 0x00023800010f7983 */ /* 0x000f680000300800 */
[----:B------:R1:W-:Y:S01]  /*ffc0*/  STL [R1+0x2fc], R12 ;  /* 0x0002fc0c01007387 */ /* 0x0003e20000100800 */
[----:B0-----:R-:W-:-:S03]  /*ffd0*/  SHF.R.S32.HI R13, RZ, 0x1f, R59 ;  /* 0x0000001fff0d7819 */ /* 0x001fc6000001143b */
[----:B------:R0:W-:Y:S04]  /*ffe0*/  STL [R1+0x300], R11 ;  /* 0x0003000b01007387 */ /* 0x0001e80000100800 */
[----:B------:R0:W-:Y:S01]  /*fff0*/  STL [R1+0x304], R13 ;  /* 0x0003040d01007387 */ /* 0x0001e20000100800 */
[----:B-1----:R-:W-:-:S03]  /*10000*/  SHF.R.S32.HI R12, RZ, 0x1f, R0 ;  /* 0x0000001fff0c7819 */ /* 0x002fc60000011400 */
[----:B------:R-:W3:Y:S01]  /*10010*/  LDL.LU R0, [R1+0x59b8] ;  /* 0x0059b80001007983 */ /* 0x000ee20000300800 */
[----:B0-----:R-:W-:Y:S02]  /*10020*/  SHF.R.S32.HI R11, RZ, 0x1f, R60 ;  /* 0x0000001fff0b7819 */ /* 0x001fe4000001143c */
[----:B------:R-:W-:-:S03]  /*10030*/  SHF.R.S32.HI R13, RZ, 0x1f, R3 ;  /* 0x0000001fff0d7819 */ /* 0x000fc60000011403 */
[----:B------:R0:W-:Y:S04]  /*10040*/  STL [R1+0x308], R11 ;  /* 0x0003080b01007387 */ /* 0x0001e80000100800 */
[----:B0-----:R-:W5:Y:S04]  /*10050*/  LDL.LU R11, [R1+0x2b4] ;  /* 0x0002b400010b7983 */ /* 0x001f680000300800 */
[----:B------:R0:W-:Y:S04]  /*10060*/  STL [R1+0x30c], R12 ;  /* 0x00030c0c01007387 */ /* 0x0001e80000100800 */
[----:B------:R-:W4:Y:S01]  /*10070*/  LDL.LU R3, [R1+0x59b4] ;  /* 0x0059b40001037983 */ /* 0x000f220000300800 */
[----:B0-----:R-:W-:-:S03]  /*10080*/  SHF.R.S32.HI R12, RZ, 0x1f, R8 ;  /* 0x0000001fff0c7819 */ /* 0x001fc60000011408 */
[----:B------:R-:W2:Y:S04]  /*10090*/  LDL.LU R8, [R1+0x59b0] ;  /* 0x0059b00001087983 */ /* 0x000ea80000300800 */
[----:B------:R0:W-:Y:S01]  /*100a0*/  STL [R1+0x310], R13 ;  /* 0x0003100d01007387 */ /* 0x0001e20000100800 */
[----:B------:R-:W-:Y:S02]  /*100b0*/  SHF.R.S32.HI R16, RZ, 0x1f, R7 ;  /* 0x0000001fff107819 */ /* 0x000fe40000011407 */
[----:B0-----:R-:W-:Y:S02]  /*100c0*/  SHF.R.S32.HI R13, RZ, 0x1f, R2 ;  /* 0x0000001fff0d7819 */ /* 0x001fe40000011402 */
[----:B------:R-:W3:Y:S04]  /*100d0*/  LDL.LU R2, [R1+0x59ac] ;  /* 0x0059ac0001027983 */ /* 0x000ee80000300800 */
[----:B------:R0:W-:Y:S02]  /*100e0*/  STL [R1+0x314], R12 ;  /* 0x0003140c01007387 */ /* 0x0001e40000100800 */
[----:B0-----:R-:W-:-:S02]  /*100f0*/  SHF.R.S32.HI R12, RZ, 0x1f, R6 ;  /* 0x0000001fff0c7819 */ /* 0x001fc40000011406 */
[----:B------:R-:W5:Y:S04]  /*10100*/  LDL.LU R6, [R1+0x59a8] ;  /* 0x0059a80001067983 */ /* 0x000f680000300800 */
[----:B------:R0:W-:Y:S04]  /*10110*/  STL [R1+0x318], R13 ;  /* 0x0003180d01007387 */ /* 0x0001e80000100800 */
[----:B------:R-:W4:Y:S04]  /*10120*/  LDL.LU R7, [R1+0x59a4] ;  /* 0x0059a40001077983 */ /* 0x000f280000300800 */
[----:B------:R1:W-:Y:S04]  /*10130*/  STL [R1+0x31c], R12 ;  /* 0x00031c0c01007387 */ /* 0x0003e80000100800 */
[----:B0-----:R-:W4:Y:S04]  /*10140*/  LDL.LU R13, [R1+0x234] ;  /* 0x00023400010d7983 */ /* 0x001f280000300800 */
[----:B------:R-:W-:Y:S01]  /*10150*/  STL [R1+0x320], R16 ;  /* 0x0003201001007387 */ /* 0x000fe20000100800 */
[----:B-1----:R-:W-:-:S03]  /*10160*/  SHF.R.S32.HI R12, RZ, 0x1f, R4 ;  /* 0x0000001fff0c7819 */ /* 0x002fc60000011404 */
[----:B------:R-:W4:Y:S04]  /*10170*/  LDL.LU R4, [R1+0x59a0] ;  /* 0x0059a00001047983 */ /* 0x000f280000300800 */
[----:B------:R0:W-:Y:S04]  /*10180*/  STL [R1+0x324], R12 ;  /* 0x0003240c01007387 */ /* 0x0001e80000100800 */
[----:B0-----:R-:W4:Y:S01]  /*10190*/  LDL.LU R12, [R1+0x2b0] ;  /* 0x0002b000010c7983 */ /* 0x001f220000300800 */
[----:B--2---:R-:W-:-:S05]  /*101a0*/  IADD3 R16, P6, R5, R8, RZ ;  /* 0x0000000805107210 */ /* 0x004fca0007fde0ff */
[----:B------:R5:W-:Y:S01]  /*101b0*/  STL [R1+0x5468], R16 ;  /* 0x0054681001007387 */ /* 0x000be20000100800 */
[----:B---3--:R-:W-:-:S05]  /*101c0*/  IADD3 R17, P0, R5, R2, RZ ;  /* 0x0000000205117210 */ /* 0x008fca0007f1e0ff */
[----:B------:R4:W-:Y:S01]  /*101d0*/  STL [R1+0x53dc], R17 ;  /* 0x0053dc1101007387 */ /* 0x0009e20000100800 */
[C---:B-----5:R-:W-:Y:S02]  /*101e0*/  IADD3 R16, P1, R5.reuse, R6, RZ ;  /* 0x0000000605107210 */ /* 0x060fe40007f3e0ff */
[----:B----4-:R-:W-:Y:S02]  /*101f0*/  IADD3 R17, P2, R5, R7, RZ ;  /* 0x0000000705117210 */ /* 0x010fe40007f5e0ff */
[----:B------:R-:W2:Y:S01]  /*10200*/  LDL.LU R5, [R1+0x599c] ;  /* 0x00599c0001057983 */ /* 0x000ea20000300800 */
[----:B------:R-:W-:-:S03]  /*10210*/  IADD3 R61, P3, R14, R8, RZ ;  /* 0x000000080e3d7210 */ /* 0x000fc60007f7e0ff */
[----:B------:R0:W-:Y:S04]  /*10220*/  STL [R1+0x53e0], R16 ;  /* 0x0053e01001007387 */ /* 0x0001e80000100800 */
[----:B------:R-:W-:Y:S04]  /*10230*/  STL [R1+0x53d8], R17 ;  /* 0x0053d81101007387 */ /* 0x000fe80000100800 */
[----:B------:R1:W-:Y:S01]  /*10240*/  STL [R1+0x53cc], R61 ;  /* 0x0053cc3d01007387 */ /* 0x0003e20000100800 */
[----:B0-----:R-:W-:-:S03]  /*10250*/  IADD3 R16, P4, R14, R2, RZ ;  /* 0x000000020e107210 */ /* 0x001fc60007f9e0ff */
[----:B-1----:R-:W3:Y:S01]  /*10260*/  LDL.LU R61, [R1+0x230] ;  /* 0x00023000013d7983 */ /* 0x002ee20000300800 */
[----:B------:R-:W-:-:S03]  /*10270*/  IADD3 R17, P5, R14, R6, RZ ;  /* 0x000000060e117210 */ /* 0x000fc60007fbe0ff */
[----:B------:R0:W-:Y:S04]  /*10280*/  STL [R1+0x53d0], R16 ;  /* 0x0053d01001007387 */ /* 0x0001e80000100800 */
[----:B------:R1:W-:Y:S01]  /*10290*/  STL [R1+0x53d4], R17 ;  /* 0x0053d41101007387 */ /* 0x0003e20000100800 */
[----:B0-----:R-:W-:Y:S01]  /*102a0*/  IMAD.X R16, R9, 0x1, R0, P6 ;  /* 0x0000000109107824 */ /* 0x001fe200030e0600 */
[----:B-1----:R-:W-:-:S04]  /*102b0*/  IADD3 R17, P6, R14, R7, RZ ;  /* 0x000000070e117210 */ /* 0x002fc80007fde0ff */
[----:B------:R0:W-:Y:S04]  /*102c0*/  STL [R1+0x5464], R16 ;  /* 0x0054641001007387 */ /* 0x0001e80000100800 */
[----:B------:R-:W4:Y:S04]  /*102d0*/  LDL.LU R14, [R1+0x2ac] ;  /* 0x0002ac00010e7983 */ /* 0x000f280000300800 */
[----:B------:R1:W-:Y:S01]  /*102e0*/  STL [R1+0x53b8], R17 ;  /* 0x0053b81101007387 */ /* 0x0003e20000100800 */
[----:B0-----:R-:W-:Y:S01]  /*102f0*/  IMAD.X R16, R9, 0x1, R3, P0 ;  /* 0x0000000109107824 */ /* 0x001fe200000e0603 */
[----:B-1----:R-:W-:-:S04]  /*10300*/  IADD3 R17, P0, R10, R8, RZ ;  /* 0x000000080a117210 */ /* 0x002fc80007f1e0ff */
[----:B------:R0:W-:Y:S04]  /*10310*/  STL [R1+0x53c4], R16 ;  /* 0x0053c41001007387 */ /* 0x0001e80000100800 */
[----:B------:R1:W-:Y:S01]  /*10320*/  STL [R1+0x53bc], R17 ;  /* 0x0053bc1101007387 */ /* 0x0003e20000100800 */
[----:B0-----:R-:W-:Y:S01]  /*10330*/  IMAD.X R16, R9, 0x1, R4, P1 ;  /* 0x0000000109107824 */ /* 0x001fe200008e0604 */
[----:B-1----:R-:W-:-:S04]  /*10340*/  IADD3 R17, P1, R10, R2, RZ ;  /* 0x000000020a117210 */ /* 0x002fc80007f3e0ff */
[----:B------:R2:W-:Y:S04]  /*10350*/  STL [R1+0x53c8], R16 ;  /* 0x0053c81001007387 */ /* 0x0005e80000100800 */
[----:B------:R0:W-:Y:S01]  /*10360*/  STL [R1+0x53c0], R17 ;  /* 0x0053c01101007387 */ /* 0x0001e20000100800 */
[----:B--2---:R-:W-:-:S03]  /*10370*/  IMAD.X R16, R9, 0x1, R5, P2 ;  /* 0x0000000109107824 */ /* 0x004fc600010e0605 */
[----:B------:R-:W2:Y:S01]  /*10380*/  LDL.LU R9, [R1+0x22c] ;  /* 0x00022c0001097983 */ /* 0x000ea20000300800 */
[----:B0-----:R-:W-:-:S03]  /*10390*/  IADD3 R17, P2, R10, R6, RZ ;  /* 0x000000060a117210 */ /* 0x001fc60007f5e0ff */
[----:B------:R0:W-:Y:S04]  /*103a0*/  STL [R1+0x53b4], R16 ;  /* 0x0053b41001007387 */ /* 0x0001e80000100800 */
[----:B------:R1:W-:Y:S01]  /*103b0*/  STL [R1+0x53b0], R17 ;  /* 0x0053b01101007387 */ /* 0x0003e20000100800 */
[----:B0-----:R-:W-:Y:S01]  /*103c0*/  IMAD.X R16, R15, 0x1, R0, P3 ;  /* 0x000000010f107824 */ /* 0x001fe200018e0600 */
[----:B-1----:R-:W-:-:S04]  /*103d0*/  IADD3 R17, P3, R10, R7, RZ ;  /* 0x000000070a117210 */ /* 0x002fc80007f7e0ff */
[----:B------:R0:W-:Y:S04]  /*103e0*/  STL [R1+0x53ac], R16 ;  /* 0x0053ac1001007387 */ /* 0x0001e80000100800 */
[----:B------:R-:W5:Y:S04]  /*103f0*/  LDL.LU R10, [R1+0x2a8] ;  /* 0x0002a800010a7983 */ /* 0x000f680000300800 */
        /* <DEDUP_REMOVED lines=9> */
[----:B0-----:R-:W-:-:S03]  /*10490*/  IMAD.X R16, R15, 0x1, R5, P6 ;  /* 0x000000010f107824 */ /* 0x001fc600030e0605 */
[----:B------:R-:W5:Y:S01]  /*104a0*/  LDL.LU R15, [R1+0x228] ;  /* 0x00022800010f7983 */ /* 0x000f620000300800 */
[----:B-1----:R-:W-:-:S03]  /*104b0*/  IADD3 R17, P6, R11, R6, RZ ;  /* 0x000000060b117210 */ /* 0x002fc60007fde0ff */
        /* <DEDUP_REMOVED lines=20> */
[----:B---3--:R-:W-:Y:S01]  /*10600*/  IMAD.X R16, R61, 0x1, R0, P4 ;  /* 0x000000013d107824 */ /* 0x008fe200020e0600 */
[----:B0-----:R-:W-:-:S04]  /*10610*/  IADD3 R17, P4, R12, R7, RZ ;  /* 0x000000070c117210 */ /* 0x001fc80007f9e0ff */
[----:B------:R0:W-:Y:S04]  /*10620*/  STL [R1+0x5370], R16 ;  /* 0x0053701001007387 */ /* 0x0001e80000100800 */
[----:B------:R-:W3:Y:S04]  /*10630*/  LDL.LU R12, [R1+0x2a0] ;  /* 0x0002a000010c7983 */ /* 0x000ee80000300800 */
[----:B------:R4:W-:Y:S01]  /*10640*/  STL [R1+0x5360], R17 ;  /* 0x0053601101007387 */ /* 0x0009e20000100800 */
[----:B0-----:R-:W-:Y:S01]  /*10650*/  IMAD.X R16, R61, 0x1, R3, P5 ;  /* 0x000000013d107824 */ /* 0x001fe200028e0603 */
[----:B----4-:R-:W-:-:S04]  /*10660*/  IADD3 R17, P5, R14, R8, RZ ;  /* 0x000000080e117210 */ /* 0x010fc80007fbe0ff */
[----:B------:R0:W-:Y:S04]  /*10670*/  STL [R1+0x5358], R16 ;  /* 0x0053581001007387 */ /* 0x0001e80000100800 */
[----:B------:R1:W-:Y:S01]  /*10680*/  STL [R1+0x5364], R17 ;  /* 0x0053641101007387 */ /* 0x0003e20000100800 */
[----:B0-----:R-:W-:Y:S01]  /*10690*/  IMAD.X R16, R61, 0x1, R4, P6 ;  /* 0x000000013d107824 */ /* 0x001fe200030e0604 */
[----:B-1----:R-:W-:-:S04]  /*106a0*/  IADD3 R17, P6, R14, R2, RZ ;  /* 0x000000020e117210 */ /* 0x002fc80007fde0ff */
[----:B------:R0:W-:Y:S04]  /*106b0*/  STL [R1+0x535c], R16 ;  /* 0x00535c1001007387 */ /* 0x0001e80000100800 */
[----:B------:R1:W-:Y:S01]  /*106c0*/  STL [R1+0x5368], R17 ;  /* 0x0053681101007387 */ /* 0x0003e20000100800 */
[----:B0-----:R-:W-:-:S03]  /*106d0*/  IMAD.X R16, R61, 0x1, R5, P0 ;  /* 0x000000013d107824 */ /* 0x001fc600000e0605 */
[----:B------:R-:W4:Y:S01]  /*106e0*/  LDL.LU R61, [R1+0x220] ;  /* 0x00022000013d7983 */ /* 0x000f220000300800 */
[----:B-1----:R-:W-:-:S03]  /*106f0*/  IADD3 R17, P0, R14, R6, RZ ;  /* 0x000000060e117210 */ /* 0x002fc60007f1e0ff */
[----:B------:R2:W-:Y:S04]  /*10700*/  STL [R1+0x534c], R16 ;  /* 0x00534c1001007387 */ /* 0x0005e80000100800 */
[----:B------:R0:W-:Y:S01]  /*10710*/  STL [R1+0x5354], R17 ;  /* 0x0053541101007387 */ /* 0x0001e20000100800 */
[----:B--2---:R-:W-:Y:S01]  /*10720*/  IMAD.X R16, R9, 0x1, R0, P1 ;  /* 0x0000000109107824 */ /* 0x004fe200008e0600 */
[----:B0-----:R-:W-:-:S04]  /*10730*/  IADD3 R17, P1, R14, R7, RZ ;  /* 0x000000070e117210 */ /* 0x001fc80007f3e0ff */
[----:B------:R0:W-:Y:S04]  /*10740*/  STL [R1+0x5350], R16 ;  /* 0x0053501001007387 */ /* 0x0001e80000100800 */
[----:B------:R-:W2:Y:S04]  /*10750*/  LDL.LU R14, [R1+0x29c] ;  /* 0x00029c00010e7983 */ /* 0x000ea80000300800 */
[----:B------:R5:W-:Y:S01]  /*10760*/  STL [R1+0x5340], R17 ;  /* 0x0053401101007387 */ /* 0x000be20000100800 */
[----:B0-----:R-:W-:Y:S01]  /*10770*/  IMAD.X R16, R9, 0x1, R3, P2 ;  /* 0x0000000109107824 */ /* 0x001fe200010e0603 */
[----:B-----5:R-:W-:-:S04]  /*10780*/  IADD3 R17, P2, R10, R8, RZ ;  /* 0x000000080a117210 */ /* 0x020fc80007f5e0ff */
        /* <DEDUP_REMOVED lines=35> */
[----:B---3--:R-:W-:-:S04]  /*109c0*/  IADD3 R17, P3, R12, R8, RZ ;  /* 0x000000080c117210 */ /* 0x008fc80007f7e0ff */
[----:B------:R0:W-:Y:S04]  /*109d0*/  STL [R1+0x52f8], R16 ;  /* 0x0052f81001007387 */ /* 0x0001e80000100800 */
[----:B------:R1:W-:Y:S01]  /*109e0*/  STL [R1+0x5304], R17 ;  /* 0x0053041101007387 */ /* 0x0003e20000100800 */
[----:B0-----:R-:W-:Y:S01]  /*109f0*/  IMAD.X R16, R13, 0x1, R4, P4 ;  /* 0x000000010d107824 */ /* 0x001fe200020e0604 */
[----:B-1----:R-:W-:-:S04]  /*10a00*/  IADD3 R17, P4, R12, R2, RZ ;  /* 0x000000020c117210 */ /* 0x002fc80007f9e0ff */
[----:B------:R0:W-:Y:S04]  /*10a10*/  STL [R1+0x52fc], R16 ;  /* 0x0052fc1001007387 */ /* 0x0001e80000100800 */
[----:B------:R1:W-:Y:S01]  /*10a20*/  STL [R1+0x5308], R17 ;  /* 0x0053081101007387 */ /* 0x0003e20000100800 */
[----:B0-----:R-:W-:-:S03]  /*10a30*/  IMAD.X R16, R13, 0x1, R5, P5 ;  /* 0x000000010d107824 */ /* 0x001fc600028e0605 */
[----:B------:R-:W3:Y:S01]  /*10a40*/  LDL.LU R13, [R1+0x214] ;  /* 0x00021400010d7983 */ /* 0x000ee20000300800 */
[----:B-1----:R-:W-:-:S03]  /*10a50*/  IADD3 R17, P5, R12, R6, RZ ;  /* 0x000000060c117210 */ /* 0x002fc60007fbe0ff */
[----:B------:R4:W-:Y:S04]  /*10a60*/  STL [R1+0x52ec], R16 ;  /* 0x0052ec1001007387 */ /* 0x0009e80000100800 */
[----:B------:R0:W-:Y:S01]  /*10a70*/  STL [R1+0x52f4], R17 ;  /* 0x0052f41101007387 */ /* 0x0001e20000100800 */
[----:B----4-:R-:W-:Y:S01]  /*10a80*/  IMAD.X R16, R61, 0x1, R0, P6 ;  /* 0x000000013d107824 */ /* 0x010fe200030e0600 */
[----:B0-----:R-:W-:-:S04]  /*10a90*/  IADD3 R17, P6, R12, R7, RZ ;  /* 0x000000070c117210 */ /* 0x001fc80007fde0ff */
[----:B------:R0:W-:Y:S04]  /*10aa0*/  STL [R1+0x52f0], R16 ;  /* 0x0052f01001007387 */ /* 0x0001e80000100800 */
[----:B------:R-:W4:Y:S04]  /*10ab0*/  LDL.LU R12, [R1+0x290] ;  /* 0x00029000010c7983 */ /* 0x000f280000300800 */
[----:B------:R-:W-:Y:S01]  /*10ac0*/  STL [R1+0x52e0], R17 ;  /* 0x0052e01101007387 */ /* 0x000fe20000100800 */
[----:B0-----:R-:W-:-:S05]  /*10ad0*/  IMAD.X R16, R61, 0x1, R3, P0 ;  /* 0x000000013d107824 */ /* 0x001fca00000e0603 */
[----:B------:R0:W-:Y:S02]  /*10ae0*/  STL [R1+0x52d8], R16 ;  /* 0x0052d81001007387 */ /* 0x0001e40000100800 */
[----:B0-----:R-:W-:Y:S01]  /*10af0*/  IMAD.X R16, R61, 0x1, R4, P1 ;  /* 0x000000013d107824 */ /* 0x001fe200008e0604 */
[----:B--2---:R-:W-:-:S05]  /*10b00*/  IADD3 R17, P0, R14, R8, RZ ;  /* 0x000000080e117210 */ /* 0x004fca0007f1e0ff */
[----:B------:R0:W-:Y:S04]  /*10b10*/  STL [R1+0x52e4], R17 ;  /* 0x0052e41101007387 */ /* 0x0001e80000100800 */
[----:B------:R1:W-:Y:S01]  /*10b20*/  STL [R1+0x52dc], R16 ;  /* 0x0052dc1001007387 */ /* 0x0003e20000100800 */
[----:B0-----:R-:W-:Y:S01]  /*10b30*/  IADD3 R17, P1, R14, R2, RZ ;  /* 0x000000020e117210 */ /* 0x001fe20007f3e0ff */
[----:B-1----:R-:W-:-:S04]  /*10b40*/  IMAD.X R16, R61, 0x1, R5, P2 ;  /* 0x000000013d107824 */ /* 0x002fc800010e0605 */
[----:B------:R0:W-:Y:S04]  /*10b50*/  STL [R1+0x52e8], R17 ;  /* 0x0052e81101007387 */ /* 0x0001e80000100800 */
[----:B------:R-:W2:Y:S04]  /*10b60*/  LDL.LU R61, [R1+0x210] ;  /* 0x00021000013d7983 */ /* 0x000ea80000300800 */
[----:B------:R5:W-:Y:S01]  /*10b70*/  STL [R1+0x52cc], R16 ;  /* 0x0052cc1001007387 */ /* 0x000be20000100800 */
[----:B0-----:R-:W-:-:S05]  /*10b80*/  IADD3 R17, P2, R14, R6, RZ ;  /* 0x000000060e117210 */ /* 0x001fca0007f5e0ff */
[----:B------:R0:W-:Y:S01]  /*10b90*/  STL [R1+0x52d4], R17 ;  /* 0x0052d41101007387 */ /* 0x0001e20000100800 */
[----:B-----5:R-:W-:Y:S01]  /*10ba0*/  IMAD.X R16, R9, 0x1, R0, P3 ;  /* 0x0000000109107824 */ /* 0x020fe200018e0600 */
[----:B0-----:R-:W-:-:S04]  /*10bb0*/  IADD3 R17, P3, R14, R7, RZ ;  /* 0x000000070e117210 */ /* 0x001fc80007f7e0ff */
        /* <DEDUP_REMOVED lines=57> */
[----:B0-----:R-:W-:-:S05]  /*10f50*/  IMAD.X R16, R61, 0x1, R3, P2 ;  /* 0x000000013d107824 */ /* 0x001fca00010e0603 */
[----:B------:R0:W-:Y:S01]  /*10f60*/  STL [R1+0x5258], R16 ;  /* 0x0052581001007387 */ /* 0x0001e20000100800 */
[----:B-----5:R-:W-:Y:S01]  /*10f70*/  IADD3 R17, P2, R14, R8, RZ ;  /* 0x000000080e117210 */ /* 0x020fe20007f5e0ff */
[----:B0-----:R-:W-:-:S04]  /*10f80*/  IMAD.X R16, R61, 0x1, R4, P3 ;  /* 0x000000013d107824 */ /* 0x001fc800018e0604 */
[----:B------:R0:W-:Y:S04]  /*10f90*/  STL [R1+0x5264], R17 ;  /* 0x0052641101007387 */ /* 0x0001e80000100800 */
[----:B------:R1:W-:Y:S01]  /*10fa0*/  STL [R1+0x525c], R16 ;  /* 0x00525c1001007387 */ /* 0x0003e20000100800 */
[----:B0-----:R-:W-:Y:S01]  /*10fb0*/  IADD3 R17, P3, R14, R2, RZ ;  /* 0x000000020e117210 */ /* 0x001fe20007f7e0ff */
[----:B-1----:R-:W-:-:S04]  /*10fc0*/  IMAD.X R16, R61, 0x1, R5, P4 ;  /* 0x000000013d107824 */ /* 0x002fc800020e0605 */
[----:B------:R0:W-:Y:S04]  /*10fd0*/  STL [R1+0x5268], R17 ;  /* 0x0052681101007387 */ /* 0x0001e80000100800 */
[----:B------:R-:W5:Y:S04]  /*10fe0*/  LDL.LU R61, [R1+0x200] ;  /* 0x00020000013d7983 */ /* 0x000f680000300800 */
[----:B------:R1:W-:Y:S01]  /*10ff0*/  STL [R1+0x524c], R16 ;  /* 0x00524c1001007387 */ /* 0x0003e20000100800 */
[----:B0-----:R-:W-:-:S05]  /*11000*/  IADD3 R17, P4, R14, R6, RZ ;  /* 0x000000060e117210 */ /* 0x001fca0007f9e0ff */
[----:B------:R0:W-:Y:S01]  /*11010*/  STL [R1+0x5254], R17 ;  /* 0x0052541101007387 */ /* 0x0001e20000100800 */
[----:B-1----:R-:W-:Y:S01]  /*11020*/  IMAD.X R16, R9, 0x1, R0, P5 ;  /* 0x0000000109107824 */ /* 0x002fe200028e0600 */
        /* <DEDUP_REMOVED lines=58> */
[----:B0-----:R-:W-:-:S05]  /*113d0*/  IMAD.X R16, R61, 0x1, R3, P4 ;  /* 0x000000013d107824 */ /* 0x001fca00020e0603 */
[----:B------:R0:W-:Y:S01]  /*113e0*/  STL [R1+0x51d8], R16 ;  /* 0x0051d81001007387 */ /* 0x0001e20000100800 */
[----:B-1----:R-:W-:Y:S01]  /*113f0*/  IADD3 R17, P4, R14, R8, RZ ;  /* 0x000000080e117210 */ /* 0x002fe20007f9e0ff */
        /* <DEDUP_REMOVED lines=215> */
[----:B---3--:R-:W-:Y:S01]  /*12170*/  IADD3 R17, P3, R14, R8, RZ ;  /* 0x000000080e117210 */ /* 0x008fe20007f7e0ff */
[----:B0-----:R-:W-:-:S04]  /*12180*/  IMAD.X R16, R61, 0x1, R4, P4 ;  /* 0x000000013d107824 */ /* 0x001fc800020e0604 */
[----:B------:R0:W-:Y:S04]  /*12190*/  STL [R1+0x5064], R17 ;  /* 0x0050641101007387 */ /* 0x0001e80000100800 */
[----:B------:R1:W-:Y:S01]  /*121a0*/  STL [R1+0x505c], R16 ;  /* 0x00505c1001007387 */ /* 0x0003e20000100800 */
[----:B0-----:R-:W-:Y:S01]  /*121b0*/  IADD3 R17, P4, R14, R2, RZ ;  /* 0x000000020e117210 */ /* 0x001fe20007f9e0ff */
[----:B-1----:R-:W-:-:S04]  /*121c0*/  IMAD.X R16, R61, 0x1, R5, P5 ;  /* 0x000000013d107824 */ /* 0x002fc800028e0605 */
[----:B------:R0:W-:Y:S04]  /*121d0*/  STL [R1+0x5068], R17 ;  /* 0x0050681101007387 */ /* 0x0001e80000100800 */
[----:B------:R-:W3:Y:S04]  /*121e0*/  LDL.LU R61, [R1+0x1b8] ;  /* 0x0001b800013d7983 */ /* 0x000ee80000300800 */
[----:B------:R4:W-:Y:S01]  /*121f0*/  STL [R1+0x504c], R16 ;  /* 0x00504c1001007387 */ /* 0x0009e20000100800 */
[----:B0-----:R-:W-:-:S05]  /*12200*/  IADD3 R17, P5, R14, R6, RZ ;  /* 0x000000060e117210 */ /* 0x001fca0007fbe0ff */
        /* <DEDUP_REMOVED lines=60> */
[----:B0-----:R-:W-:-:S05]  /*125d0*/  IMAD.X R16, R61, 0x1, R3, P5 ;  /* 0x000000013d107824 */ /* 0x001fca00028e0603 */
[----:B------:R0:W-:Y:S01]  /*125e0*/  STL [R1+0x4fd8], R16 ;  /* 0x004fd81001007387 */ /* 0x0001e20000100800 */
[----:B----4-:R-:W-:Y:S01]  /*125f0*/  IADD3 R17, P5, R14, R8, RZ ;  /* 0x000000080e117210 */ /* 0x010fe20007fbe0ff */
[----:B0-----:R-:W-:-:S04]  /*12600*/  IMAD.X R16, R61, 0x1, R4, P6 ;  /* 0x000000013d107824 */ /* 0x001fc800030e0604 */
[----:B------:R0:W-:Y:S04]  /*12610*/  STL [R1+0x4fe4], R17 ;  /* 0x004fe41101007387 */ /* 0x0001e80000100800 */
[----:B------:R1:W-:Y:S01]  /*12620*/  STL [R1+0x4fdc], R16 ;  /* 0x004fdc1001007387 */ /* 0x0003e20000100800 */
[----:B0-----:R-:W-:Y:S01]  /*12630*/  IADD3 R17, P6, R14, R2, RZ ;  /* 0x000000020e117210 */ /* 0x001fe20007fde0ff */
[----:B-1----:R-:W-:-:S04]  /*12640*/  IMAD.X R16, R61, 0x1, R5, P0 ;  /* 0x000000013d107824 */ /* 0x002fc800000e0605 */
[----:B------:R0:W-:Y:S04]  /*12650*/  STL [R1+0x4fe8], R17 ;  /* 0x004fe81101007387 */ /* 0x0001e80000100800 */
[----:B------:R-:W4:Y:S04]  /*12660*/  LDL.LU R61, [R1+0x1a8] ;  /* 0x0001a800013d7983 */ /* 0x000f280000300800 */
[----:B------:R2:W-:Y:S01]  /*12670*/  STL [R1+0x4fcc], R16 ;  /* 0x004fcc1001007387 */ /* 0x0005e20000100800 */
[----:B0-----:R-:W-:-:S05]  /*12680*/  IADD3 R17, P0, R14, R6, RZ ;  /* 0x000000060e117210 */ /* 0x001fca0007f1e0ff */
        /* <DEDUP_REMOVED lines=400> */
[----:B------:R-:W5:Y:S01]  /*13f90*/  LDL.LU R11, [R1+0x1c] ;  /* 0x00001c00010b7983 */ /* 0x000f620000300800 */
[----:B0-----:R-:W-:-:S03]  /*13fa0*/  IMAD.X R16, R13, 0x1, R3, P6 ;  /* 0x000000010d107824 */ /* 0x001fc600030e0603 */
[----:B------:R0:W-:Y:S04]  /*13fb0*/  STL [R1+0x4d00], R17 ;  /* 0x004d001101007387 */ /* 0x0001e80000100800 */
[----:B------:R1:W-:Y:S01]  /*13fc0*/  STL [R1+0x4cf8], R16 ;  /* 0x004cf81001007387 */ /* 0x0003e20000100800 */
[----:B0-----:R-:W-:Y:S01]  /*13fd0*/  IADD3 R17, P6, R12, R8, RZ ;  /* 0x000000080c117210 */ /* 0x001fe20007fde0ff */
[----:B-1----:R-:W-:-:S04]  /*13fe0*/  IMAD.X R16, R13, 0x1, R4, P0 ;  /* 0x000000010d107824 */ /* 0x002fc800000e0604 */
[----:B------:R-:W-:Y:S04]  /*13ff0*/  STL [R1+0x4d04], R17 ;  /* 0x004d041101007387 */ /* 0x000fe80000100800 */
[----:B------:R0:W-:Y:S02]  /*14000*/  STL [R1+0x4cfc], R16 ;  /* 0x004cfc1001007387 */ /* 0x0001e40000100800 */
[----:B0-----:R-:W-:Y:S02]  /*14010*/  IMAD.X R16, R13, 0x1, R5, P1 ;  /* 0x000000010d107824 */ /* 0x001fe400008e0605 */
[----:B------:R-:W5:Y:S01]  /*14020*/  LDL.LU R13, [R1+0x144] ;  /* 0x00014400010d7983 */ /* 0x000f620000300800 */
[----:B------:R-:W-:-:S05]  /*14030*/  IADD3 R17, P0, R12, R2, RZ ;  /* 0x000000020c117210 */ /* 0x000fca0007f1e0ff */
[----:B------:R0:W-:Y:S04]  /*14040*/  STL [R1+0x4d08], R17 ;  /* 0x004d081101007387 */ /* 0x0001e80000100800 */
[----:B------:R1:W-:Y:S01]  /*14050*/  STL [R1+0x4cec], R16 ;  /* 0x004cec1001007387 */ /* 0x0003e20000100800 */
[----:B0-----:R-:W-:Y:S01]  /*14060*/  IADD3 R17, P1, R12, R6, RZ ;  /* 0x000000060c117210 */ /* 0x001fe20007f3e0ff */
[----:B-1----:R-:W-:-:S04]  /*14070*/  IMAD.X R16, R61, 0x1, R0, P2 ;  /* 0x000000013d107824 */ /* 0x002fc800010e0600 */
[----:B------:R0:W-:Y:S04]  /*14080*/  STL [R1+0x4cf4], R17 ;  /* 0x004cf41101007387 */ /* 0x0001e80000100800 */
[----:B------:R1:W-:Y:S01]  /*14090*/  STL [R1+0x4cf0], R16 ;  /* 0x004cf01001007387 */ /* 0x0003e20000100800 */
[----:B0-----:R-:W-:-:S03]  /*140a0*/  IADD3 R17, P2, R12, R7, RZ ;  /* 0x000000070c117210 */ /* 0x001fc60007f5e0ff */
[----:B------:R-:W5:Y:S01]  /*140b0*/  LDL.LU R12, [R1+0x18] ;  /* 0x00001800010c7983 */ /* 0x000f620000300800 */
[----:B-1----:R-:W-:-:S03]  /*140c0*/  IMAD.X R16, R61, 0x1, R3, P3 ;  /* 0x000000013d107824 */ /* 0x002fc600018e0603 */
[----:B------:R3:W-:Y:S04]  /*140d0*/  STL [R1+0x4ce0], R17 ;  /* 0x004ce01101007387 */ /* 0x0007e80000100800 */
        /* <DEDUP_REMOVED lines=39> */
[----:B------:R0:W-:Y:S04]  /*14350*/  STL [R1+0x4ca4], R17 ;  /* 0x004ca41101007387 */ /* 0x0001e80000100800 */
[----:B------:R1:W-:Y:S01]  /*14360*/  STL [R1+0x4c9c], R16 ;  /* 0x004c9c1001007387 */ /* 0x0003e20000100800 */
[----:B0-----:R-:W-:Y:S01]  /*14370*/  IADD3 R17, P5, R11, R2, RZ ;  /* 0x000000020b117210 */ /* 0x001fe20007fbe0ff */
[----:B-1----:R-:W-:-:S04]  /*14380*/  IMAD.X R16, R15, 0x1, R5, P6 ;  /* 0x000000010f107824 */ /* 0x002fc800030e0605 */
[----:B------:R-:W-:Y:S04]  /*14390*/  STL [R1+0x4ca8], R17 ;  /* 0x004ca81101007387 */ /* 0x000fe80000100800 */
[----:B------:R0:W-:Y:S01]  /*143a0*/  STL [R1+0x4c8c], R16 ;  /* 0x004c8c1001007387 */ /* 0x0001e20000100800 */
[----:B------:R-:W-:-:S03]  /*143b0*/  IADD3 R15, P6, R11, R6, RZ ;  /* 0x000000060b0f7210 */ /* 0x000fc60007fde0ff */
[----:B0-----:R-:W5:Y:S01]  /*143c0*/  LDL.LU R16, [R1+0x138] ;  /* 0x0001380001107983 */ /* 0x001f620000300800 */
[----:B------:R-:W-:-:S03]  /*143d0*/  IMAD.X R17, R13, 0x1, R0, P0 ;  /* 0x000000010d117824 */ /* 0x000fc600000e0600 */
[----:B------:R0:W-:Y:S04]  /*143e0*/  STL [R1+0x4c94], R15 ;  /* 0x004c940f01007387 */ /* 0x0001e80000100800 */
[----:B------:R1:W-:Y:S01]  /*143f0*/  STL [R1+0x4c90], R17 ;  /* 0x004c901101007387 */ /* 0x0003e20000100800 */
[----:B0-----:R-:W-:-:S03]  /*14400*/  IADD3 R15, P0, R11, R7, RZ ;  /* 0x000000070b0f7210 */ /* 0x001fc60007f1e0ff */
[----:B------:R-:W5:Y:S01]  /*14410*/  LDL.LU R11, [R1+0xc] ;  /* 0x00000c00010b7983 */ /* 0x000f620000300800 */
[----:B-1----:R-:W-:-:S03]  /*14420*/  IMAD.X R17, R13, 0x1, R3, P1 ;  /* 0x000000010d117824 */ /* 0x002fc600008e0603 */
[----:B------:R0:W-:Y:S04]  /*14430*/  STL [R1+0x4c80], R15 ;  /* 0x004c800f01007387 */ /* 0x0001e80000100800 */
[----:B------:R1:W-:Y:S01]  /*14440*/  STL [R1+0x4c78], R17 ;  /* 0x004c781101007387 */ /* 0x0003e20000100800 */
[----:B0-----:R-:W-:Y:S01]  /*14450*/  IADD3 R15, P1, R12, R8, RZ ;  /* 0x000000080c0f7210 */ /* 0x001fe20007f3e0ff */
[----:B-1----:R-:W-:-:S04]  /*14460*/  IMAD.X R17, R13, 0x1, R4, P2 ;  /* 0x000000010d117824 */ /* 0x002fc800010e0604 */
[----:B------:R0:W-:Y:S04]  /*14470*/  STL [R1+0x4c84], R15 ;  /* 0x004c840f01007387 */ /* 0x0001e80000100800 */
[----:B------:R1:W-:Y:S01]  /*14480*/  STL [R1+0x4c7c], R17 ;  /* 0x004c7c1101007387 */ /* 0x0003e20000100800 */
[----:B0-----:R-:W-:-:S05]  /*14490*/  IADD3 R15, P2, R12, R2, RZ ;  /* 0x000000020c0f7210 */ /* 0x001fca0007f5e0ff */
[----:B------:R0:W-:Y:S01]  /*144a0*/  STL [R1+0x4c88], R15 ;  /* 0x004c880f01007387 */ /* 0x0001e20000100800 */
[----:B-1----:R-:W-:Y:S01]  /*144b0*/  IMAD.X R17, R13, 0x1, R5, P3 ;  /* 0x000000010d117824 */ /* 0x002fe200018e0605 */
[C---:B------:R-:W-:Y:S02]  /*144c0*/  IADD3 R13, P3, R12.reuse, R6, RZ ;  /* 0x000000060c0d7210 */ /* 0x040fe40007f7e0ff */
[----:B0-----:R-:W5:Y:S04]  /*144d0*/  LDL.LU R15, [R1+0x134] ;  /* 0x00013400010f7983 */ /* 0x001f680000300800 */
[----:B------:R3:W-:Y:S04]  /*144e0*/  STL [R1+0x4c6c], R17 ;  /* 0x004c6c1101007387 */ /* 0x0007e80000100800 */
[----:B------:R0:W-:Y:S01]  /*144f0*/  STL [R1+0x4c74], R13 ;  /* 0x004c740d01007387 */ /* 0x0001e20000100800 */
[----:B---3--:R-:W-:Y:S01]  /*14500*/  IMAD.X R17, R61, 0x1, R0, P4 ;  /* 0x000000013d117824 */ /* 0x008fe200020e0600 */
[----:B0-----:R-:W-:-:S02]  /*14510*/  IADD3 R13, P4, R12, R7, RZ ;  /* 0x000000070c0d7210 */ /* 0x001fc40007f9e0ff */
[----:B------:R-:W3:Y:S04]  /*14520*/  LDL.LU R12, [R1+0x8] ;  /* 0x00000800010c7983 */ /* 0x000ee80000300800 */
[----:B------:R0:W-:Y:S04]  /*14530*/  STL [R1+0x4c70], R17 ;  /* 0x004c701101007387 */ /* 0x0001e80000100800 */
[----:B------:R4:W-:Y:S01]  /*14540*/  STL [R1+0x4c60], R13 ;  /* 0x004c600d01007387 */ /* 0x0009e20000100800 */
[----:B0-----:R-:W-:Y:S01]  /*14550*/  IMAD.X R17, R61, 0x1, R3, P5 ;  /* 0x000000013d117824 */ /* 0x001fe200028e0603 */
[----:B----4-:R-:W-:-:S04]  /*14560*/  IADD3 R13, P5, R14, R8, RZ ;  /* 0x000000080e0d7210 */ /* 0x010fc80007fbe0ff */
[----:B------:R0:W-:Y:S04]  /*14570*/  STL [R1+0x4c58], R17 ;  /* 0x004c581101007387 */ /* 0x0001e80000100800 */
[----:B------:R1:W-:Y:S01]  /*14580*/  STL [R1+0x4c64], R13 ;  /* 0x004c640d01007387 */ /* 0x0003e20000100800 */
[----:B0-----:R-:W-:Y:S01]  /*14590*/  IMAD.X R17, R61, 0x1, R4, P6 ;  /* 0x000000013d117824 */ /* 0x001fe200030e0604 */
[----:B-1----:R-:W-:-:S04]  /*145a0*/  IADD3 R13, P6, R14, R2, RZ ;  /* 0x000000020e0d7210 */ /* 0x002fc80007fde0ff */
[----:B------:R-:W-:Y:S04]  /*145b0*/  STL [R1+0x4c5c], R17 ;  /* 0x004c5c1101007387 */ /* 0x000fe80000100800 */
[----:B------:R0:W-:Y:S04]  /*145c0*/  STL [R1+0x4c68], R13 ;  /* 0x004c680d01007387 */ /* 0x0001e80000100800 */
[----:B0-----:R-:W4:Y:S01]  /*145d0*/  LDL.LU R13, [R1+0x130] ;  /* 0x00013000010d7983 */ /* 0x001f220000300800 */
[----:B------:R-:W-:Y:S01]  /*145e0*/  IMAD.X R17, R61, 0x1, R5, P0 ;  /* 0x000000013d117824 */ /* 0x000fe200000e0605 */
[----:B------:R-:W-:-:S04]  /*145f0*/  IADD3 R61, P0, R14, R6, RZ ;  /* 0x000000060e3d7210 */ /* 0x000fc80007f1e0ff */
[----:B------:R-:W-:Y:S04]  /*14600*/  STL [R1+0x4c4c], R17 ;  /* 0x004c4c1101007387 */ /* 0x000fe80000100800 */
[----:B------:R0:W-:Y:S04]  /*14610*/  STL [R1+0x4c54], R61 ;  /* 0x004c543d01007387 */ /* 0x0001e80000100800 */
[----:B0-----:R-:W4:Y:S01]  /*14620*/  LDL.LU R61, [R1+0x4] ;  /* 0x00000400013d7983 */ /* 0x001f220000300800 */
[----:B--2---:R-:W-:-:S05]  /*14630*/  IMAD.X R17, R9, 0x1, R0, P1 ;  /* 0x0000000109117824 */ /* 0x004fca00008e0600 */
[----:B------:R0:W-:Y:S02]  /*14640*/  STL [R1+0x4c50], R17 ;  /* 0x004c501101007387 */ /* 0x0001e40000100800 */
[----:B0-----:R-:W-:Y:S01]  /*14650*/  IADD3 R17, P1, R14, R7, RZ ;  /* 0x000000070e117210 */ /* 0x001fe20007f3e0ff */
[----:B------:R-:W-:-:S04]  /*14660*/  IMAD.X R14, R9, 0x1, R3, P2 ;  /* 0x00000001090e7824 */ /* 0x000fc800010e0603 */
[----:B------:R5:W-:Y:S04]  /*14670*/  STL [R1+0x4c40], R17 ;  /* 0x004c401101007387 */ /* 0x000be80000100800 */
[----:B------:R0:W-:Y:S01]  /*14680*/  STL [R1+0x4c38], R14 ;  /* 0x004c380e01007387 */ /* 0x0001e20000100800 */
[----:B-----5:R-:W-:Y:S01]  /*14690*/  IADD3 R17, P2, R10, R8, RZ ;  /* 0x000000080a117210 */ /* 0x020fe20007f5e0ff */
[----:B0-----:R-:W-:-:S04]  /*146a0*/  IMAD.X R14, R9, 0x1, R4, P3 ;  /* 0x00000001090e7824 */ /* 0x001fc800018e0604 */
[----:B------:R-:W-:Y:S04]  /*146b0*/  STL [R1+0x4c44], R17 ;  /* 0x004c441101007387 */ /* 0x000fe80000100800 */
[----:B------:R0:W-:Y:S01]  /*146c0*/  STL [R1+0x4c3c], R14 ;  /* 0x004c3c0e01007387 */ /* 0x0001e20000100800 */
[----:B------:R-:W-:-:S03]  /*146d0*/  IMAD.X R9, R9, 0x1, R5, P4 ;  /* 0x0000000109097824 */ /* 0x000fc600020e0605 */
[----:B0-----:R-:W2:Y:S01]  /*146e0*/  LDL.LU R14, [R1+0x12c] ;  /* 0x00012c00010e7983 */ /* 0x001ea20000300800 */
[----:B------:R-:W-:-:S05]  /*146f0*/  IADD3 R17, P3, R10, R2, RZ ;  /* 0x000000020a117210 */ /* 0x000fca0007f7e0ff */
[----:B------:R-:W-:Y:S04]  /*14700*/  STL [R1+0x4c48], R17 ;  /* 0x004c481101007387 */ /* 0x000fe80000100800 */
[----:B------:R0:W-:Y:S04]  /*14710*/  STL [R1+0x4c2c], R9 ;  /* 0x004c2c0901007387 */ /* 0x0001e80000100800 */
[----:B0-----:R-:W5:Y:S01]  /*14720*/  LDL.LU R9, [R1] ;  /* 0x0000000001097983 */ /* 0x001f620000300800 */
[----:B------:R-:W-:-:S05]  /*14730*/  IADD3 R17, P4, R10, R6, RZ ;  /* 0x000000060a117210 */ /* 0x000fca0007f9e0ff */
[----:B------:R0:W-:Y:S02]  /*14740*/  STL [R1+0x4c34], R17 ;  /* 0x004c341101007387 */ /* 0x0001e40000100800 */
[----:B0-----:R-:W-:-:S05]  /*14750*/  IMAD.X R17, R16, 0x1, R0, P5 ;  /* 0x0000000110117824 */ /* 0x001fca00028e0600 */
[----:B------:R0:W-:Y:S02]  /*14760*/  STL [R1+0x4c30], R17 ;  /* 0x004c301101007387 */ /* 0x0001e40000100800 */
[----:B0-----:R-:W-:Y:S01]  /*14770*/  IADD3 R17, P5, R10, R7, RZ ;  /* 0x000000070a117210 */ /* 0x001fe20007fbe0ff */
[----:B------:R-:W-:-:S04]  /*14780*/  IMAD.X R10, R16, 0x1, R3, P6 ;  /* 0x00000001100a7824 */ /* 0x000fc800030e0603 */
[----:B------:R0:W-:Y:S04]  /*14790*/  STL [R1+0x4c20], R17 ;  /* 0x004c201101007387 */ /* 0x0001e80000100800 */
[----:B------:R1:W-:Y:S01]  /*147a0*/  STL [R1+0x4c18], R10 ;  /* 0x004c180a01007387 */ /* 0x0003e20000100800 */
[----:B0-----:R-:W-:-:S03]  /*147b0*/  IADD3 R17, P6, R11, R8, RZ ;  /* 0x000000080b117210 */ /* 0x001fc60007fde0ff */
[----:B-1----:R-:W5:Y:S04]  /*147c0*/  LDL.LU R10, [R1+0x128] ;  /* 0x00012800010a7983 */ /* 0x002f680000300800 */
[----:B------:R0:W-:Y:S02]  /*147d0*/  STL [R1+0x4c24], R17 ;  /* 0x004c241101007387 */ /* 0x0001e40000100800 */
[C---:B0-----:R-:W-:Y:S02]  /*147e0*/  IMAD.X R17, R16.reuse, 0x1, R4, P0 ;  /* 0x0000000110117824 */ /* 0x041fe400000e0604 */
[----:B------:R-:W-:-:S03]  /*147f0*/  IMAD.X R16, R16, 0x1, R5, P1 ;  /* 0x0000000110107824 */ /* 0x000fc600008e0605 */
[----:B------:R0:W-:Y:S02]  /*14800*/  STL [R1+0x4c1c], R17 ;  /* 0x004c1c1101007387 */ /* 0x0001e40000100800 */
[----:B0-----:R-:W-:-:S05]  /*14810*/  IADD3 R17, P0, R11, R2, RZ ;  /* 0x000000020b117210 */ /* 0x001fca0007f1e0ff */
[----:B------:R0:W-:Y:S04]  /*14820*/  STL [R1+0x4c28], R17 ;  /* 0x004c281101007387 */ /* 0x0001e80000100800 */
[----:B0-----:R-:W5:Y:S04]  /*14830*/  LDL.LU R17, [R1+0x5998] ;  /* 0x0059980001117983 */ /* 0x001f680000300800 */
[----:B------:R0:W-:Y:S02]  /*14840*/  STL [R1+0x4c0c], R16 ;  /* 0x004c0c1001007387 */ /* 0x0001e40000100800 */
[----:B0-----:R-:W-:-:S05]  /*14850*/  IADD3 R16, P1, R11, R6, RZ ;  /* 0x000000060b107210 */ /* 0x001fca0007f3e0ff */
[----:B------:R0:W-:Y:S02]  /*14860*/  STL [R1+0x4c14], R16 ;  /* 0x004c141001007387 */ /* 0x0001e40000100800 */
[----:B0-----:R-:W-:-:S05]  /*14870*/  IMAD.X R16, R15, 0x1, R0, P2 ;  /* 0x000000010f107824 */ /* 0x001fca00010e0600 */
[----:B------:R0:W-:Y:S02]  /*14880*/  STL [R1+0x4c10], R16 ;  /* 0x004c101001007387 */ /* 0x0001e40000100800 */
[----:B0-----:R-:W-:Y:S01]  /*14890*/  IADD3 R16, P2, R11, R7, RZ ;  /* 0x000000070b107210 */ /* 0x001fe20007f5e0ff */
[----:B------:R-:W-:-:S04]  /*148a0*/  IMAD.X R11, R15, 0x1, R3, P3 ;  /* 0x000000010f0b7824 */ /* 0x000fc800018e0603 */
[----:B------:R3:W-:Y:S04]  /*148b0*/  STL [R1+0x4c00], R16 ;  /* 0x004c001001007387 */ /* 0x0007e80000100800 */
[----:B------:R0:W-:Y:S01]  /*148c0*/  STL [R1+0x4bf8], R11 ;  /* 0x004bf80b01007387 */ /* 0x0001e20000100800 */
[----:B---3--:R-:W-:-:S03]  /*148d0*/  IADD3 R16, P3, R12, R8, RZ ;  /* 0x000000080c107210 */ /* 0x008fc60007f7e0ff */
[----:B0-----:R-:W3:Y:S04]  /*148e0*/  LDL.LU R11, [R1+0x124] ;  /* 0x00012400010b7983 */ /* 0x001ee80000300800 */
[----:B------:R0:W-:Y:S02]  /*148f0*/  STL [R1+0x4c04], R16 ;  /* 0x004c041001007387 */ /* 0x0001e40000100800 */
[C---:B0-----:R-:W-:Y:S02]  /*14900*/  IMAD.X R16, R15.reuse, 0x1, R4, P4 ;  /* 0x000000010f107824 */ /* 0x041fe400020e0604 */
[----:B------:R-:W-:-:S03]  /*14910*/  IMAD.X R15, R15, 0x1, R5, P5 ;  /* 0x000000010f0f7824 */ /* 0x000fc600028e0605 */
[----:B------:R0:W-:Y:S02]  /*14920*/  STL [R1+0x4bfc], R16 ;  /* 0x004bfc1001007387 */ /* 0x0001e40000100800 */
[----:B0-----:R-:W-:-:S05]  /*14930*/  IADD3 R16, P4, R12, R2, RZ ;  /* 0x000000020c107210 */ /* 0x001fca0007f9e0ff */
[----:B------:R0:W-:Y:S04]  /*14940*/  STL [R1+0x4c08], R16 ;  /* 0x004c081001007387 */ /* 0x0001e80000100800 */
[----:B0-----:R-:W3:Y:S04]  /*14950*/  LDL.LU R16, [R1+0x5994] ;  /* 0x0059940001107983 */ /* 0x001ee80000300800 */
[----:B------:R0:W-:Y:S02]  /*14960*/  STL [R1+0x4bec], R15 ;  /* 0x004bec0f01007387 */ /* 0x0001e40000100800 */
[----:B0-----:R-:W-:-:S05]  /*14970*/  IADD3 R15, P5, R12, R6, RZ ;  /* 0x000000060c0f7210 */ /* 0x001fca0007fbe0ff */
[----:B------:R4:W-:Y:S02]  /*14980*/  STL [R1+0x4bf4], R15 ;  /* 0x004bf40f01007387 */ /* 0x0009e40000100800 */
[----:B----4-:R-:W-:-:S05]  /*14990*/  IMAD.X R15, R13, 0x1, R0, P6 ;  /* 0x000000010d0f7824 */ /* 0x010fca00030e0600 */
[----:B------:R0:W-:Y:S02]  /*149a0*/  STL [R1+0x4bf0], R15 ;  /* 0x004bf00f01007387 */ /* 0x0001e40000100800 */
[----:B0-----:R-:W-:Y:S01]  /*149b0*/  IADD3 R15, P6, R12, R7, RZ ;  /* 0x000000070c0f7210 */ /* 0x001fe20007fde0ff */
[----:B------:R-:W-:-:S04]  /*149c0*/  IMAD.X R12, R13, 0x1, R3, P0 ;  /* 0x000000010d0c7824 */ /* 0x000fc800000e0603 */
[----:B------:R0:W-:Y:S04]  /*149d0*/  STL [R1+0x4be0], R15 ;  /* 0x004be00f01007387 */ /* 0x0001e80000100800 */
[----:B------:R1:W-:Y:S01]  /*149e0*/  STL [R1+0x4bd8], R12 ;  /* 0x004bd80c01007387 */ /* 0x0003e20000100800 */
[----:B0-----:R-:W-:-:S03]  /*149f0*/  IADD3 R15, P0, R61, R8, RZ ;  /* 0x000000083d0f7210 */ /* 0x001fc60007f1e0ff */
[----:B-1----:R-:W4:Y:S04]  /*14a00*/  LDL.LU R12, [R1+0x120] ;  /* 0x00012000010c7983 */ /* 0x002f280000300800 */
[----:B------:R0:W-:Y:S02]  /*14a10*/  STL [R1+0x4be4], R15 ;  /* 0x004be40f01007387 */ /* 0x0001e40000100800 */
[C---:B0-----:R-:W-:Y:S02]  /*14a20*/  IMAD.X R15, R13.reuse, 0x1, R4, P1 ;  /* 0x000000010d0f7824 */ /* 0x041fe400008e0604 */
[----:B------:R-:W-:-:S03]  /*14a30*/  IMAD.X R13, R13, 0x1, R5, P2 ;  /* 0x000000010d0d7824 */ /* 0x000fc600010e0605 */
[----:B------:R0:W-:Y:S02]  /*14a40*/  STL [R1+0x4bdc], R15 ;  /* 0x004bdc0f01007387 */ /* 0x0001e40000100800 */
[----:B0-----:R-:W-:-:S05]  /*14a50*/  IADD3 R15, P1, R61, R2, RZ ;  /* 0x000000023d0f7210 */ /* 0x001fca0007f3e0ff */
[----:B------:R0:W-:Y:S04]  /*14a60*/  STL [R1+0x4be8], R15 ;  /* 0x004be80f01007387 */ /* 0x0001e80000100800 */
[----:B0-----:R-:W4:Y:S04]  /*14a70*/  LDL.LU R15, [R1+0x5990] ;  /* 0x00599000010f7983 */ /* 0x001f280000300800 */
[----:B------:R0:W-:Y:S02]  /*14a80*/  STL [R1+0x4bcc], R13 ;  /* 0x004bcc0d01007387 */ /* 0x0001e40000100800 */
[----:B0-----:R-:W-:-:S05]  /*14a90*/  IADD3 R13, P2, R61, R6, RZ ;  /* 0x000000063d0d7210 */ /* 0x001fca0007f5e0ff */
[----:B------:R2:W-:Y:S02]  /*14aa0*/  STL [R1+0x4bd4], R13 ;  /* 0x004bd40d01007387 */ /* 0x0005e40000100800 */
[----:B--2---:R-:W-:Y:S01]  /*14ab0*/  IMAD.X R13, R14, 0x1, R0, P3 ;  /* 0x000000010e0d7824 */ /* 0x004fe200018e0600 */
[----:B------:R-:W-:-:S04]  /*14ac0*/  IADD3 R61, P3, R61, R7, RZ ;  /* 0x000000073d3d7210 */ /* 0x000fc80007f7e0ff */
[----:B------:R0:W-:Y:S04]  /*14ad0*/  STL [R1+0x4bd0], R13 ;  /* 0x004bd00d01007387 */ /* 0x0001e80000100800 */
[----:B0-----:R-:W2:Y:S04]  /*14ae0*/  LDL.LU R13, [R1+0x598c] ;  /* 0x00598c00010d7983 */ /* 0x001ea80000300800 */
[----:B------:R0:W-:Y:S02]  /*14af0*/  STL [R1+0x4bc0], R61 ;  /* 0x004bc03d01007387 */ /* 0x0001e40000100800 */
[----:B0-----:R-:W-:-:S05]  /*14b00*/  IMAD.X R61, R14, 0x1, R3, P4 ;  /* 0x000000010e3d7824 */ /* 0x001fca00020e0603 */
[----:B------:R5:W-:Y:S02]  /*14b10*/  STL [R1+0x4bb8], R61 ;  /* 0x004bb83d01007387 */ /* 0x000be40000100800 */
[----:B-----5:R-:W-:-:S05]  /*14b20*/  IADD3 R61, P4, R9, R8, RZ ;  /* 0x00000008093d7210 */ /* 0x020fca0007f9e0ff */
[----:B------:R0:W-:Y:S02]  /*14b30*/  STL [R1+0x4bc4], R61 ;  /* 0x004bc43d01007387 */ /* 0x0001e40000100800 */
[----:B0-----:R-:W-:-:S05]  /*14b40*/  IMAD.X R61, R14, 0x1, R4, P5 ;  /* 0x000000010e3d7824 */ /* 0x001fca00028e0604 */
[----:B------:R0:W-:Y:S02]  /*14b50*/  STL [R1+0x4bbc], R61 ;  /* 0x004bbc3d01007387 */ /* 0x0001e40000100800 */
[----:B0-----:R-:W-:-:S05]  /*14b60*/  IADD3 R61, P5, R9, R2, RZ ;  /* 0x00000002093d7210 */ /* 0x001fca0007fbe0ff */
[----:B------:R0:W-:Y:S04]  /*14b70*/  STL [R1+0x4bc8], R61 ;  /* 0x004bc83d01007387 */ /* 0x0001e80000100800 */
[----:B0-----:R-:W5:Y:S01]  /*14b80*/  LDL.LU R61, [R1+0x5988] ;  /* 0x00598800013d7983 */ /* 0x001f620000300800 */
[----:B------:R-:W-:-:S05]  /*14b90*/  IMAD.X R14, R14, 0x1, R5, P6 ;  /* 0x000000010e0e7824 */ /* 0x000fca00030e0605 */
[----:B------:R0:W-:Y:S02]  /*14ba0*/  STL [R1+0x4bac], R14 ;  /* 0x004bac0e01007387 */ /* 0x0001e40000100800 */
[----:B0-----:R-:W-:-:S05]  /*14bb0*/  IADD3 R14, P6, R9, R6, RZ ;  /* 0x00000006090e7210 */ /* 0x001fca0007fde0ff */
[----:B------:R0:W-:Y:S02]  /*14bc0*/  STL [R1+0x4bb4], R14 ;  /* 0x004bb40e01007387 */ /* 0x0001e40000100800 */
[----:B0-----:R-:W-:Y:S01]  /*14bd0*/  IMAD.X R14, R10, 0x1, R0, P0 ;  /* 0x000000010a0e7824 */ /* 0x001fe200000e0600 */
[----:B------:R-:W-:-:S04]  /*14be0*/  IADD3 R9, P0, R9, R7, RZ ;  /* 0x0000000709097210 */ /* 0x000fc80007f1e0ff */
[----:B------:R0:W-:Y:S04]  /*14bf0*/  STL [R1+0x4bb0], R14 ;  /* 0x004bb00e01007387 */ /* 0x0001e80000100800 */
[----:B------:R-:W-:Y:S01]  /*14c00*/  STL [R1+0x4ba0], R9 ;  /* 0x004ba00901007387 */ /* 0x000fe20000100800 */
[----:B0-----:R-:W-:-:S05]  /*14c10*/  IMAD.X R14, R10, 0x1, R3, P1 ;  /* 0x000000010a0e7824 */ /* 0x001fca00008e0603 */
[----:B------:R0:W-:Y:S04]  /*14c20*/  STL [R1+0x4b98], R14 ;  /* 0x004b980e01007387 */ /* 0x0001e80000100800 */
[----:B0-----:R-:W2:Y:S01]  /*14c30*/  LDL.LU R14, [R1+0x118] ;  /* 0x00011800010e7983 */ /* 0x001ea20000300800 */
        /* <DEDUP_REMOVED lines=11> */
[----:B---3--:R-:W-:-:S05]  /*14cf0*/  IMAD.X R10, R11, 0x1, R0, P4 ;  /* 0x000000010b0a7824 */ /* 0x008fca00020e0600 */
[----:B------:R0:W-:Y:S02]  /*14d00*/  STL [R1+0x4b90], R10 ;  /* 0x004b900a01007387 */ /* 0x0001e40000100800 */
[----:B0-----:R-:W-:Y:S02]  /*14d10*/  IADD3 R10, P4, R61, R7, RZ ;  /* 0x000000073d0a7210 */ /* 0x001fe40007f9e0ff */
[----:B------:R-:W3:Y:S04]  /*14d20*/  LDL.LU R61, [R1+0x11c] ;  /* 0x00011c00013d7983 */ /* 0x000ee80000300800 */
        /* <DEDUP_REMOVED lines=14> */
[----:B----4-:R-:W-:Y:S01]  /*14e10*/  IMAD.X R11, R12, 0x1, R0, P1 ;  /* 0x000000010c0b7824 */ /* 0x010fe200008e0600 */
[----:B------:R-:W-:-:S04]  /*14e20*/  IADD3 R9, P1, R9, R7, RZ ;  /* 0x0000000709097210 */ /* 0x000fc80007f3e0ff */
[----:B------:R0:W-:Y:S04]  /*14e30*/  STL [R1+0x4b70], R11 ;  /* 0x004b700b01007387 */ /* 0x0001e80000100800 */
[----:B------:R-:W-:Y:S01]  /*14e40*/  STL [R1+0x4b60], R9 ;  /* 0x004b600901007387 */ /* 0x000fe20000100800 */
[----:B0-----:R-:W-:-:S05]  /*14e50*/  IMAD.X R11, R12, 0x1, R3, P2 ;  /* 0x000000010c0b7824 */ /* 0x001fca00010e0603 */
[----:B------:R0:W-:Y:S02]  /*14e60*/  STL [R1+0x4b58], R11 ;  /* 0x004b580b01007387 */ /* 0x0001e40000100800 */
[----:B0-----:R-:W-:Y:S01]  /*14e70*/  IMAD.X R11, R12, 0x1, R4, P3 ;  /* 0x000000010c0b7824 */ /* 0x001fe200018e0604 */
[----:B-----5:R-:W-:-:S05]  /*14e80*/  IADD3 R9, P2, R10, R8, RZ ;  /* 0x000000080a097210 */ /* 0x020fca0007f5e0ff */
[----:B------:R0:W-:Y:S04]  /*14e90*/  STL [R1+0x4b64], R9 ;  /* 0x004b640901007387 */ /* 0x0001e80000100800 */
[----:B0-----:R-:W4:Y:S04]  /*14ea0*/  LDL.LU R9, [R1+0x110] ;  /* 0x0001100001097983 */ /* 0x001f280000300800 */
        /* <DEDUP_REMOVED lines=26> */
[----:B--2---:R-:W-:-:S05]  /*15050*/  IMAD.X R61, R14, 0x1, R0, P2 ;  /* 0x000000010e3d7824 */ /* 0x004fca00010e0600 */
[----:B------:R0:W-:Y:S02]  /*15060*/  STL [R1+0x4b30], R61 ;  /* 0x004b303d01007387 */ /* 0x0001e40000100800 */
[----:B0-----:R-:W-:Y:S01]  /*15070*/  IADD3 R61, P2, R11, R7, RZ ;  /* 0x000000070b3d7210 */ /* 0x001fe20007f5e0ff */
[----:B------:R-:W-:-:S04]  /*15080*/  IMAD.X R11, R14, 0x1, R3, P3 ;  /* 0x000000010e0b7824 */ /* 0x000fc800018e0603 */
[----:B------:R-:W-:Y:S04]  /*15090*/  STL [R1+0x4b20], R61 ;  /* 0x004b203d01007387 */ /* 0x000fe80000100800 */
[----:B------:R0:W-:Y:S02]  /*150a0*/  STL [R1+0x4b18], R11 ;  /* 0x004b180b01007387 */ /* 0x0001e40000100800 */
[C---:B0-----:R-:W-:Y:S02]  /*150b0*/  IMAD.X R11, R14.reuse, 0x1, R4, P4 ;  /* 0x000000010e0b7824 */ /* 0x041fe400020e0604 */
[----:B------:R-:W-:Y:S01]  /*150c0*/  IMAD.X R14, R14, 0x1, R5, P5 ;  /* 0x000000010e0e7824 */ /* 0x000fe200028e0605 */
[----:B-----5:R-:W-:-:S05]  /*150d0*/  IADD3 R61, P3, R12, R8, RZ ;  /* 0x000000080c3d7210 */ /* 0x020fca0007f7e0ff */
[----:B------:R0:W-:Y:S04]  /*150e0*/  STL [R1+0x4b24], R61 ;  /* 0x004b243d01007387 */ /* 0x0001e80000100800 */
[----:B0-----:R-:W2:Y:S04]  /*150f0*/  LDL.LU R61, [R1+0x108] ;  /* 0x00010800013d7983 */ /* 0x001ea80000300800 */
[----:B------:R0:W-:Y:S02]  /*15100*/  STL [R1+0x4b1c], R11 ;  /* 0x004b1c0b01007387 */ /* 0x0001e40000100800 */
[----:B0-----:R-:W-:-:S05]  /*15110*/  IADD3 R11, P4, R12, R2, RZ ;  /* 0x000000020c0b7210 */ /* 0x001fca0007f9e0ff */
[----:B------:R0:W-:Y:S04]  /*15120*/  STL [R1+0x4b28], R11 ;  /* 0x004b280b01007387 */ /* 0x0001e80000100800 */
[----:B------:R3:W-:Y:S01]  /*15130*/  STL [R1+0x4b0c], R14 ;  /* 0x004b0c0e01007387 */ /* 0x0007e20000100800 */
[----:B0-----:R-:W-:Y:S01]  /*15140*/  IADD3 R11, P5, R12, R6, RZ ;  /* 0x000000060c0b7210 */ /* 0x001fe20007fbe0ff */
[----:B---3--:R-:W-:-:S04]  /*15150*/  IMAD.X R14, R10, 0x1, R0, P6 ;  /* 0x000000010a0e7824 */ /* 0x008fc800030e0600 */
[----:B------:R0:W-:Y:S02]  /*15160*/  STL [R1+0x4b14], R11 ;  /* 0x004b140b01007387 */ /* 0x0001e40000100800 */
[----:B0-----:R-:W-:Y:S02]  /*15170*/  IADD3 R11, P6, R12, R7, RZ ;  /* 0x000000070c0b7210 */ /* 0x001fe40007fde0ff */
[----:B------:R-:W3:Y:S04]  /*15180*/  LDL.LU R12, [R1+0x10c] ;  /* 0x00010c00010c7983 */ /* 0x000ee80000300800 */
[----:B------:R0:W-:Y:S04]  /*15190*/  STL [R1+0x4b10], R14 ;  /* 0x004b100e01007387 */ /* 0x0001e80000100800 */
[----:B------:R1:W-:Y:S01]  /*151a0*/  STL [R1+0x4b00], R11 ;  /* 0x004b000b01007387 */ /* 0x0003e20000100800 */
[----:B0-----:R-:W-:Y:S01]  /*151b0*/  IMAD.X R14, R10, 0x1, R3, P0 ;  /* 0x000000010a0e7824 */ /* 0x001fe200000e0603 */
[----:B-1----:R-:W-:-:S04]  /*151c0*/  IADD3 R11, P0, R13, R8, RZ ;  /* 0x000000080d0b7210 */ /* 0x002fc80007f1e0ff */
[----:B------:R0:W-:Y:S04]  /*151d0*/  STL [R1+0x4af8], R14 ;  /* 0x004af80e01007387 */ /* 0x0001e80000100800 */
[----:B------:R1:W-:Y:S01]  /*151e0*/  STL [R1+0x4b04], R11 ;  /* 0x004b040b01007387 */ /* 0x0003e20000100800 */
[----:B0-----:R-:W-:-:S03]  /*151f0*/  IMAD.X R14, R10, 0x1, R4, P1 ;  /* 0x000000010a0e7824 */ /* 0x001fc600008e0604 */
[----:B-1----:R-:W5:Y:S04]  /*15200*/  LDL.LU R11, [R1+0x104] ;  /* 0x00010400010b7983 */ /* 0x002f680000300800 */
[----:B------:R0:W-:Y:S02]  /*15210*/  STL [R1+0x4afc], R14 ;  /* 0x004afc0e01007387 */ /* 0x0001e40000100800 */
[----:B0-----:R-:W-:-:S05]  /*15220*/  IADD3 R14, P1, R13, R2, RZ ;  /* 0x000000020d0e7210 */ /* 0x001fca0007f3e0ff */
[----:B------:R0:W-:Y:S04]  /*15230*/  STL [R1+0x4b08], R14 ;  /* 0x004b080e01007387 */ /* 0x0001e80000100800 */
[----:B0-----:R-:W2:Y:S01]  /*15240*/  LDL.LU R14, [R1+0x5974] ;  /* 0x00597400010e7983 */ /* 0x001ea20000300800 */
[----:B------:R-:W-:-:S05]  /*15250*/  IMAD.X R10, R10, 0x1, R5, P2 ;  /* 0x000000010a0a7824 */ /* 0x000fca00010e0605 */
[----:B------:R0:W-:Y:S02]  /*15260*/  STL [R1+0x4aec], R10 ;  /* 0x004aec0a01007387 */ /* 0x0001e40000100800 */
[----:B0-----:R-:W-:-:S05]  /*15270*/  IADD3 R10, P2, R13, R6, RZ ;  /* 0x000000060d0a7210 */ /* 0x001fca0007f5e0ff */
[----:B------:R4:W-:Y:S02]  /*15280*/  STL [R1+0x4af4], R10 ;  /* 0x004af40a01007387 */ /* 0x0009e40000100800 */
[----:B----4-:R-:W-:-:S05]  /*15290*/  IMAD.X R10, R9, 0x1, R0, P3 ;  /* 0x00000001090a7824 */ /* 0x010fca00018e0600 */
[----:B------:R0:W-:Y:S02]  /*152a0*/  STL [R1+0x4af0], R10 ;  /* 0x004af00a01007387 */ /* 0x0001e40000100800 */
[----:B0-----:R-:W-:Y:S01]  /*152b0*/  IADD3 R10, P3, R13, R7, RZ ;  /* 0x000000070d0a7210 */ /* 0x001fe20007f7e0ff */
[----:B------:R-:W-:-:S04]  /*152c0*/  IMAD.X R13, R9, 0x1, R3, P4 ;  /* 0x00000001090d7824 */ /* 0x000fc800020e0603 */
[----:B------:R-:W-:Y:S04]  /*152d0*/  STL [R1+0x4ae0], R10 ;  /* 0x004ae00a01007387 */ /* 0x000fe80000100800 */
[----:B------:R0:W-:Y:S02]  /*152e0*/  STL [R1+0x4ad8], R13 ;  /* 0x004ad80d01007387 */ /* 0x0001e40000100800 */
[----:B0-----:R-:W-:Y:S01]  /*152f0*/  IMAD.X R13, R9, 0x1, R4, P5 ;  /* 0x00000001090d7824 */ /* 0x001fe200028e0604 */
[----:B--2---:R-:W-:-:S05]  /*15300*/  IADD3 R10, P4, R14, R8, RZ ;  /* 0x000000080e0a7210 */ /* 0x004fca0007f9e0ff */
[----:B------:R0:W-:Y:S04]  /*15310*/  STL [R1+0x4ae4], R10 ;  /* 0x004ae40a01007387 */ /* 0x0001e80000100800 */
[----:B0-----:R-:W2:Y:S01]  /*15320*/  LDL.LU R10, [R1+0x100] ;  /* 0x00010000010a7983 */ /* 0x001ea20000300800 */
[----:B------:R-:W-:-:S03]  /*15330*/  IMAD.X R9, R9, 0x1, R5, P6 ;  /* 0x0000000109097824 */ /* 0x000fc600030e0605 */
[----:B------:R0:W-:Y:S02]  /*15340*/  STL [R1+0x4adc], R13 ;  /* 0x004adc0d01007387 */ /* 0x0001e40000100800 */
[----:B0-----:R-:W-:-:S05]  /*15350*/  IADD3 R13, P5, R14, R2, RZ ;  /* 0x000000020e0d7210 */ /* 0x001fca0007fbe0ff */
[----:B------:R0:W-:Y:S04]  /*15360*/  STL [R1+0x4ae8], R13 ;  /* 0x004ae80d01007387 */ /* 0x0001e80000100800 */
[----:B------:R3:W-:Y:S01]  /*15370*/  STL [R1+0x4acc], R9 ;  /* 0x004acc0901007387 */ /* 0x0007e20000100800 */
[----:B0-----:R-:W-:Y:S01]  /*15380*/  IADD3 R13, P6, R14, R6, RZ ;  /* 0x000000060e0d7210 */ /* 0x001fe20007fde0ff */
[----:B---3--:R-:W-:-:S04]  /*15390*/  IMAD.X R9, R12, 0x1, R0, P0 ;  /* 0x000000010c097824 */ /* 0x008fc800000e0600 */
[----:B------:R0:W-:Y:S04]  /*153a0*/  STL [R1+0x4ad4], R13 ;  /* 0x004ad40d01007387 */ /* 0x0001e80000100800 */
[----:B------:R1:W-:Y:S01]  /*153b0*/  STL [R1+0x4ad0], R9 ;  /* 0x004ad00901007387 */ /* 0x0003e20000100800 */
[----:B0-----:R-:W-:Y:S01]  /*153c0*/  IADD3 R13, P0, R14, R7, RZ ;  /* 0x000000070e0d7210 */ /* 0x001fe20007f1e0ff */
[----:B-1----:R-:W-:Y:S01]  /*153d0*/  IMAD.X R9, R12, 0x1, R3, P1 ;  /* 0x000000010c097824 */ /* 0x002fe200008e0603 */
[----:B------:R-:W-:-:S03]  /*153e0*/  IADD3 R14, P1, R15, R8, RZ ;  /* 0x000000080f0e7210 */ /* 0x000fc60007f3e0ff */
[----:B------:R0:W-:Y:S04]  /*153f0*/  STL [R1+0x4ac0], R13 ;  /* 0x004ac00d01007387 */ /* 0x0001e80000100800 */
[----:B------:R1:W-:Y:S01]  /*15400*/  STL [R1+0x4ab8], R9 ;  /* 0x004ab80901007387 */ /* 0x0003e20000100800 */
[----:B0-----:R-:W-:-:S03]  /*15410*/  IMAD.X R13, R12, 0x1, R4, P2 ;  /* 0x000000010c0d7824 */ /* 0x001fc600010e0604 */
[----:B-1----:R-:W3:Y:S04]  /*15420*/  LDL.LU R9, [R1+0xfc] ;  /* 0x0000fc0001097983 */ /* 0x002ee80000300800 */
[----:B------:R0:W-:Y:S04]  /*15430*/  STL [R1+0x4ac4], R14 ;  /* 0x004ac40e01007387 */ /* 0x0001e80000100800 */
[----:B------:R1:W-:Y:S01]  /*15440*/  STL [R1+0x4abc], R13 ;  /* 0x004abc0d01007387 */ /* 0x0003e20000100800 */
[C---:B0-----:R-:W-:Y:S01]  /*15450*/  IADD3 R14, P2, R15.reuse, R2, RZ ;  /* 0x000000020f0e7210 */ /* 0x041fe20007f5e0ff */
[----:B-1----:R-:W-:Y:S01]  /*15460*/  IMAD.X R13, R12, 0x1, R5, P3 ;  /* 0x000000010c0d7824 */ /* 0x002fe200018e0605 */
[----:B------:R-:W-:-:S03]  /*15470*/  IADD3 R12, P3, R15, R6, RZ ;  /* 0x000000060f0c7210 */ /* 0x000fc60007f7e0ff */
[----:B------:R0:W-:Y:S04]  /*15480*/  STL [R1+0x4ac8], R14 ;  /* 0x004ac80e01007387 */ /* 0x0001e80000100800 */
[----:B------:R1:W-:Y:S04]  /*15490*/  STL [R1+0x4aac], R13 ;  /* 0x004aac0d01007387 */ /* 0x0003e80000100800 */
[----:B------:R4:W-:Y:S01]  /*154a0*/  STL [R1+0x4ab4], R12 ;  /* 0x004ab40c01007387 */ /* 0x0009e20000100800 */
[----:B0-----:R-:W-:Y:S01]  /*154b0*/  IMAD.X R14, R61, 0x1, R0, P4 ;  /* 0x000000013d0e7824 */ /* 0x001fe200020e0600 */
[----:B-1----:R-:W-:-:S04]  /*154c0*/  IADD3 R13, P4, R15, R7, RZ ;  /* 0x000000070f0d7210 */ /* 0x002fc80007f9e0ff */
[----:B------:R0:W-:Y:S01]  /*154d0*/  STL [R1+0x4ab0], R14 ;  /* 0x004ab00e01007387 */ /* 0x0001e20000100800 */
[----:B----4-:R-:W-:-:S03]  /*154e0*/  IMAD.X R12, R61, 0x1, R3, P5 ;  /* 0x000000013d0c7824 */ /* 0x010fc600028e0603 */
[----:B------:R1:W-:Y:S04]  /*154f0*/  STL [R1+0x4aa0], R13 ;  /* 0x004aa00d01007387 */ /* 0x0003e80000100800 */
[----:B------:R4:W-:Y:S01]  /*15500*/  STL [R1+0x4a98], R12 ;  /* 0x004a980c01007387 */ /* 0x0009e20000100800 */
[C---:B0-----:R-:W-:Y:S01]  /*15510*/  IADD3 R14, P5, R16.reuse, R8, RZ ;  /* 0x00000008100e7210 */ /* 0x041fe20007fbe0ff */
[C---:B-1----:R-:W-:Y:S02]  /*15520*/  IMAD.X R13, R61.reuse, 0x1, R4, P6 ;  /* 0x000000013d0d7824 */ /* 0x042fe400030e0604 */
[----:B----4-:R-:W4:Y:S04]  /*15530*/  LDL.LU R12, [R1+0xf4] ;  /* 0x0000f400010c7983 */ /* 0x010f280000300800 */
        /* <DEDUP_REMOVED lines=8> */
[----:B-----5:R-:W-:Y:S01]  /*155c0*/  IMAD.X R14, R11, 0x1, R0, P1 ;  /* 0x000000010b0e7824 */ /* 0x020fe200008e0600 */
[----:B0-----:R-:W-:-:S04]  /*155d0*/  IADD3 R13, P1, R16, R7, RZ ;  /* 0x00000007100d7210 */ /* 0x001fc80007f3e0ff */
[----:B------:R0:W-:Y:S01]  /*155e0*/  STL [R1+0x4a90], R14 ;  /* 0x004a900e01007387 */ /* 0x0001e20000100800 */
[----:B-1----:R-:W-:-:S03]  /*155f0*/  IMAD.X R15, R11, 0x1, R3, P2 ;  /* 0x000000010b0f7824 */ /* 0x002fc600010e0603 */
[----:B------:R1:W-:Y:S04]  /*15600*/  STL [R1+0x4a80], R13 ;  /* 0x004a800d01007387 */ /* 0x0003e80000100800 */
[----:B------:R-:W-:Y:S01]  /*15610*/  STL [R1+0x4a78], R15 ;  /* 0x004a780f01007387 */ /* 0x000fe20000100800 */
[----:B0-----:R-:W-:-:S03]  /*15620*/  IADD3 R14, P2, R17, R8, RZ ;  /* 0x00000008110e7210 */ /* 0x001fc60007f5e0ff */
[----:B------:R-:W5:Y:S01]  /*15630*/  LDL.LU R61, [R1+0xf0] ;  /* 0x0000f000013d7983 */ /* 0x000f620000300800 */
[----:B-1----:R-:W-:-:S03]  /*15640*/  IMAD.X R13, R11, 0x1, R4, P3 ;  /* 0x000000010b0d7824 */ /* 0x002fc600018e0604 */
[----:B------:R0:W-:Y:S04]  /*15650*/  STL [R1+0x4a84], R14 ;  /* 0x004a840e01007387 */ /* 0x0001e80000100800 */
[----:B------:R1:W-:Y:S01]  /*15660*/  STL [R1+0x4a7c], R13 ;  /* 0x004a7c0d01007387 */ /* 0x0003e20000100800 */
[----:B0-----:R-:W-:Y:S01]  /*15670*/  IADD3 R14, P3, R17, R2, RZ ;  /* 0x00000002110e7210 */ /* 0x001fe20007f7e0ff */
[----:B-1----:R-:W-:Y:S01]  /*15680*/  IMAD.X R13, R11, 0x1, R5, P4 ;  /* 0x000000010b0d7824 */ /* 0x002fe200020e0605 */
[----:B------:R-:W-:-:S03]  /*15690*/  IADD3 R11, P4, R17, R6, RZ ;  /* 0x00000006110b7210 */ /* 0x000fc60007f9e0ff */
[----:B------:R2:W-:Y:S04]  /*156a0*/  STL [R1+0x4a88], R14 ;  /* 0x004a880e01007387 */ /* 0x0005e80000100800 */
[----:B------:R0:W-:Y:S04]  /*156b0*/  STL [R1+0x4a6c], R13 ;  /* 0x004a6c0d01007387 */ /* 0x0001e80000100800 */
[----:B------:R1:W-:Y:S01]  /*156c0*/  STL [R1+0x4a74], R11 ;  /* 0x004a740b01007387 */ /* 0x0003e20000100800 */
[C---:B--2---:R-:W-:Y:S01]  /*156d0*/  IMAD.X R14, R10.reuse, 0x1, R0, P5 ;  /* 0x000000010a0e7824 */ /* 0x044fe200028e0600 */
[----:B0-----:R-:W-:Y:S01]  /*156e0*/  IADD3 R13, P5, R17, R7, RZ ;  /* 0x00000007110d7210 */ /* 0x001fe20007fbe0ff */
[----:B-1----:R-:W-:-:S03]  /*156f0*/  IMAD.X R11, R10, 0x1, R3, P6 ;  /* 0x000000010a0b7824 */ /* 0x002fc600030e0603 */
[----:B------:R-:W-:Y:S04]  /*15700*/  STL [R1+0x4a70], R14 ;  /* 0x004a700e01007387 */ /* 0x000fe80000100800 */
[----:B------:R-:W-:Y:S04]  /*15710*/  STL [R1+0x4a60], R13 ;  /* 0x004a600d01007387 */ /* 0x000fe80000100800 */
[----:B------:R0:W-:Y:S04]  /*15720*/  STL [R1+0x4a58], R11 ;  /* 0x004a580b01007387 */ /* 0x0001e80000100800 */
[----:B0-----:R-:W2:Y:S01]  /*15730*/  LDL.LU R11, [R1+0xec] ;  /* 0x0000ec00010b7983 */ /* 0x001ea20000300800 */
[----:B------:R-:W-:Y:S01]  /*15740*/  IADD3 R14, P6, R18, R8, RZ ;  /* 0x00000008120e7210 */ /* 0x000fe20007fde0ff */
[----:B------:R-:W-:-:S04]  /*15750*/  IMAD.X R13, R10, 0x1, R4, P0 ;  /* 0x000000010a0d7824 */ /* 0x000fc800000e0604 */
        /* <DEDUP_REMOVED lines=8> */
[C---:B---3--:R-:W-:Y:S01]  /*157e0*/  IMAD.X R14, R9.reuse, 0x1, R0, P2 ;  /* 0x00000001090e7824 */ /* 0x048fe200010e0600 */
[----:B0-----:R-:W-:Y:S01]  /*157f0*/  IADD3 R13, P2, R18, R7, RZ ;  /* 0x00000007120d7210 */ /* 0x001fe20007f5e0ff */
[----:B-1----:R-:W-:-:S03]  /*15800*/  IMAD.X R10, R9, 0x1, R3, P3 ;  /* 0x00000001090a7824 */ /* 0x002fc600018e0603 */
[----:B------:R0:W-:Y:S04]  /*15810*/  STL [R1+0x4a50], R14 ;  /* 0x004a500e01007387 */ /* 0x0001e80000100800 */
[----:B------:R1:W-:Y:S04]  /*15820*/  STL [R1+0x4a40], R13 ;  /* 0x004a400d01007387 */ /* 0x0003e80000100800 */
[----:B------:R3:W-:Y:S01]  /*15830*/  STL [R1+0x4a38], R10 ;  /* 0x004a380a01007387 */ /* 0x0007e20000100800 */
[----:B0-----:R-:W-:Y:S01]  /*15840*/  IADD3 R14, P3, R19, R8, RZ ;  /* 0x00000008130e7210 */ /* 0x001fe20007f7e0ff */
[----:B-1----:R-:W-:-:S02]  /*15850*/  IMAD.X R13, R9, 0x1, R4, P4 ;  /* 0x00000001090d7824 */ /* 0x002fc400020e0604 */
[----:B---3--:R-:W3:Y:S04]  /*15860*/  LDL.LU R10, [R1+0xe8] ;  /* 0x0000e800010a7983 */ /* 0x008ee80000300800 */
        /* <DEDUP_REMOVED lines=8> */
[----:B----4-:R-:W-:Y:S01]  /*158f0*/  IMAD.X R14, R12, 0x1, R0, P6 ;  /* 0x000000010c0e7824 */ /* 0x010fe200030e0600 */
[----:B0-----:R-:W-:-:S04]  /*15900*/  IADD3 R13, P6, R19, R7, RZ ;  /* 0x00000007130d7210 */ /* 0x001fc80007fde0ff */
[----:B------:R0:W-:Y:S01]  /*15910*/  STL [R1+0x4a30], R14 ;  /* 0x004a300e01007387 */ /* 0x0001e20000100800 */
[----:B-1----:R-:W-:-:S03]  /*15920*/  IMAD.X R9, R12, 0x1, R3, P0 ;  /* 0x000000010c097824 */ /* 0x002fc600000e0603 */
[----:B------:R1:W-:Y:S04]  /*15930*/  STL [R1+0x4a20], R13 ;  /* 0x004a200d01007387 */ /* 0x0003e80000100800 */
[----:B------:R4:W-:Y:S01]  /*15940*/  STL [R1+0x4a18], R9 ;  /* 0x004a180901007387 */ /* 0x0009e20000100800 */
[----:B0-----:R-:W-:Y:S01]  /*15950*/  IADD3 R14, P0, R20, R8, RZ ;  /* 0x00000008140e7210 */ /* 0x001fe20007f1e0ff */
[----:B-1----:R-:W-:Y:S02]  /*15960*/  IMAD.X R13, R12, 0x1, R4, P1 ;  /* 0x000000010c0d7824 */ /* 0x002fe400008e0604 */
[----:B----4-:R-:W4:Y:S04]  /*15970*/  LDL.LU R9, [R1+0xe4] ;  /* 0x0000e40001097983 */ /* 0x010f280000300800 */
        /* <DEDUP_REMOVED lines=13> */
[----:B------:R5:W-:Y:S01]  /*15a50*/  STL [R1+0x49f8], R12 ;  /* 0x0049f80c01007387 */ /* 0x000be20000100800 */
[----:B0-----:R-:W-:Y:S01]  /*15a60*/  IADD3 R14, P4, R21, R8, RZ ;  /* 0x00000008150e7210 */ /* 0x001fe20007f9e0ff */
[----:B-1----:R-:W-:Y:S02]  /*15a70*/  IMAD.X R13, R61, 0x1, R4, P5 ;  /* 0x000000013d0d7824 */ /* 0x002fe400028e0604 */
[----:B-----5:R-:W5:Y:S04]  /*15a80*/  LDL.LU R12, [R1+0xe0] ;  /* 0x0000e000010c7983 */ /* 0x020f680000300800 */
        /* <DEDUP_REMOVED lines=8> */
[----:B--2---:R-:W-:Y:S01]  /*15b10*/  IMAD.X R14, R11, 0x1, R0, P0 ;  /* 0x000000010b0e7824 */ /* 0x004fe200000e0600 */
[----:B0-----:R-:W-:Y:S01]  /*15b20*/  IADD3 R13, P0, R21, R7, RZ ;  /* 0x00000007150d7210 */ /* 0x001fe20007f1e0ff */
[----:B-1----:R-:W-:-:S03]  /*15b30*/  IMAD.X R15, R11, 0x1, R3, P1 ;  /* 0x000000010b0f7824 */ /* 0x002fc600008e0603 */
[----:B------:R0:W-:Y:S04]  /*15b40*/  STL [R1+0x49f0], R14 ;  /* 0x0049f00e01007387 */ /* 0x0001e80000100800 */
[----:B------:R1:W-:Y:S04]  /*15b50*/  STL [R1+0x49e0], R13 ;  /* 0x0049e00d01007387 */ /* 0x0003e80000100800 */
[----:B------:R-:W-:Y:S04]  /*15b60*/  STL [R1+0x49d8], R15 ;  /* 0x0049d80f01007387 */ /* 0x000fe80000100800 */
[----:B------:R-:W2:Y:S01]  /*15b70*/  LDL.LU R61, [R1+0xdc] ;  /* 0x0000dc00013d7983 */ /* 0x000ea20000300800 */
[----:B0-----:R-:W-:Y:S01]  /*15b80*/  IADD3 R14, P1, R22, R8, RZ ;  /* 0x00000008160e7210 */ /* 0x001fe20007f3e0ff */
[----:B-1----:R-:W-:-:S04]  /*15b90*/  IMAD.X R13, R11, 0x1, R4, P2 ;  /* 0x000000010b0d7824 */ /* 0x002fc800010e0604 */
        /* <DEDUP_REMOVED lines=8> */
[----:B---3--:R-:W-:Y:S01]  /*15c20*/  IMAD.X R14, R10, 0x1, R0, P4 ;  /* 0x000000010a0e7824 */ /* 0x008fe200020e0600 */
        /* <DEDUP_REMOVED lines=39> */
[C---:B0-----:R-:W-:Y:S01]  /*15ea0*/  IADD3 R14, P6, R25.reuse, R8, RZ ;  /* 0x00000008190e7210 */ /* 0x041fe20007fde0ff */
[C---:B-1----:R-:W-:Y:S02]  /*15eb0*/  IMAD.X R13, R12.reuse, 0x1, R4, P0 ;  /* 0x000000010c0d7824 */ /* 0x042fe400000e0604 */
[----:B-----5:R-:W5:Y:S04]  /*15ec0*/  LDL.LU R9, [R1+0xd0] ;  /* 0x0000d00001097983 */ /* 0x020f680000300800 */
        /* <DEDUP_REMOVED lines=8> */
[----:B--2---:R-:W-:Y:S01]  /*15f50*/  IMAD.X R14, R61, 0x1, R0, P2 ;  /* 0x000000013d0e7824 */ /* 0x004fe200010e0600 */
[----:B0-----:R-:W-:Y:S01]  /*15f60*/  IADD3 R13, P2, R25, R7, RZ ;  /* 0x00000007190d7210 */ /* 0x001fe20007f5e0ff */
[C---:B-1----:R-:W-:Y:S01]  /*15f70*/  IMAD.X R12, R61.reuse, 0x1, R3, P3 ;  /* 0x000000013d0c7824 */ /* 0x042fe200018e0603 */
[----:B------:R-:W-:Y:S01]  /*15f80*/  UIMAD UR5, UR5, 0x69, URZ ;  /* 0x00000069050578a4 */ /* 0x000fe2000f8e023f */
[----:B------:R-:W0:Y:S01]  /*15f90*/  LDC R25, c[0x0][0x230] ;  /* 0x00008c00ff197b82 */ /* 0x000e220000000800 */
[----:B------:R-:W-:Y:S04]  /*15fa0*/  STL [R1+0x4970], R14 ;  /* 0x0049700e01007387 */ /* 0x000fe80000100800 */
[----:B------:R-:W-:Y:S04]  /*15fb0*/  STL [R1+0x4960], R13 ;  /* 0x0049600d01007387 */ /* 0x000fe80000100800 */
[----:B------:R1:W-:Y:S04]  /*15fc0*/  STL [R1+0x4958], R12 ;  /* 0x0049580c01007387 */ /* 0x0003e80000100800 */
[----:B-1----:R-:W2:Y:S01]  /*15fd0*/  LDL.LU R12, [R1+0xcc] ;  /* 0x0000cc00010c7983 */ /* 0x002ea20000300800 */
[----:B------:R-:W-:Y:S01]  /*15fe0*/  IADD3 R14, P3, R26, R8, RZ ;  /* 0x000000081a0e7210 */ /* 0x000fe20007f7e0ff */
[----:B------:R-:W-:-:S04]  /*15ff0*/  IMAD.X R13, R61, 0x1, R4, P4 ;  /* 0x000000013d0d7824 */ /* 0x000fc800020e0604 */
[----:B------:R1:W-:Y:S04]  /*16000*/  STL [R1+0x4964], R14 ;  /* 0x0049640e01007387 */ /* 0x0003e80000100800 */
[----:B------:R1:W-:Y:S02]  /*16010*/  STL [R1+0x495c], R13 ;  /* 0x00495c0d01007387 */ /* 0x0003e40000100800 */
[C---:B-1----:R-:W-:Y:S01]  /*16020*/  IADD3 R14, P4, R26.reuse, R2, RZ ;  /* 0x000000021a0e7210 */ /* 0x042fe20007f9e0ff */
[----:B------:R-:W-:Y:S01]  /*16030*/  IMAD.X R13, R61, 0x1, R5, P5 ;  /* 0x000000013d0d7824 */ /* 0x000fe200028e0605 */
[----:B------:R-:W-:-:S03]  /*16040*/  IADD3 R15, P5, R26, R6, RZ ;  /* 0x000000061a0f7210 */ /* 0x000fc60007fbe0ff */
[----:B------:R3:W-:Y:S04]  /*16050*/  STL [R1+0x4968], R14 ;  /* 0x0049680e01007387 */ /* 0x0007e80000100800 */
[----:B------:R1:W-:Y:S04]  /*16060*/  STL [R1+0x494c], R13 ;  /* 0x00494c0d01007387 */ /* 0x0003e80000100800 */
[----:B------:R0:W-:Y:S01]  /*16070*/  STL [R1+0x4954], R15 ;  /* 0x0049540f01007387 */ /* 0x0001e20000100800 */
[C---:B---3--:R-:W-:Y:S01]  /*16080*/  IMAD.X R14, R11.reuse, 0x1, R0, P6 ;  /* 0x000000010b0e7824 */ /* 0x048fe200030e0600 */
[----:B-1----:R-:W-:Y:S01]  /*16090*/  IADD3 R13, P6, R26, R7, RZ ;  /* 0x000000071a0d7210 */ /* 0x002fe20007fde0ff */
[----:B0-----:R-:W-:-:S03]  /*160a0*/  IMAD.X R15, R11, 0x1, R3, P0 ;  /* 0x000000010b0f7824 */ /* 0x001fc600000e0603 */
[----:B------:R0:W-:Y:S04]  /*160b0*/  STL [R1+0x4950], R14 ;  /* 0x0049500e01007387 */ /* 0x0001e80000100800 */
[----:B------:R1:W-:Y:S04]  /*160c0*/  STL [R1+0x4940], R13 ;  /* 0x0049400d01007387 */ /* 0x0003e80000100800 */
[----:B------:R-:W-:Y:S01]  /*160d0*/  STL [R1+0x4938], R15 ;  /* 0x0049380f01007387 */ /* 0x000fe20000100800 */
[----:B0-----:R-:W-:-:S03]  /*160e0*/  IADD3 R14, P0, R27, R8, RZ ;  /* 0x000000081b0e7210 */ /* 0x001fc60007f1e0ff */
[----:B------:R-:W3:Y:S01]  /*160f0*/  LDL.LU R61, [R1+0xc8] ;  /* 0x0000c800013d7983 */ /* 0x000ee20000300800 */
        /* <DEDUP_REMOVED lines=9> */
[C---:B----4-:R-:W-:Y:S01]  /*16190*/  IMAD.X R14, R10.reuse, 0x1, R0, P3 ;  /* 0x000000010a0e7824 */ /* 0x050fe200018e0600 */
[----:B0-----:R-:W-:Y:S01]  /*161a0*/  IADD3 R13, P3, R27, R7, RZ ;  /* 0x000000071b0d7210 */ /* 0x001fe20007f7e0ff */
[----:B-1----:R-:W-:-:S03]  /*161b0*/  IMAD.X R11, R10, 0x1, R3, P4 ;  /* 0x000000010a0b7824 */ /* 0x002fc600020e0603 */
[----:B------:R0:W-:Y:S04]  /*161c0*/  STL [R1+0x4930], R14 ;  /* 0x0049300e01007387 */ /* 0x0001e80000100800 */
[----:B------:R1:W-:Y:S04]  /*161d0*/  STL [R1+0x4920], R13 ;  /* 0x0049200d01007387 */ /* 0x0003e80000100800 */
[----:B------:R4:W-:Y:S01]  /*161e0*/  STL [R1+0x4918], R11 ;  /* 0x0049180b01007387 */ /* 0x0009e20000100800 */
[----:B0-----:R-:W-:Y:S01]  /*161f0*/  IADD3 R14, P4, R28, R8, RZ ;  /* 0x000000081c0e7210 */ /* 0x001fe20007f9e0ff */
[----:B-1----:R-:W-:-:S02]  /*16200*/  IMAD.X R13, R10, 0x1, R4, P5 ;  /* 0x000000010a0d7824 */ /* 0x002fc400028e0604 */
        /* <DEDUP_REMOVED lines=61> */
[----:B0-----:R-:W-:Y:S01]  /*165e0*/  IADD3 R13, P5, R31, R7, RZ ;  /* 0x000000071f0d7210 */ /* 0x001fe20007fbe0ff */
[----:B-1----:R-:W-:-:S03]  /*165f0*/  IMAD.X R15, R11, 0x1, R3, P6 ;  /* 0x000000010b0f7824 */ /* 0x002fc600030e0603 */
[----:B------:R0:W-:Y:S04]  /*16600*/  STL [R1+0x48b0], R14 ;  /* 0x0048b00e01007387 */ /* 0x0001e80000100800 */
[----:B------:R1:W-:Y:S04]  /*16610*/  STL [R1+0x48a0], R13 ;  /* 0x0048a00d01007387 */ /* 0x0003e80000100800 */
[----:B------:R-:W-:Y:S01]  /*16620*/  STL [R1+0x4898], R15 ;  /* 0x0048980f01007387 */ /* 0x000fe20000100800 */
[----:B0-----:R-:W-:-:S03]  /*16630*/  IADD3 R14, P6, R32, R8, RZ ;  /* 0x00000008200e7210 */ /* 0x001fc60007fde0ff */
[----:B------:R-:W4:Y:S01]  /*16640*/  LDL.LU R61, [R1+0xb4] ;  /* 0x0000b400013d7983 */ /* 0x000f220000300800 */
[----:B-1----:R-:W-:-:S03]  /*16650*/  IMAD.X R13, R11, 0x1, R4, P0 ;  /* 0x000000010b0d7824 */ /* 0x002fc600000e0604 */
        /* <DEDUP_REMOVED lines=9> */
[----:B0-----:R-:W-:Y:S01]  /*166f0*/  IADD3 R13, P2, R32, R7, RZ ;  /* 0x00000007200d7210 */ /* 0x001fe20007f5e0ff */
[----:B-1----:R-:W-:-:S03]  /*16700*/  IMAD.X R11, R10, 0x1, R3, P3 ;  /* 0x000000010a0b7824 */ /* 0x002fc600018e0603 */
[----:B------:R0:W-:Y:S04]  /*16710*/  STL [R1+0x4890], R14 ;  /* 0x0048900e01007387 */ /* 0x0001e80000100800 */
[----:B------:R1:W-:Y:S04]  /*16720*/  STL [R1+0x4880], R13 ;  /* 0x0048800d01007387 */ /* 0x0003e80000100800 */
[----:B------:R5:W-:Y:S01]  /*16730*/  STL [R1+0x4878], R11 ;  /* 0x0048780b01007387 */ /* 0x000be20000100800 */
[----:B0-----:R-:W-:Y:S01]  /*16740*/  IADD3 R14, P3, R33, R8, RZ ;  /* 0x00000008210e7210 */ /* 0x001fe20007f7e0ff */
[----:B-1----:R-:W-:-:S02]  /*16750*/  IMAD.X R13, R10, 0x1, R4, P4 ;  /* 0x000000010a0d7824 */ /* 0x002fc400020e0604 */
        /* <DEDUP_REMOVED lines=60> */
[C---:B-----5:R-:W-:Y:S01]  /*16b20*/  IMAD.X R14, R11.reuse, 0x1, R0, P4 ;  /* 0x000000010b0e7824 */ /* 0x060fe200020e0600 */
[----:B0-----:R-:W-:Y:S01]  /*16b30*/  IADD3 R13, P4, R36, R7, RZ ;  /* 0x00000007240d7210 */ /* 0x001fe20007f9e0ff */
[----:B-1----:R-:W-:-:S03]  /*16b40*/  IMAD.X R15, R11, 0x1, R3, P5 ;  /* 0x000000010b0f7824 */ /* 0x002fc600028e0603 */
[----:B------:R0:W-:Y:S04]  /*16b50*/  STL [R1+0x4810], R14 ;  /* 0x0048100e01007387 */ /* 0x0001e80000100800 */
        /* <DEDUP_REMOVED lines=255> */
[----:B------:R1:W-:Y:S01]  /*17b50*/  STL [R1+0x4620], R13 ;  /* 0x0046200d01007387 */ /* 0x0003e20000100800 */
[----:B0-----:R-:W-:-:S03]  /*17b60*/  IADD3 R14, P2, R52, R8, RZ ;  /* 0x00000008340e7210 */ /* 0x001fc60007f5e0ff */
[----:B------:R-:W-:Y:S01]  /*17b70*/  STL [R1+0x4618], R15 ;  /* 0x0046180f01007387 */ /* 0x000fe20000100800 */
[----:B-1----:R-:W-:-:S03]  /*17b80*/  IMAD.X R13, R11, 0x1, R4, P3 ;  /* 0x000000010b0d7824 */ /* 0x002fc600018e0604 */
[----:B------:R-:W4:Y:S04]  /*17b90*/  LDL.LU R61, [R1+0x2e0] ;  /* 0x0002e000013d7983 */ /* 0x000f280000300800 */
        /* <DEDUP_REMOVED lines=12> */
[----:B------:R1:W-:Y:S01]  /*17c60*/  STL [R1+0x45fc], R13 ;  /* 0x0045fc0d01007387 */ /* 0x0003e20000100800 */
[----:B0-----:R-:W-:-:S03]  /*17c70*/  IADD3 R14, P6, R53, R8, RZ ;  /* 0x00000008350e7210 */ /* 0x001fc60007fde0ff */
[----:B------:R0:W-:Y:S01]  /*17c80*/  STL [R1+0x45ec], R11 ;  /* 0x0045ec0b01007387 */ /* 0x0001e20000100800 */
[----:B-1----:R-:W-:-:S03]  /*17c90*/  IMAD.X R13, R10, 0x1, R4, P0 ;  /* 0x000000010a0d7824 */ /* 0x002fc600000e0604 */
[----:B0-----:R-:W5:Y:S04]  /*17ca0*/  LDL.LU R11, [R1+0x2e8] ;  /* 0x0002e800010b7983 */ /* 0x001f680000300800 */
        /* <DEDUP_REMOVED lines=15> */
[C---:B------:R-:W-:Y:S01]  /*17da0*/  IADD3 R14, P3, R54.reuse, R8, RZ ;  /* 0x00000008360e7210 */ /* 0x040fe20007f7e0ff */
[----:B------:R-:W-:Y:S01]  /*17db0*/  IMAD.X R13, R9, 0x1, R4, P4 ;  /* 0x00000001090d7824 */ /* 0x000fe200020e0604 */
[----:B------:R-:W-:-:S03]  /*17dc0*/  IADD3 R15, P4, R54, R2, RZ ;  /* 0x00000002360f7210 */ /* 0x000fc60007f9e0ff */
[----:B------:R0:W-:Y:S04]  /*17dd0*/  STL [R1+0x45e0], R14 ;  /* 0x0045e00e01007387 */ /* 0x0001e80000100800 */
[----:B------:R1:W-:Y:S01]  /*17de0*/  STL [R1+0x45d0], R13 ;  /* 0x0045d00d01007387 */ /* 0x0003e20000100800 */
[----:B0-----:R-:W-:-:S03]  /*17df0*/  IMAD.X R14, R9, 0x1, R5, P5 ;  /* 0x00000001090e7824 */ /* 0x001fc600028e0605 */
[----:B------:R-:W-:Y:S01]  /*17e00*/  STL [R1+0x45e4], R15 ;  /* 0x0045e40f01007387 */ /* 0x000fe20000100800 */
[----:B-1----:R-:W-:-:S03]  /*17e10*/  IADD3 R13, P5, R54, R6, RZ ;  /* 0x00000006360d7210 */ /* 0x002fc60007fbe0ff */
[----:B------:R0:W-:Y:S04]  /*17e20*/  STL [R1+0x45d4], R14 ;  /* 0x0045d40e01007387 */ /* 0x0001e80000100800 */
[----:B------:R1:W-:Y:S01]  /*17e30*/  STL [R1+0x45e8], R13 ;  /* 0x0045e80d01007387 */ /* 0x0003e20000100800 */
[----:B---3--:R-:W-:Y:S01]  /*17e40*/  IMAD.X R9, R12, 0x1, R0, P6 ;  /* 0x000000010c097824 */ /* 0x008fe200030e0600 */
[----:B0-----:R-:W-:Y:S01]  /*17e50*/  IADD3 R14, P6, R54, R7, RZ ;  /* 0x00000007360e7210 */ /* 0x001fe20007fde0ff */
[----:B-1----:R-:W-:-:S03]  /*17e60*/  IMAD.X R13, R12, 0x1, R3, P0 ;  /* 0x000000010c0d7824 */ /* 0x002fc600000e0603 */
[----:B------:R0:W-:Y:S04]  /*17e70*/  STL [R1+0x45d8], R9 ;  /* 0x0045d80901007387 */ /* 0x0001e80000100800 */
[----:B------:R1:W-:Y:S01]  /*17e80*/  STL [R1+0x45bc], R14 ;  /* 0x0045bc0e01007387 */ /* 0x0003e20000100800 */
[----:B0-----:R-:W-:-:S03]  /*17e90*/  IADD3 R9, P0, R55, R8, RZ ;  /* 0x0000000837097210 */ /* 0x001fc60007f1e0ff */
[----:B------:R0:W-:Y:S01]  /*17ea0*/  STL [R1+0x45ac], R13 ;  /* 0x0045ac0d01007387 */ /* 0x0001e20000100800 */
[----:B-1----:R-:W-:-:S03]  /*17eb0*/  IMAD.X R14, R12, 0x1, R4, P1 ;  /* 0x000000010c0e7824 */ /* 0x002fc600008e0604 */
[----:B------:R1:W-:Y:S01]  /*17ec0*/  STL [R1+0x45c0], R9 ;  /* 0x0045c00901007387 */ /* 0x0003e20000100800 */
[----:B0-----:R-:W-:-:S03]  /*17ed0*/  IADD3 R13, P1, R55, R2, RZ ;  /* 0x00000002370d7210 */ /* 0x001fc60007f3e0ff */
[----:B-1----:R-:W3:Y:S04]  /*17ee0*/  LDL.LU R9, [R1+0x2fc] ;  /* 0x0002fc0001097983 */ /* 0x002ee80000300800 */
[----:B------:R0:W-:Y:S04]  /*17ef0*/  STL [R1+0x45b0], R14 ;  /* 0x0045b00e01007387 */ /* 0x0001e80000100800 */
[----:B------:R1:W-:Y:S01]  /*17f00*/  STL [R1+0x45c4], R13 ;  /* 0x0045c40d01007387 */ /* 0x0003e20000100800 */
[----:B0-----:R-:W-:Y:S01]  /*17f10*/  IMAD.X R14, R12, 0x1, R5, P2 ;  /* 0x000000010c0e7824 */ /* 0x001fe200010e0605 */
[----:B-1----:R-:W-:-:S04]  /*17f20*/  IADD3 R13, P2, R55, R6, RZ ;  /* 0x00000006370d7210 */ /* 0x002fc80007f5e0ff */
[----:B------:R0:W-:Y:S04]  /*17f30*/  STL [R1+0x45b4], R14 ;  /* 0x0045b40e01007387 */ /* 0x0001e80000100800 */
[----:B------:R1:W-:Y:S01]  /*17f40*/  STL [R1+0x45c8], R13 ;  /* 0x0045c80d01007387 */ /* 0x0003e20000100800 */
[----:B----4-:R-:W-:Y:S01]  /*17f50*/  IMAD.X R12, R61, 0x1, R0, P3 ;  /* 0x000000013d0c7824 */ /* 0x010fe200018e0600 */
[----:B0-----:R-:W-:-:S04]  /*17f60*/  IADD3 R14, P3, R55, R7, RZ ;  /* 0x00000007370e7210 */ /* 0x001fc80007f7e0ff */
[----:B------:R0:W-:Y:S01]  /*17f70*/  STL [R1+0x45b8], R12 ;  /* 0x0045b80c01007387 */ /* 0x0001e20000100800 */
[----:B-1----:R-:W-:-:S03]  /*17f80*/  IMAD.X R13, R61, 0x1, R3, P4 ;  /* 0x000000013d0d7824 */ /* 0x002fc600020e0603 */
[----:B------:R1:W-:Y:S01]  /*17f90*/  STL [R1+0x459c], R14 ;  /* 0x00459c0e01007387 */ /* 0x0003e20000100800 */
[----:B0-----:R-:W-:-:S03]  /*17fa0*/  IADD3 R12, P4, R56, R8, RZ ;  /* 0x00000008380c7210 */ /* 0x001fc60007f9e0ff */
[----:B------:R0:W-:Y:S01]  /*17fb0*/  STL [R1+0x458c], R13 ;  /* 0x00458c0d01007387 */ /* 0x0001e20000100800 */
[----:B-1----:R-:W-:-:S03]  /*17fc0*/  IMAD.X R14, R61, 0x1, R4, P5 ;  /* 0x000000013d0e7824 */ /* 0x002fc600028e0604 */
[----:B------:R1:W-:Y:S04]  /*17fd0*/  STL [R1+0x45a0], R12 ;  /* 0x0045a00c01007387 */ /* 0x0003e80000100800 */
[----:B------:R-:W-:Y:S01]  /*17fe0*/  STL [R1+0x4590], R14 ;  /* 0x0045900e01007387 */ /* 0x000fe20000100800 */
[C---:B0-----:R-:W-:Y:S01]  /*17ff0*/  IADD3 R13, P5, R56.reuse, R2, RZ ;  /* 0x00000002380d7210 */ /* 0x041fe20007fbe0ff */
[----:B-1----:R-:W-:Y:S02]  /*18000*/  IMAD.X R12, R61, 0x1, R5, P6 ;  /* 0x000000013d0c7824 */ /* 0x002fe400030e0605 */
[----:B------:R-:W4:Y:S04]  /*18010*/  LDL.LU R61, [R1+0x300] ;  /* 0x00030000013d7983 */ /* 0x000f280000300800 */
[----:B------:R0:W-:Y:S04]  /*18020*/  STL [R1+0x45a4], R13 ;  /* 0x0045a40d01007387 */ /* 0x0001e80000100800 */
[----:B------:R5:W-:Y:S01]  /*18030*/  STL [R1+0x4594], R12 ;  /* 0x0045940c01007387 */ /* 0x000be20000100800 */
[----:B0-----:R-:W-:-:S05]  /*18040*/  IADD3 R13, P6, R56, R6, RZ ;  /* 0x00000006380d7210 */ /* 0x001fca0007fde0ff */
[----:B------:R0:W-:Y:S01]  /*18050*/  STL [R1+0x45a8], R13 ;  /* 0x0045a80d01007387 */ /* 0x0001e20000100800 */
[C---:B-----5:R-:W-:Y:S01]  /*18060*/  IMAD.X R12, R11.reuse, 0x1, R0, P0 ;  /* 0x000000010b0c7824 */ /* 0x060fe200000e0600 */
[----:B------:R-:W-:Y:S01]  /*18070*/  IADD3 R14, P0, R56, R7, RZ ;  /* 0x00000007380e7210 */ /* 0x000fe20007f1e0ff */
[----:B0-----:R-:W-:-:S03]  /*18080*/  IMAD.X R13, R11, 0x1, R3, P1 ;  /* 0x000000010b0d7824 */ /* 0x001fc600008e0603 */
[----:B------:R0:W-:Y:S04]  /*18090*/  STL [R1+0x4598], R12 ;  /* 0x0045980c01007387 */ /* 0x0001e80000100800 */
[----:B------:R1:W-:Y:S04]  /*180a0*/  STL [R1+0x457c], R14 ;  /* 0x00457c0e01007387 */ /* 0x0003e80000100800 */
[----:B------:R5:W-:Y:S01]  /*180b0*/  STL [R1+0x456c], R13 ;  /* 0x00456c0d01007387 */ /* 0x000be20000100800 */
[----:B0-----:R-:W-:Y:S01]  /*180c0*/  IADD3 R12, P1, R57, R8, RZ ;  /* 0x00000008390c7210 */ /* 0x001fe20007f3e0ff */
[----:B-1----:R-:W-:-:S04]  /*180d0*/  IMAD.X R14, R11, 0x1, R4, P2 ;  /* 0x000000010b0e7824 */ /* 0x002fc800010e0604 */
[----:B------:R0:W-:Y:S01]  /*180e0*/  STL [R1+0x4580], R12 ;  /* 0x0045800c01007387 */ /* 0x0001e20000100800 */
[----:B-----5:R-:W-:-:S03]  /*180f0*/  IADD3 R13, P2, R57, R2, RZ ;  /* 0x00000002390d7210 */ /* 0x020fc60007f5e0ff */
[----:B------:R1:W-:Y:S01]  /*18100*/  STL [R1+0x4570], R14 ;  /* 0x0045700e01007387 */ /* 0x0003e20000100800 */
[----:B0-----:R-:W-:Y:S01]  /*18110*/  IMAD.X R12, R11, 0x1, R5, P3 ;  /* 0x000000010b0c7824 */ /* 0x001fe200018e0605 */
[----:B------:R-:W-:Y:S02]  /*18120*/  IADD3 R11, P3, R57, R6, RZ ;  /* 0x00000006390b7210 */ /* 0x000fe40007f7e0ff */
[----:B-1----:R-:W5:Y:S04]  /*18130*/  LDL.LU R14, [R1+0x304] ;  /* 0x00030400010e7983 */ /* 0x002f680000300800 */
[----:B------:R2:W-:Y:S04]  /*18140*/  STL [R1+0x4584], R13 ;  /* 0x0045840d01007387 */ /* 0x0005e80000100800 */
[----:B------:R-:W-:Y:S04]  /*18150*/  STL [R1+0x4574], R12 ;  /* 0x0045740c01007387 */ /* 0x000fe80000100800 */
[----:B------:R-:W-:Y:S01]  /*18160*/  STL [R1+0x4588], R11 ;  /* 0x0045880b01007387 */ /* 0x000fe20000100800 */
[----:B--2---:R-:W-:-:S05]  /*18170*/  IMAD.X R13, R10, 0x1, R0, P4 ;  /* 0x000000010a0d7824 */ /* 0x004fca00020e0600 */
[----:B------:R0:W-:Y:S04]  /*18180*/  STL [R1+0x4578], R13 ;  /* 0x0045780d01007387 */ /* 0x0001e80000100800 */
[----:B0-----:R-:W2:Y:S01]  /*18190*/  LDL.LU R13, [R1+0x2c8] ;  /* 0x0002c800010d7983 */ /* 0x001ea20000300800 */
[----:B------:R-:W-:Y:S01]  /*181a0*/  IADD3 R12, P4, R57, R7, RZ ;  /* 0x00000007390c7210 */ /* 0x000fe20007f9e0ff */
[----:B------:R-:W-:Y:S01]  /*181b0*/  IMAD.X R11, R10, 0x1, R3, P5 ;  /* 0x000000010a0b7824 */ /* 0x000fe200028e0603 */
[----:B------:R-:W-:-:S03]  /*181c0*/  IADD3 R15, P5, R58, R8, RZ ;  /* 0x000000083a0f7210 */ /* 0x000fc60007fbe0ff */
[----:B------:R0:W-:Y:S04]  /*181d0*/  STL [R1+0x455c], R12 ;  /* 0x00455c0c01007387 */ /* 0x0001e80000100800 */
[----:B------:R1:W-:Y:S01]  /*181e0*/  STL [R1+0x454c], R11 ;  /* 0x00454c0b01007387 */ /* 0x0003e20000100800 */
[----:B0-----:R-:W-:-:S03]  /*181f0*/  IMAD.X R12, R10, 0x1, R4, P6 ;  /* 0x000000010a0c7824 */ /* 0x001fc600030e0604 */
[----:B------:R-:W-:Y:S01]  /*18200*/  STL [R1+0x4560], R15 ;  /* 0x0045600f01007387 */ /* 0x000fe20000100800 */
[----:B------:R-:W-:Y:S01]  /*18210*/  IMAD.X R10, R10, 0x1, R5, P0 ;  /* 0x000000010a0a7824 */ /* 0x000fe200000e0605 */
[C---:B-1----:R-:W-:Y:S02]  /*18220*/  IADD3 R11, P6, R58.reuse, R2, RZ ;  /* 0x000000023a0b7210 */ /* 0x042fe40007fde0ff */
[----:B------:R0:W-:Y:S04]  /*18230*/  STL [R1+0x4550], R12 ;  /* 0x0045500c01007387 */ /* 0x0001e80000100800 */
[----:B0-----:R-:W2:Y:S04]  /*18240*/  LDL.LU R12, [R1+0x308] ;  /* 0x00030800010c7983 */ /* 0x001ea80000300800 */
[----:B------:R0:W-:Y:S04]  /*18250*/  STL [R1+0x4564], R11 ;  /* 0x0045640b01007387 */ /* 0x0001e80000100800 */
[----:B------:R3:W-:Y:S01]  /*18260*/  STL [R1+0x4554], R10 ;  /* 0x0045540a01007387 */ /* 0x0007e20000100800 */
[----:B0-----:R-:W-:-:S05]  /*18270*/  IADD3 R11, P0, R58, R6, RZ ;  /* 0x000000063a0b7210 */ /* 0x001fca0007f1e0ff */
[----:B------:R0:W-:Y:S01]  /*18280*/  STL [R1+0x4568], R11 ;  /* 0x0045680b01007387 */ /* 0x0001e20000100800 */
[C---:B---3--:R-:W-:Y:S01]  /*18290*/  IMAD.X R10, R9.reuse, 0x1, R0, P1 ;  /* 0x00000001090a7824 */ /* 0x048fe200008e0600 */
[----:B------:R-:W-:Y:S02]  /*182a0*/  IADD3 R15, P1, R58, R7, RZ ;  /* 0x000000073a0f7210 */ /* 0x000fe40007f3e0ff */
[----:B0-----:R-:W3:Y:S04]  /*182b0*/  LDL.LU R11, [R1+0x2cc] ;  /* 0x0002cc00010b7983 */ /* 0x001ee80000300800 */
[----:B------:R0:W-:Y:S04]  /*182c0*/  STL [R1+0x4558], R10 ;  /* 0x0045580a01007387 */ /* 0x0001e80000100800 */
[----:B------:R1:W-:Y:S01]  /*182d0*/  STL [R1+0x453c], R15 ;  /* 0x00453c0f01007387 */ /* 0x0003e20000100800 */
[----:B0-----:R-:W-:Y:S01]  /*182e0*/  IMAD.X R10, R9, 0x1, R3, P2 ;  /* 0x00000001090a7824 */ /* 0x001fe200010e0603 */
[----:B------:R-:W-:Y:S01]  /*182f0*/  IADD3 R16, P2, R59, R8, RZ ;  /* 0x000000083b107210 */ /* 0x000fe20007f5e0ff */
[----:B-1----:R-:W-:-:S03]  /*18300*/  IMAD.X R15, R9, 0x1, R4, P3 ;  /* 0x00000001090f7824 */ /* 0x002fc600018e0604 */
[----:B------:R0:W-:Y:S01]  /*18310*/  STL [R1+0x452c], R10 ;  /* 0x00452c0a01007387 */ /* 0x0001e20000100800 */
[----:B------:R-:W-:-:S03]  /*18320*/  IMAD.X R9, R9, 0x1, R5, P4 ;  /* 0x0000000109097824 */ /* 0x000fc600020e0605 */
[----:B------:R-:W-:Y:S01]  /*18330*/  STL [R1+0x4540], R16 ;  /* 0x0045401001007387 */ /* 0x000fe20000100800 */
[----:B0-----:R-:W-:-:S03]  /*18340*/  IADD3 R10, P3, R59, R2, RZ ;  /* 0x000000023b0a7210 */ /* 0x001fc60007f7e0ff */
[----:B------:R0:W-:Y:S04]  /*18350*/  STL [R1+0x4530], R15 ;  /* 0x0045300f01007387 */ /* 0x0001e80000100800 */
[----:B------:R1:W-:Y:S01]  /*18360*/  STL [R1+0x4544], R10 ;  /* 0x0045440a01007387 */ /* 0x0003e20000100800 */
[----:B0-----:R-:W-:-:S03]  /*18370*/  IADD3 R15, P4, R59, R6, RZ ;  /* 0x000000063b0f7210 */ /* 0x001fc60007f9e0ff */
[----:B-1----:R-:W3:Y:S04]  /*18380*/  LDL.LU R10, [R1+0x30c] ;  /* 0x00030c00010a7983 */ /* 0x002ee80000300800 */
[----:B------:R4:W-:Y:S04]  /*18390*/  STL [R1+0x4534], R9 ;  /* 0x0045340901007387 */ /* 0x0009e80000100800 */
[----:B------:R0:W-:Y:S01]  /*183a0*/  STL [R1+0x4548], R15 ;  /* 0x0045480f01007387 */ /* 0x0001e20000100800 */
[----:B----4-:R-:W-:Y:S01]  /*183b0*/  IMAD.X R9, R61, 0x1, R0, P5 ;  /* 0x000000013d097824 */ /* 0x010fe200028e0600 */
[----:B------:R-:W-:Y:S01]  /*183c0*/  IADD3 R16, P5, R59, R7, RZ ;  /* 0x000000073b107210 */ /* 0x000fe20007fbe0ff */
[----:B0-----:R-:W-:-:S03]  /*183d0*/  IMAD.X R15, R61, 0x1, R3, P6 ;  /* 0x000000013d0f7824 */ /* 0x001fc600030e0603 */
[----:B------:R0:W-:Y:S01]  /*183e0*/  STL [R1+0x4538], R9 ;  /* 0x0045380901007387 */ /* 0x0001e20000100800 */
[----:B------:R-:W-:-:S03]  /*183f0*/  IADD3 R17, P6, R60, R8, RZ ;  /* 0x000000083c117210 */ /* 0x000fc60007fde0ff */
[----:B0-----:R-:W4:Y:S04]  /*18400*/  LDL.LU R9, [R1+0x2d4] ;  /* 0x0002d40001097983 */ /* 0x001f280000300800 */
[----:B------:R0:W-:Y:S04]  /*18410*/  STL [R1+0x451c], R16 ;  /* 0x00451c1001007387 */ /* 0x0001e80000100800 */
[----:B------:R1:W-:Y:S01]  /*18420*/  STL [R1+0x450c], R15 ;  /* 0x00450c0f01007387 */ /* 0x0003e20000100800 */
[----:B0-----:R-:W-:-:S03]  /*18430*/  IMAD.X R16, R61, 0x1, R4, P0 ;  /* 0x000000013d107824 */ /* 0x001fc600000e0604 */
[----:B------:R0:W-:Y:S01]  /*18440*/  STL [R1+0x4520], R17 ;  /* 0x0045201101007387 */ /* 0x0001e20000100800 */
[----:B-1----:R-:W-:-:S03]  /*18450*/  IADD3 R15, P0, R60, R2, RZ ;  /* 0x000000023c0f7210 */ /* 0x002fc60007f1e0ff */
[----:B------:R1:W-:Y:S01]  /*18460*/  STL [R1+0x4510], R16 ;  /* 0x0045101001007387 */ /* 0x0003e20000100800 */
[----:B0-----:R-:W-:-:S03]  /*18470*/  IMAD.X R17, R61, 0x1, R5, P1 ;  /* 0x000000013d117824 */ /* 0x001fc600008e0605 */
[----:B------:R-:W-:Y:S01]  /*18480*/  STL [R1+0x4524], R15 ;  /* 0x0045240f01007387 */ /* 0x000fe20000100800 */
[----:B-1----:R-:W-:-:S03]  /*18490*/  IADD3 R16, P1, R60, R6, RZ ;  /* 0x000000063c107210 */ /* 0x002fc60007f3e0ff */
[----:B------:R0:W-:Y:S04]  /*184a0*/  STL [R1+0x4514], R17 ;  /* 0x0045141101007387 */ /* 0x0001e80000100800 */
[----:B0-----:R-:W4:Y:S01]  /*184b0*/  LDL.LU R17, [R1+0x310] ;  /* 0x0003100001117983 */ /* 0x001f220000300800 */
[----:B-----5:R-:W-:-:S03]  /*184c0*/  IMAD.X R15, R14, 0x1, R0, P2 ;  /* 0x000000010e0f7824 */ /* 0x020fc600010e0600 */
[----:B------:R0:W-:Y:S04]  /*184d0*/  STL [R1+0x4528], R16 ;  /* 0x0045281001007387 */ /* 0x0001e80000100800 */
[----:B------:R1:W-:Y:S04]  /*184e0*/  STL [R1+0x4518], R15 ;  /* 0x0045180f01007387 */ /* 0x0003e80000100800 */
[----:B------:R-:W5:Y:S01]  /*184f0*/  LDL.LU R61, [R1+0x2dc] ;  /* 0x0002dc00013d7983 */ /* 0x000f620000300800 */
[----:B0-----:R-:W-:Y:S01]  /*18500*/  IADD3 R16, P2, R60, R7, RZ ;  /* 0x000000073c107210 */ /* 0x001fe20007f5e0ff */
[----:B-1----:R-:W-:-:S04]  /*18510*/  IMAD.X R15, R14, 0x1, R3, P3 ;  /* 0x000000010e0f7824 */ /* 0x002fc800018e0603 */
[----:B------:R-:W-:Y:S04]  /*18520*/  STL [R1+0x4440], R16 ;  /* 0x0044401001007387 */ /* 0x000fe80000100800 */
[----:B------:R0:W-:Y:S02]  /*18530*/  STL [R1+0x4424], R15 ;  /* 0x0044240f01007387 */ /* 0x0001e40000100800 */
[----:B0-----:R-:W-:Y:S01]  /*18540*/  IMAD.X R15, R14, 0x1, R4, P4 ;  /* 0x000000010e0f7824 */ /* 0x001fe200020e0604 */
[C---:B--2---:R-:W-:Y:S02]  /*18550*/  IADD3 R16, P3, R13.reuse, R8, RZ ;  /* 0x000000080d107210 */ /* 0x044fe40007f7e0ff */
[----:B------:R-:W-:-:S03]  /*18560*/  IADD3 R18, P4, R13, R2, RZ ;  /* 0x000000020d127210 */ /* 0x000fc60007f9e0ff */
[----:B------:R0:W-:Y:S04]  /*18570*/  STL [R1+0x4448], R16 ;  /* 0x0044481001007387 */ /* 0x0001e80000100800 */
[----:B------:R-:W-:Y:S01]  /*18580*/  STL [R1+0x4428], R15 ;  /* 0x0044280f01007387 */ /* 0x000fe20000100800 */
[----:B0-----:R-:W-:-:S03]  /*18590*/  IMAD.X R16, R14, 0x1, R5, P5 ;  /* 0x000000010e107824 */ /* 0x001fc600028e0605 */
        /* <DEDUP_REMOVED lines=8> */
[----:B-1----:R-:W-:-:S04]  /*18620*/  IMAD.X R14, R12, 0x1, R3, P0 ;  /* 0x000000010c0e7824 */ /* 0x002fc800000e0603 */
[----:B------:R0:W-:Y:S01]  /*18630*/  STL [R1+0x4460], R15 ;  /* 0x0044600f01007387 */ /* 0x0001e20000100800 */
[----:B------:R-:W-:Y:S01]  /*18640*/  IMAD.X R18, R12, 0x1, R4, P1 ;  /* 0x000000010c127824 */ /* 0x000fe200008e0604 */
[C---:B---3--:R-:W-:Y:S02]  /*18650*/  IADD3 R13, P0, R11.reuse, R8, RZ ;  /* 0x000000080b0d7210 */ /* 0x048fe40007f1e0ff */
[----:B0-----:R-:W3:Y:S04]  /*18660*/  LDL.LU R15, [R1+0x2e4] ;  /* 0x0002e400010f7983 */ /* 0x001ee80000300800 */
[----:B------:R0:W-:Y:S04]  /*18670*/  STL [R1+0x4434], R14 ;  /* 0x0044340e01007387 */ /* 0x0001e80000100800 */
[----:B------:R1:W-:Y:S01]  /*18680*/  STL [R1+0x4468], R13 ;  /* 0x0044680d01007387 */ /* 0x0003e20000100800 */
[----:B0-----:R-:W-:-:S03]  /*18690*/  IADD3 R14, P1, R11, R2, RZ ;  /* 0x000000020b0e7210 */ /* 0x001fc60007f3e0ff */
[----:B------:R-:W-:Y:S01]  /*186a0*/  STL [R1+0x4438], R18 ;  /* 0x0044381201007387 */ /* 0x000fe20000100800 */
[----:B-1----:R-:W-:Y:S01]  /*186b0*/  IMAD.X R13, R12, 0x1, R5, P2 ;  /* 0x000000010c0d7824 */ /* 0x002fe200010e0605 */
[----:B------:R-:W-:Y:S02]  /*186c0*/  IADD3 R12, P2, R11, R6, RZ ;  /* 0x000000060b0c7210 */ /* 0x000fe40007f5e0ff */
[----:B------:R0:W-:Y:S04]  /*186d0*/  STL [R1+0x4470], R14 ;  /* 0x0044700e01007387 */ /* 0x0001e80000100800 */
[----:B0-----:R-:W3:Y:S04]  /*186e0*/  LDL.LU R14, [R1+0x318] ;  /* 0x00031800010e7983 */ /* 0x001ee80000300800 */
[----:B------:R0:W-:Y:S04]  /*186f0*/  STL [R1+0x443c], R13 ;  /* 0x00443c0d01007387 */ /* 0x0001e80000100800 */
[----:B------:R1:W-:Y:S01]  /*18700*/  STL [R1+0x4478], R12 ;  /* 0x0044780c01007387 */ /* 0x0003e20000100800 */
[----:B------:R-:W-:-:S03]  /*18710*/  IMAD.X R18, R10, 0x1, R0, P3 ;  /* 0x000000010a127824 */ /* 0x000fc600018e0600 */
[----:B0-----:R-:W3:Y:S01]  /*18720*/  LDL.LU R13, [R1+0x2ec] ;  /* 0x0002ec00010d7983 */ /* 0x001ee20000300800 */
[----:B-1----:R-:W-:-:S03]  /*18730*/  IADD3 R12, P3, R11, R7, RZ ;  /* 0x000000070b0c7210 */ /* 0x002fc60007f7e0ff */
[----:B------:R0:W-:Y:S01]  /*18740*/  STL [R1+0x4444], R18 ;  /* 0x0044441201007387 */ /* 0x0001e20000100800 */
[----:B------:R-:W-:-:S03]  /*18750*/  IMAD.X R11, R10, 0x1, R3, P4 ;  /* 0x000000010a0b7824 */ /* 0x000fc600020e0603 */
[----:B------:R4:W-:Y:S04]  /*18760*/  STL [R1+0x4480], R12 ;  /* 0x0044800c01007387 */ /* 0x0009e80000100800 */
[----:B------:R1:W-:Y:S01]  /*18770*/  STL [R1+0x444c], R11 ;  /* 0x00444c0b01007387 */ /* 0x0003e20000100800 */
[----:B0-----:R-:W-:Y:S01]  /*18780*/  IMAD.X R18, R10, 0x1, R4, P5 ;  /* 0x000000010a127824 */ /* 0x001fe200028e0604 */
[C---:B----4-:R-:W-:Y:S02]  /*18790*/  IADD3 R12, P4, R9.reuse, R8, RZ ;  /* 0x00000008090c7210 */ /* 0x050fe40007f9e0ff */
[----:B-1----:R-:W-:-:S03]  /*187a0*/  IADD3 R11, P5, R9, R2, RZ ;  /* 0x00000002090b7210 */ /* 0x002fc60007fbe0ff */
[----:B------:R0:W-:Y:S04]  /*187b0*/  STL [R1+0x4488], R12 ;  /* 0x0044880c01007387 */ /* 0x0001e80000100800 */
[----:B0-----:R-:W4:Y:S04]  /*187c0*/  LDL.LU R12, [R1+0x31c] ;  /* 0x00031c00010c7983 */ /* 0x001f280000300800 */
[----:B------:R0:W-:Y:S04]  /*187d0*/  STL [R1+0x4454], R18 ;  /* 0x0044541201007387 */ /* 0x0001e80000100800 */
[----:B------:R1:W-:Y:S01]  /*187e0*/  STL [R1+0x4490], R11 ;  /* 0x0044900b01007387 */ /* 0x0003e20000100800 */
[----:B0-----:R-:W-:Y:S01]  /*187f0*/  IMAD.X R18, R10, 0x1, R5, P6 ;  /* 0x000000010a127824 */ /* 0x001fe200030e0605 */
[----:B------:R-:W-:-:S02]  /*18800*/  IADD3 R10, P6, R9, R6, RZ ;  /* 0x00000006090a7210 */ /* 0x000fc40007fde0ff */
[----:B-1----:R-:W4:Y:S04]  /*18810*/  LDL.LU R11, [R1+0x2f0] ;  /* 0x0002f000010b7983 */ /* 0x002f280000300800 */
[----:B------:R-:W-:Y:S01]  /*18820*/  STL [R1+0x445c], R18 ;  /* 0x00445c1201007387 */ /* 0x000fe20000100800 */
[----:B------:R-:W-:-:S03]  /*18830*/  IMAD.X R19, R17, 0x1, R0, P0 ;  /* 0x0000000111137824 */ /* 0x000fc600000e0600 */
[----:B------:R0:W-:Y:S04]  /*18840*/  STL [R1+0x4498], R10 ;  /* 0x0044980a01007387 */ /* 0x0001e80000100800 */
[----:B------:R1:W-:Y:S01]  /*18850*/  STL [R1+0x4464], R19 ;  /* 0x0044641301007387 */ /* 0x0003e20000100800 */
[----:B0-----:R-:W-:Y:S01]  /*18860*/  IADD3 R10, P0, R9, R7, RZ ;  /* 0x00000007090a7210 */ /* 0x001fe20007f1e0ff */
[----:B------:R-:W-:Y:S01]  /*18870*/  IMAD.X R18, R17, 0x1, R3, P1 ;  /* 0x0000000111127824 */ /* 0x000fe200008e0603 */
[----:B-----5:R-:W-:-:S03]  /*18880*/  IADD3 R9, P1, R61, R8, RZ ;  /* 0x000000083d097210 */ /* 0x020fc60007f3e0ff */
[----:B------:R0:W-:Y:S01]  /*18890*/  STL [R1+0x44a0], R10 ;  /* 0x0044a00a01007387 */ /* 0x0001e20000100800 */
[C---:B-1----:R-:W-:Y:S02]  /*188a0*/  IMAD.X R19, R17.reuse, 0x1, R4, P2 ;  /* 0x0000000111137824 */ /* 0x042fe400010e0604 */
[----:B------:R-:W-:Y:S01]  /*188b0*/  IMAD.X R17, R17, 0x1, R5, P3 ;  /* 0x0000000111117824 */ /* 0x000fe200018e0605 */
[----:B0-----:R-:W5:Y:S04]  /*188c0*/  LDL.LU R10, [R1+0x320] ;  /* 0x00032000010a7983 */ /* 0x001f680000300800 */
[----:B------:R0:W-:Y:S04]  /*188d0*/  STL [R1+0x446c], R18 ;  /* 0x00446c1201007387 */ /* 0x0001e80000100800 */
[----:B------:R1:W-:Y:S01]  /*188e0*/  STL [R1+0x44a8], R9 ;  /* 0x0044a80901007387 */ /* 0x0003e20000100800 */
[----:B0-----:R-:W-:-:S03]  /*188f0*/  IADD3 R18, P2, R61, R2, RZ ;  /* 0x000000023d127210 */ /* 0x001fc60007f5e0ff */
[----:B-1----:R-:W5:Y:S04]  /*18900*/  LDL.LU R9, [R1+0x2f8] ;  /* 0x0002f80001097983 */ /* 0x002f680000300800 */
[----:B------:R0:W-:Y:S04]  /*18910*/  STL [R1+0x4474], R19 ;  /* 0x0044741301007387 */ /* 0x0001e80000100800 */
[----:B------:R2:W-:Y:S01]  /*18920*/  STL [R1+0x44b0], R18 ;  /* 0x0044b01201007387 */ /* 0x0005e20000100800 */
[----:B0-----:R-:W-:-:S03]  /*18930*/  IADD3 R19, P3, R61, R6, RZ ;  /* 0x000000063d137210 */ /* 0x001fc60007f7e0ff */
[----:B------:R0:W-:Y:S04]  /*18940*/  STL [R1+0x447c], R17 ;  /* 0x00447c1101007387 */ /* 0x0001e80000100800 */
[----:B------:R1:W-:Y:S01]  /*18950*/  STL [R1+0x44b8], R19 ;  /* 0x0044b81301007387 */ /* 0x0003e20000100800 */
[C---:B--2---:R-:W-:Y:S01]  /*18960*/  IMAD.X R18, R16.reuse, 0x1, R0, P4 ;  /* 0x0000000110127824 */ /* 0x044fe200020e0600 */
[----:B0-----:R-:W-:Y:S02]  /*18970*/  IADD3 R17, P4, R61, R7, RZ ;  /* 0x000000073d117210 */ /* 0x001fe40007f9e0ff */
[----:B------:R-:W2:Y:S01]  /*18980*/  LDL.LU R61, [R1+0x324] ;  /* 0x00032400013d7983 */ /* 0x000ea20000300800 */
[----:B-1----:R-:W-:-:S03]  /*18990*/  IMAD.X R19, R16, 0x1, R3, P5 ;  /* 0x0000000110137824 */ /* 0x002fc600028e0603 */
[----:B------:R-:W-:Y:S04]  /*189a0*/  STL [R1+0x4484], R18 ;  /* 0x0044841201007387 */ /* 0x000fe80000100800 */
[----:B------:R0:W-:Y:S04]  /*189b0*/  STL [R1+0x44c0], R17 ;  /* 0x0044c01101007387 */ /* 0x0001e80000100800 */
[----:B------:R1:W-:Y:S01]  /*189c0*/  STL [R1+0x448c], R19 ;  /* 0x00448c1301007387 */ /* 0x0003e20000100800 */
[----:B0-----:R-:W-:Y:S01]  /*189d0*/  IMAD.X R17, R16, 0x1, R4, P6 ;  /* 0x0000000110117824 */ /* 0x001fe200030e0604 */
[----:B---3--:R-:W-:-:S02]  /*189e0*/  IADD3 R18, P5, R15, R8, RZ ;  /* 0x000000080f127210 */ /* 0x008fc40007fbe0ff */
[----:B-1----:R-:W-:-:S03]  /*189f0*/  IADD3 R19, P6, R15, R2, RZ ;  /* 0x000000020f137210 */ /* 0x002fc60007fde0ff */
[----:B------:R0:W-:Y:S04]  /*18a00*/  STL [R1+0x44c8], R18 ;  /* 0x0044c81201007387 */ /* 0x0001e80000100800 */
[----:B------:R1:W-:Y:S01]  /*18a10*/  STL [R1+0x4494], R17 ;  /* 0x0044941101007387 */ /* 0x0003e20000100800 */
[----:B0-----:R-:W-:-:S03]  /*18a20*/  IMAD.X R18, R16, 0x1, R5, P0 ;  /* 0x0000000110127824 */ /* 0x001fc600000e0605 */
[----:B------:R-:W-:Y:S01]  /*18a30*/  STL [R1+0x44d0], R19 ;  /* 0x0044d01301007387 */ /* 0x000fe20000100800 */
[----:B-1----:R-:W-:-:S03]  /*18a40*/  IADD3 R17, P0, R15, R6, RZ ;  /* 0x000000060f117210 */ /* 0x002fc60007f1e0ff */
[----:B------:R-:W-:Y:S04]  /*18a50*/  STL [R1+0x449c], R18 ;  /* 0x00449c1201007387 */ /* 0x000fe80000100800 */
[----:B------:R0:W-:Y:S01]  /*18a60*/  STL [R1+0x44d8], R17 ;  /* 0x0044d81101007387 */ /* 0x0001e20000100800 */
[C---:B------:R-:W-:Y:S01]  /*18a70*/  IMAD.X R16, R14.reuse, 0x1, R0, P1 ;  /* 0x000000010e107824 */ /* 0x040fe200008e0600 */
[----:B------:R-:W-:Y:S01]  /*18a80*/  IADD3 R15, P1, R15, R7, RZ ;  /* 0x000000070f0f7210 */ /* 0x000fe20007f3e0ff */
[----:B0-----:R-:W-:-:S03]  /*18a90*/  IMAD.X R17, R14, 0x1, R3, P2 ;  /* 0x000000010e117824 */ /* 0x001fc600010e0603 */
[----:B------:R0:W-:Y:S04]  /*18aa0*/  STL [R1+0x44a4], R16 ;  /* 0x0044a41001007387 */ /* 0x0001e80000100800 */
[----:B------:R1:W-:Y:S01]  /*18ab0*/  STL [R1+0x44e0], R15 ;  /* 0x0044e00f01007387 */ /* 0x0003e20000100800 */
[----:B0-----:R-:W-:-:S03]  /*18ac0*/  IADD3 R16, P2, R13, R8, RZ ;  /* 0x000000080d107210 */ /* 0x001fc60007f5e0ff */
[----:B------:R0:W-:Y:S01]  /*18ad0*/  STL [R1+0x44ac], R17 ;  /* 0x0044ac1101007387 */ /* 0x0001e20000100800 */
[----:B-1----:R-:W-:-:S03]  /*18ae0*/  IMAD.X R15, R14, 0x1, R4, P3 ;  /* 0x000000010e0f7824 */ /* 0x002fc600018e0604 */
[----:B------:R1:W-:Y:S04]  /*18af0*/  STL [R1+0x44e8], R16 ;  /* 0x0044e81001007387 */ /* 0x0003e80000100800 */
[----:B------:R3:W-:Y:S01]  /*18b00*/  STL [R1+0x44b4], R15 ;  /* 0x0044b40f01007387 */ /* 0x0007e20000100800 */
[----:B0-----:R-:W-:Y:S01]  /*18b10*/  IADD3 R17, P3, R13, R2, RZ ;  /* 0x000000020d117210 */ /* 0x001fe20007f7e0ff */
[----:B-1----:R-:W-:-:S04]  /*18b20*/  IMAD.X R16, R14, 0x1, R5, P4 ;  /* 0x000000010e107824 */ /* 0x002fc800020e0605 */
[----:B------:R-:W-:Y:S01]  /*18b30*/  STL [R1+0x44f0], R17 ;  /* 0x0044f01101007387 */ /* 0x000fe20000100800 */
[----:B---3--:R-:W-:-:S03]  /*18b40*/  IADD3 R15, P4, R13, R6, RZ ;  /* 0x000000060d0f7210 */ /* 0x008fc60007f9e0ff */
[----:B------:R-:W-:Y:S04]  /*18b50*/  STL [R1+0x44bc], R16 ;  /* 0x0044bc1001007387 */ /* 0x000fe80000100800 */
[----:B------:R0:W-:Y:S01]  /*18b60*/  STL [R1+0x44f4], R15 ;  /* 0x0044f40f01007387 */ /* 0x0001e20000100800 */
[C---:B----4-:R-:W-:Y:S01]  /*18b70*/  IMAD.X R14, R12.reuse, 0x1, R0, P5 ;  /* 0x000000010c0e7824 */ /* 0x050fe200028e0600 */
[----:B------:R-:W-:Y:S01]  /*18b80*/  IADD3 R13, P5, R13, R7, RZ ;  /* 0x000000070d0d7210 */ /* 0x000fe20007fbe0ff */
[----:B0-----:R-:W-:-:S03]  /*18b90*/  IMAD.X R15, R12, 0x1, R3, P6 ;  /* 0x000000010c0f7824 */ /* 0x001fc600030e0603 */
[----:B------:R0:W-:Y:S04]  /*18ba0*/  STL [R1+0x44c4], R14 ;  /* 0x0044c40e01007387 */ /* 0x0001e80000100800 */
[----:B------:R1:W-:Y:S04]  /*18bb0*/  STL [R1+0x44f8], R13 ;  /* 0x0044f80d01007387 */ /* 0x0003e80000100800 */
[----:B------:R3:W-:Y:S01]  /*18bc0*/  STL [R1+0x44cc], R15 ;  /* 0x0044cc0f01007387 */ /* 0x0007e20000100800 */
[C---:B0-----:R-:W-:Y:S01]  /*18bd0*/  IADD3 R14, P6, R11.reuse, R8, RZ ;  /* 0x000000080b0e7210 */ /* 0x041fe20007fde0ff */
[----:B-1----:R-:W-:Y:S01]  /*18be0*/  IMAD.X R13, R12, 0x1, R4, P0 ;  /* 0x000000010c0d7824 */ /* 0x002fe200000e0604 */
[----:B---3--:R-:W-:-:S03]  /*18bf0*/  IADD3 R15, P0, R11, R2, RZ ;  /* 0x000000020b0f7210 */ /* 0x008fc60007f1e0ff */
[----:B------:R0:W-:Y:S04]  /*18c00*/  STL [R1+0x44fc], R14 ;  /* 0x0044fc0e01007387 */ /* 0x0001e80000100800 */
[----:B------:R1:W-:Y:S01]  /*18c10*/  STL [R1+0x44d4], R13 ;  /* 0x0044d40d01007387 */ /* 0x0003e20000100800 */
[----:B0-----:R-:W-:-:S03]  /*18c20*/  IMAD.X R14, R12, 0x1, R5, P1 ;  /* 0x000000010c0e7824 */ /* 0x001fc600008e0605 */
[----:B------:R-:W-:Y:S01]  /*18c30*/  STL [R1+0x4500], R15 ;  /* 0x0045000f01007387 */ /* 0x000fe20000100800 */
[----:B-1----:R-:W-:-:S03]  /*18c40*/  IADD3 R13, P1, R11, R6, RZ ;  /* 0x000000060b0d7210 */ /* 0x002fc60007f3e0ff */
[----:B------:R-:W-:Y:S04]  /*18c50*/  STL [R1+0x44dc], R14 ;  /* 0x0044dc0e01007387 */ /* 0x000fe80000100800 */
[----:B------:R0:W-:Y:S01]  /*18c60*/  STL [R1+0x4504], R13 ;  /* 0x0045040d01007387 */ /* 0x0001e20000100800 */
[C---:B-----5:R-:W-:Y:S01]  /*18c70*/  IMAD.X R12, R10.reuse, 0x1, R0, P2 ;  /* 0x000000010a0c7824 */ /* 0x060fe200010e0600 */
[----:B------:R-:W-:Y:S01]  /*18c80*/  IADD3 R11, P2, R11, R7, RZ ;  /* 0x000000070b0b7210 */ /* 0x000fe20007f5e0ff */
[----:B0-----:R-:W-:-:S03]  /*18c90*/  IMAD.X R13, R10, 0x1, R3, P3 ;  /* 0x000000010a0d7824 */ /* 0x001fc600018e0603 */
[----:B------:R0:W-:Y:S04]  /*18ca0*/  STL [R1+0x44e4], R12 ;  /* 0x0044e40c01007387 */ /* 0x0001e80000100800 */
[----:B------:R1:W-:Y:S04]  /*18cb0*/  STL [R1+0x4508], R11 ;  /* 0x0045080b01007387 */ /* 0x0003e80000100800 */
[----:B------:R-:W-:Y:S01]  /*18cc0*/  STL [R1+0x44ec], R13 ;  /* 0x0044ec0d01007387 */ /* 0x000fe20000100800 */
[C---:B0-----:R-:W-:Y:S01]  /*18cd0*/  IADD3 R12, P3, R9.reuse, R8, RZ ;  /* 0x00000008090c7210 */ /* 0x041fe20007f7e0ff */
[C---:B-1----:R-:W-:Y:S01]  /*18ce0*/  IMAD.X R11, R10.reuse, 0x1, R4, P4 ;  /* 0x000000010a0b7824 */ /* 0x042fe200020e0604 */
[----:B------:R-:W-:Y:S01]  /*18cf0*/  IADD3 R8, P4, R9, R2, RZ ;  /* 0x0000000209087210 */ /* 0x000fe20007f9e0ff */
[----:B------:R-:W-:-:S02]  /*18d00*/  IMAD.X R10, R10, 0x1, R5, P5 ;  /* 0x000000010a0a7824 */ /* 0x000fc400028e0605 */
[----:B------:R-:W-:Y:S01]  /*18d10*/  STL [R1+0x4420], R12 ;  /* 0x0044200c01007387 */ /* 0x000fe20000100800 */
[----:B------:R-:W-:-:S03]  /*18d20*/  IADD3 R2, P5, R9, R6, RZ ;  /* 0x0000000609027210 */ /* 0x000fc60007fbe0ff */
[----:B------:R-:W-:Y:S04]  /*18d30*/  STL [R1+0x441c], R11 ;  /* 0x00441c0b01007387 */ /* 0x000fe80000100800 */
[----:B------:R-:W-:Y:S04]  /*18d40*/  STL [R1+0x4418], R8 ;  /* 0x0044180801007387 */ /* 0x000fe80000100800 */
[----:B------:R-:W-:Y:S04]  /*18d50*/  STL [R1+0x4414], R10 ;  /* 0x0044140a01007387 */ /* 0x000fe80000100800 */
[----:B------:R0:W-:Y:S02]  /*18d60*/  STL [R1+0x4410], R2 ;  /* 0x0044100201007387 */ /* 0x0001e40000100800 */
[----:B0-----:R-:W-:Y:S01]  /*18d70*/  SHF.R.S32.HI R2, RZ, 0x1f, R9 ;  /* 0x0000001fff027819 */ /* 0x001fe20000011409 */
[----:B--2---:R-:W-:Y:S01]  /*18d80*/  IMAD.X R8, R61, 0x1, R0, P6 ;  /* 0x000000013d087824 */ /* 0x004fe200030e0600 */
[----:B------:R-:W-:-:S04]  /*18d90*/  IADD3 R6, P6, R9, R7, RZ ;  /* 0x0000000709067210 */ /* 0x000fc80007fde0ff */
[----:B------:R0:W-:Y:S04]  /*18da0*/  STL [R1+0x440c], R8 ;  /* 0x00440c0801007387 */ /* 0x0001e80000100800 */
[----:B------:R1:W-:Y:S01]  /*18db0*/  STL [R1+0x4408], R6 ;  /* 0x0044080601007387 */ /* 0x0003e20000100800 */
[C---:B------:R-:W-:Y:S02]  /*18dc0*/  IMAD.X R7, R61.reuse, 0x1, R5, P2 ;  /* 0x000000013d077824 */ /* 0x040fe400010e0605 */
[C---:B0-----:R-:W-:Y:S02]  /*18dd0*/  IMAD.X R8, R61.reuse, 0x1, R3, P0 ;  /* 0x000000013d087824 */ /* 0x041fe400000e0603 */
[----:B-1----:R-:W-:-:S03]  /*18de0*/  IMAD.X R6, R61, 0x1, R4, P1 ;  /* 0x000000013d067824 */ /* 0x002fc600008e0604 */
[----:B------:R-:W-:Y:S01]  /*18df0*/  STL [R1+0x43fc], R8 ;  /* 0x0043fc0801007387 */ /* 0x000fe20000100800 */
[----:B------:R-:W-:-:S03]  /*18e00*/  IMAD.X R0, R2, 0x1, R0, P3 ;  /* 0x0000000102007824 */ /* 0x000fc600018e0600 */
[----:B------:R0:W-:Y:S04]  /*18e10*/  STL [R1+0x4400], R6 ;  /* 0x0044000601007387 */ /* 0x0001e80000100800 */
[----:B------:R-:W-:Y:S01]  /*18e20*/  STL [R1+0x4404], R7 ;  /* 0x0044040701007387 */ /* 0x000fe20000100800 */
[----:B0-----:R-:W-:-:S03]  /*18e30*/  IMAD.X R6, R2, 0x1, R3, P4 ;  /* 0x0000000102067824 */ /* 0x001fc600020e0603 */
[----:B------:R0:W-:Y:S01]  /*18e40*/  STL [R1+0x43f8], R0 ;  /* 0x0043f80001007387 */ /* 0x0001e20000100800 */
[----:B------:R-:W-:-:S03]  /*18e50*/  IMAD.X R3, R2, 0x1, R4, P5 ;  /* 0x0000000102037824 */ /* 0x000fc600028e0604 */
[----:B------:R-:W-:Y:S04]  /*18e60*/  STL [R1+0x43f4], R6 ;  /* 0x0043f40601007387 */ /* 0x000fe80000100800 */
[----:B------:R-:W2:Y:S01]  /*18e70*/  LDL.LU R15, [R1+0x344] ;  /* 0x00034400010f7983 */ /* 0x000ea20000300800 */
[----:B0-----:R-:W-:-:S03]  /*18e80*/  IMAD.X R0, R2, 0x1, R5, P6 ;  /* 0x0000000102007824 */ /* 0x001fc600030e0605 */
        /* <DEDUP_REMOVED lines=8> */
[----:B------:R-:W5:Y:S01]  /*18f10*/  LDL.LU R61, [R1+0x328] ;  /* 0x00032800013d7983 */ /* 0x000f620000300800 */
[----:B--2---:R-:W-:-:S02]  /*18f20*/  IMAD R0, R15, UR56, RZ ;  /* 0x000000380f007c24 */ /* 0x004fc4000f8e02ff */
[----:B---3--:R-:W-:-:S03]  /*18f30*/  IMAD R2, R14, UR56, RZ ;  /* 0x000000380e027c24 */ /* 0x008fc6000f8e02ff */
[----:B------:R-:W-:Y:S01]  /*18f40*/  IADD3 R16, P4, R0, UR34, RZ ;  /* 0x0000002200107c10 */ /* 0x000fe2000ff9e0ff */
[----:B----4-:R-:W-:Y:S01]  /*18f50*/  IMAD R3, R13, UR56, RZ ;  /* 0x000000380d037c24 */ /* 0x010fe2000f8e02ff */
[----:B------:R-:W-:Y:S01]  /*18f60*/  IADD3 R18, P5, R2, UR34, RZ ;  /* 0x0000002202127c10 */ /* 0x000fe2000ffbe0ff */
[----:B-----5:R-:W-:-:S03]  /*18f70*/  IMAD R4, R12, UR56, RZ ;  /* 0x000000380c047c24 */ /* 0x020fc6000f8e02ff */
[----:B------:R-:W-:Y:S01]  /*18f80*/  IADD3 R19, P3, R3, UR34, RZ ;  /* 0x0000002203137c10 */ /* 0x000fe2000ff7e0ff */
[----:B------:R-:W-:Y:S01]  /*18f90*/  IMAD R5, R11, UR56, RZ ;  /* 0x000000380b057c24 */ /* 0x000fe2000f8e02ff */
[----:B------:R-:W-:Y:S01]  /*18fa0*/  IADD3 R20, P2, R4, UR34, RZ ;  /* 0x0000002204147c10 */ /* 0x000fe2000ff5e0ff */
[----:B------:R-:W-:-:S03]  /*18fb0*/  IMAD R6, R10, UR56, RZ ;  /* 0x000000380a067c24 */ /* 0x000fc6000f8e02ff */
[----:B------:R-:W-:Y:S01]  /*18fc0*/  IADD3 R21, P1, R5, UR34, RZ ;  /* 0x0000002205157c10 */ /* 0x000fe2000ff3e0ff */
[----:B------:R-:W-:Y:S01]  /*18fd0*/  IMAD R7, R9, UR56, RZ ;  /* 0x0000003809077c24 */ /* 0x000fe2000f8e02ff */
[----:B------:R-:W-:Y:S01]  /*18fe0*/  STL [R1+0x1de4], R16 ;  /* 0x001de41001007387 */ /* 0x000fe20000100800 */
[----:B------:R-:W-:Y:S01]  /*18ff0*/  IADD3 R22, P0, R6, UR34, RZ ;  /* 0x0000002206167c10 */ /* 0x000fe2000ff1e0ff */
[----:B------:R-:W-:Y:S01]  /*19000*/  IMAD R8, R61, UR56, RZ ;  /* 0x000000383d087c24 */ /* 0x000fe2000f8e02ff */
[----:B------:R-:W-:Y:S01]  /*19010*/  LEA.HI.X.SX32 R9, R0, UR35, 0x1, P4 ;  /* 0x0000002300097c11 */ /* 0x000fe2000a0f0eff */
[----:B------:R-:W-:Y:S01]  /*19020*/  STL [R1+0x1dec], R18 ;  /* 0x001dec1201007387 */ /* 0x000fe20000100800 */
[----:B------:R-:W-:Y:S01]  /*19030*/  IADD3 R23, P4, R7, UR34, RZ ;  /* 0x0000002207177c10 */ /* 0x000fe2000ff9e0ff */
[----:B------:R-:W-:Y:S01]  /*19040*/  UIMAD UR6, UR6, 0x68, URZ ;  /* 0x00000068060678a4 */ /* 0x000fe2000f8e023f */
[----:B------:R-:W-:Y:S01]  /*19050*/  LEA.HI.X.SX32 R10, R2, UR35, 0x1, P5 ;  /* 0x00000023020a7c11 */ /* 0x000fe2000a8f0eff */
[----:B------:R-:W-:Y:S01]  /*19060*/  STL [R1+0x1df4], R19 ;  /* 0x001df41301007387 */ /* 0x000fe20000100800 */
[----:B------:R-:W-:Y:S01]  /*19070*/  IADD3 R24, P5, R8, UR34, RZ ;  /* 0x0000002208187c10 */ /* 0x000fe2000ffbe0ff */
[----:B------:R-:W-:-:S02]  /*19080*/  UIMAD UR34, UR13, 0x7f, URZ ;  /* 0x0000007f0d2278a4 */ /* 0x000fc4000f8e023f */
[----:B------:R-:W-:Y:S01]  /*19090*/  STL [R1+0x1dfc], R20 ;  /* 0x001dfc1401007387 */ /* 0x000fe20000100800 */
[----:B------:R-:W-:Y:S01]  /*190a0*/  LEA.HI.X.SX32 R11, R3, UR35, 0x1, P3 ;  /* 0x00000023030b7c11 */ /* 0x000fe200098f0eff */
[----:B------:R-:W-:Y:S02]  /*190b0*/  UIMAD UR7, UR7, 0x67, URZ ;  /* 0x00000067070778a4 */ /* 0x000fe4000f8e023f */
[----:B------:R-:W-:Y:S01]  /*190c0*/  STL [R1+0x1e04], R21 ;  /* 0x001e041501007387 */ /* 0x000fe20000100800 */
[----:B------:R-:W-:Y:S01]  /*190d0*/  LEA.HI.X.SX32 R12, R4, UR35, 0x1, P2 ;  /* 0x00000023040c7c11 */ /* 0x000fe200090f0eff */
[----:B------:R-:W-:Y:S02]  /*190e0*/  UIMAD UR8, UR8, 0x66, URZ ;  /* 0x00000066080878a4 */ /* 0x000fe4000f8e023f */
[----:B------:R-:W-:Y:S01]  /*190f0*/  STL [R1+0x1e0c], R22 ;  /* 0x001e0c1601007387 */ /* 0x000fe20000100800 */
[----:B------:R-:W-:Y:S01]  /*19100*/  LEA.HI.X.SX32 R13, R5, UR35, 0x1, P1 ;  /* 0x00000023050d7c11 */ /* 0x000fe200088f0eff */
        /* <DEDUP_REMOVED lines=11> */
[----:B------:R-:W-:Y:S01]  /*191c0*/  IADD3 R0, P6, R24, UR34, RZ ;  /* 0x0000002218007c10 */ /* 0x000fe2000ffde0ff */
[----:B------:R-:W-:Y:S02]  /*191d0*/  UIMAD UR14, UR14, 0x61, URZ ;  /* 0x000000610e0e78a4 */ /* 0x000fe4000f8e023f */
[----:B------:R-:W-:Y:S01]  /*191e0*/  STL [R1+0x1df0], R11 ;  /* 0x001df00b01007387 */ /* 0x000fe20000100800 */
[----:B------:R-:W-:Y:S02]  /*191f0*/  UIMAD UR15, UR15, 0x60, URZ ;  /* 0x000000600f0f78a4 */ /* 0x000fe4000f8e023f */
[----:B------:R-:W-:Y:S01]  /*19200*/  UIMAD UR16, UR16, 0x5f, URZ ;  /* 0x0000005f101078a4 */ /* 0x000fe2000f8e023f */
[----:B------:R-:W-:Y:S01]  /*19210*/  STL [R1+0x1df8], R12 ;  /* 0x001df80c01007387 */ /* 0x000fe20000100800 */
[----:B------:R-:W-:Y:S02]  /*19220*/  UIMAD UR17, UR17, 0x5e, URZ ;  /* 0x0000005e111178a4 */ /* 0x000fe4000f8e023f */
[----:B------:R-:W-:Y:S01]  /*19230*/  UIMAD UR18, UR18, 0x5d, URZ ;  /* 0x0000005d121278a4 */ /* 0x000fe2000f8e023f */
[----:B------:R-:W-:Y:S01]  /*19240*/  STL [R1+0x1e00], R13 ;  /* 0x001e000d01007387 */ /* 0x000fe20000100800 */
[----:B------:R-:W-:-:S02]  /*19250*/  UIMAD UR19, UR19, 0x5c, URZ ;  /* 0x0000005c131378a4 */ /* 0x000fc4000f8e023f */
[----:B------:R-:W-:Y:S01]  /*19260*/  UIMAD UR20, UR20, 0x5b, URZ ;  /* 0x0000005b141478a4 */ /* 0x000fe2000f8e023f */
        /* <DEDUP_REMOVED lines=9> */
[----:B------:R0:W-:Y:S01]  /*19300*/  STL [R1+0x2434], R0 ;  /* 0x0024340001007387 */ /* 0x0001e20000100800 */
[----:B------:R-:W-:Y:S01]  /*19310*/  IADD3 R2, P4, R22, UR34, RZ ;  /* 0x0000002216027c10 */ /* 0x000fe2000ff9e0ff */
[----:B------:R-:W-:Y:S02]  /*19320*/  USHF.R.S32.HI UR35, URZ, 0x1f, UR34 ;  /* 0x0000001f3f237899 */ /* 0x000fe40008011422 */
[----:B------:R-:W-:Y:S01]  /*19330*/  IADD3 R3, P3, R21, UR34, RZ ;  /* 0x0000002215037c10 */ /* 0x000fe2000ff7e0ff */
[----:B------:R-:W-:Y:S02]  /*19340*/  UIMAD UR27, UR27, 0x54, URZ ;  /* 0x000000541b1b78a4 */ /* 0x000fe4000f8e023f */
[----:B------:R-:W-:Y:S02]  /*19350*/  UIMAD UR28, UR28, 0x53, URZ ;  /* 0x000000531c1c78a4 */ /* 0x000fe4000f8e023f */
[----:B------:R-:W-:Y:S01]  /*19360*/  UIMAD UR29, UR29, 0x52, URZ ;  /* 0x000000521d1d78a4 */ /* 0x000fe2000f8e023f */
[----:B0-----:R-:W-:Y:S01]  /*19370*/  IADD3 R0, P5, R23, UR34, RZ ;  /* 0x0000002217007c10 */ /* 0x001fe2000ffbe0ff */
[----:B------:R-:W-:-:S02]  /*19380*/  UIMAD UR32, UR32, 0x51, URZ ;  /* 0x00000051202078a4 */ /* 0x000fc4000f8e023f */
[----:B------:R-:W-:Y:S02]  /*19390*/  UIMAD UR33, UR33, 0x50, URZ ;  /* 0x00000050212178a4 */ /* 0x000fe4000f8e023f */
[----:B------:R0:W-:Y:S01]  /*193a0*/  STL [R1+0x243c], R0 ;  /* 0x00243c0001007387 */ /* 0x0001e20000100800 */
[----:B------:R-:W-:Y:S02]  /*193b0*/  UIMAD UR36, UR36, 0x4f, URZ ;  /* 0x0000004f242478a4 */ /* 0x000fe4000f8e023f */
[----:B------:R-:W-:Y:S01]  /*193c0*/  UIMAD UR37, UR37, 0x4e, URZ ;  /* 0x0000004e252578a4 */ /* 0x000fe2000f8e023f */
[----:B------:R1:W-:Y:S01]  /*193d0*/  STL [R1+0x2444], R2 ;  /* 0x0024440201007387 */ /* 0x0003e20000100800 */
[----:B------:R-:W-:Y:S02]  /*193e0*/  UIMAD UR38, UR38, 0x4d, URZ ;  /* 0x0000004d262678a4 */ /* 0x000fe4000f8e023f */
[----:B------:R-:W-:Y:S02]  /*193f0*/  UIMAD UR39, UR39, 0x4c, URZ ;  /* 0x0000004c272778a4 */ /* 0x000fe4000f8e023f */
[----:B------:R-:W-:Y:S01]  /*19400*/  UIMAD UR40, UR40, 0x4b, URZ ;  /* 0x0000004b282878a4 */ /* 0x000fe2000f8e023f */
[----:B0-----:R-:W-:Y:S01]  /*19410*/  IADD3 R0, P2, R20, UR34, RZ ;  /* 0x0000002214007c10 */ /* 0x001fe2000ff5e0ff */
[----:B------:R0:W-:Y:S01]  /*19420*/  STL [R1+0x244c], R3 ;  /* 0x00244c0301007387 */ /* 0x0001e20000100800 */
[----:B------:R-:W-:Y:S01]  /*19430*/  UIMAD UR41, UR41, 0x4a, URZ ;  /* 0x0000004a292978a4 */ /* 0x000fe2000f8e023f */
[----:B-1----:R-:W-:-:S02]  /*19440*/  IADD3 R2, P1, R19, UR34, RZ ;  /* 0x0000002213027c10 */ /* 0x002fc4000ff3e0ff */
[----:B------:R1:W-:Y:S01]  /*19450*/  STL [R1+0x2454], R0 ;  /* 0x0024540001007387 */ /* 0x0003e20000100800 */
[----:B------:R-:W-:Y:S02]  /*19460*/  UIMAD UR42, UR42, 0x49, URZ ;  /* 0x000000492a2a78a4 */ /* 0x000fe4000f8e023f */
[----:B------:R-:W-:Y:S02]  /*19470*/  UIMAD UR43, UR43, 0x48, URZ ;  /* 0x000000482b2b78a4 */ /* 0x000fe4000f8e023f */
[----:B------:R-:W-:Y:S01]  /*19480*/  UIMAD UR44, UR44, 0x47, URZ ;  /* 0x000000472c2c78a4 */ /* 0x000fe2000f8e023f */
[----:B0-----:R-:W-:Y:S01]  /*19490*/  IADD3 R3, P0, R18, UR34, RZ ;  /* 0x0000002212037c10 */ /* 0x001fe2000ff1e0ff */
[----:B------:R0:W-:Y:S01]  /*194a0*/  STL [R1+0x245c], R2 ;  /* 0x00245c0201007387 */ /* 0x0001e20000100800 */
[----:B------:R-:W-:Y:S01]  /*194b0*/  UIMAD UR45, UR45, 0x46, URZ ;  /* 0x000000462d2d78a4 */ /* 0x000fe2000f8e023f */
[----:B-1----:R-:W-:Y:S02]  /*194c0*/  IADD3.X R0, R17, UR35, RZ, P6, !PT ;  /* 0x0000002311007c10 */ /* 0x002fe4000b7fe4ff */
[----:B------:R1:W-:Y:S01]  /*194d0*/  STL [R1+0x2464], R3 ;  /* 0x0024640301007387 */ /* 0x0003e20000100800 */
[----:B------:R-:W-:-:S02]  /*194e0*/  UIMAD UR46, UR46, 0x45, URZ ;  /* 0x000000452e2e78a4 */ /* 0x000fc4000f8e023f */
[----:B------:R-:W-:Y:S01]  /*194f0*/  UIMAD UR47, UR47, 0x44, URZ ;  /* 0x000000442f2f78a4 */ /* 0x000fe2000f8e023f */
[----:B------:R2:W-:Y:S01]  /*19500*/  STL [R1+0x2430], R0 ;  /* 0x0024300001007387 */ /* 0x0005e20000100800 */
[----:B------:R-:W-:Y:S01]  /*19510*/  UIMAD UR48, UR48, 0x42, URZ ;  /* 0x00000042303078a4 */ /* 0x000fe2000f8e023f */
[----:B0-----:R-:W-:Y:S01]  /*19520*/  IADD3 R2, P6, R16, UR34, RZ ;  /* 0x0000002210027c10 */ /* 0x001fe2000ffde0ff */
[----:B------:R-:W-:Y:S02]  /*19530*/  UIMAD UR49, UR49, 0x41, URZ ;  /* 0x00000041313178a4 */ /* 0x000fe4000f8e023f */
[----:B------:R-:W-:Y:S01]  /*19540*/  USHF.L.U32 UR50, UR50, 0x6, URZ ;  /* 0x0000000632327899 */ /* 0x000fe2000800063f */
[----:B-1----:R-:W-:Y:S01]  /*19550*/  IADD3.X R3, R14, UR35, RZ, P4, !PT ;  /* 0x000000230e037c10 */ /* 0x002fe2000a7fe4ff */
[----:B------:R-:W-:Y:S02]  /*19560*/  UIMAD UR51, UR51, 0x3f, URZ ;  /* 0x0000003f333378a4 */ /* 0x000fe4000f8e023f */
[----:B------:R-:W-:Y:S01]  /*19570*/  UIMAD UR52, UR52, 0x3e, URZ ;  /* 0x0000003e343478a4 */ /* 0x000fe2000f8e023f */
[----:B--2---:R-:W-:Y:S01]  /*19580*/  IADD3.X R0, R15, UR35, RZ, P5, !PT ;  /* 0x000000230f007c10 */ /* 0x004fe2000affe4ff */
[----:B------:R0:W-:Y:S01]  /*19590*/  STL [R1+0x246c], R2 ;  /* 0x00246c0201007387 */ /* 0x0001e20000100800 */
[----:B------:R-:W-:-:S02]  /*195a0*/  UIMAD UR53, UR53, 0x3d, URZ ;  /* 0x0000003d353578a4 */ /* 0x000fc4000f8e023f */
[----:B------:R-:W-:Y:S01]  /*195b0*/  UIMAD UR54, UR54, 0x3c, URZ ;  /* 0x0000003c363678a4 */ /* 0x000fe2000f8e023f */
[----:B------:R1:W-:Y:S01]  /*195c0*/  STL [R1+0x2438], R0 ;  /* 0x0024380001007387 */ /* 0x0003e20000100800 */
[----:B------:R-:W-:Y:S01]  /*195d0*/  UIMAD UR55, UR55, 0x3b, URZ ;  /* 0x0000003b373778a4 */ /* 0x000fe2000f8e023f */
[----:B------:R-:W-:Y:S01]  /*195e0*/  ULDC UR56, c[0x0][0x238] ;  /* 0x00008e0000387ab9 */ /* 0x000fe20000000800 */
[----:B0-----:R-:W-:Y:S01]  /*195f0*/  IADD3.X R2, R13, UR35, RZ, P3, !PT ;  /* 0x000000230d027c10 */ /* 0x001fe20009ffe4ff */
[----:B------:R0:W-:Y:S01]  /*19600*/  STL [R1+0x2440], R3 ;  /* 0x0024400301007387 */ /* 0x0001e20000100800 */
[----:B-1----:R-:W-:-:S03]  /*19610*/  IADD3.X R0, R12, UR35, RZ, P2, !PT ;  /* 0x000000230c007c10 */ /* 0x002fc600097fe4ff */
[----:B------:R1:W-:Y:S01]  /*19620*/  STL [R1+0x2448], R2 ;  /* 0x0024480201007387 */ /* 0x0003e20000100800 */
[----:B------:R-:W-:-:S03]  /*19630*/  UIMAD UR34, UR13, 0x7e, URZ ;  /* 0x0000007e0d2278a4 */ /* 0x000fc6000f8e023f */
[----:B------:R2:W-:Y:S01]  /*19640*/  STL [R1+0x2450], R0 ;  /* 0x0024500001007387 */ /* 0x0005e20000100800 */
[----:B0-----:R-:W-:Y:S02]  /*19650*/  IADD3.X R3, R11, UR35, RZ, P1, !PT ;  /* 0x000000230b037c10 */ /* 0x001fe40008ffe4ff */
[----:B-1----:R-:W-:-:S03]  /*19660*/  IADD3.X R2, R10, UR35, RZ, P0, !PT ;  /* 0x000000230a027c10 */ /* 0x002fc600087fe4ff */
[----:B------:R0:W-:Y:S01]  /*19670*/  STL [R1+0x2458], R3 ;  /* 0x0024580301007387 */ /* 0x0001e20000100800 */
[----:B--2---:R-:W-:-:S03]  /*19680*/  IADD3.X R0, R9, UR35, RZ, P6, !PT ;  /* 0x0000002309007c10 */ /* 0x004fc6000b7fe4ff */
[----:B------:R1:W-:Y:S04]  /*19690*/  STL [R1+0x2460], R2 ;  /* 0x0024600201007387 */ /* 0x0003e80000100800 */
[----:B------:R2:W-:Y:S01]  /*196a0*/  STL [R1+0x2468], R0 ;  /* 0x0024680001007387 */ /* 0x0005e20000100800 */
[----:B0-----:R-:W-:Y:S01]  /*196b0*/  IADD3 R3, P6, R24, UR34, RZ ;  /* 0x0000002218037c10 */ /* 0x001fe2000ffde0ff */
[----:B------:R-:W-:Y:S02]  /*196c0*/  USHF.R.S32.HI UR35, URZ, 0x1f, UR34 ;  /* 0x0000001f3f237899 */ /* 0x000fe40008011422 */
[----:B-1----:R-:W-:Y:S02]  /*196d0*/  IADD3 R2, P4, R22, UR34, RZ ;  /* 0x0000002216027c10 */ /* 0x002fe4000ff9e0ff */
[----:B--2---:R-:W-:Y:S01]  /*196e0*/  IADD3 R0, P5, R23, UR34, RZ ;  /* 0x0000002217007c10 */ /* 0x004fe2000ffbe0ff */
[----:B------:R0:W-:Y:S04]  /*196f0*/  STL [R1+0x2474], R3 ;  /* 0x0024740301007387 */ /* 0x0001e80000100800 */
[----:B------:R1:W-:Y:S01]  /*19700*/  STL [R1+0x247c], R0 ;  /* 0x00247c0001007387 */ /* 0x0003e20000100800 */
[----:B0-----:R-:W-:-:S03]  /*19710*/  IADD3 R3, P3, R21, UR34, RZ ;  /* 0x0000002215037c10 */ /* 0x001fc6000ff7e0ff */
[----:B------:R0:W-:Y:S01]  /*19720*/  STL [R1+0x2484], R2 ;  /* 0x0024840201007387 */ /* 0x0001e20000100800 */
[----:B-1----:R-:W-:-:S03]  /*19730*/  IADD3 R0, P2, R20, UR34, RZ ;  /* 0x0000002214007c10 */ /* 0x002fc6000ff5e0ff */
[----:B------:R1:W-:Y:S04]  /*19740*/  STL [R1+0x248c], R3 ;  /* 0x00248c0301007387 */ /* 0x0003e80000100800 */
[----:B------:R2:W-:Y:S01]  /*19750*/  STL [R1+0x2494], R0 ;  /* 0x0024940001007387 */ /* 0x0005e20000100800 */
[----:B0-----:R-:W-:Y:S02]  /*19760*/  IADD3 R2, P1, R19, UR34, RZ ;  /* 0x0000002213027c10 */ /* 0x001fe4000ff3e0ff */
[----:B-1----:R-:W-:-:S03]  /*19770*/  IADD3 R3, P0, R18, UR34, RZ ;  /* 0x0000002212037c10 */ /* 0x002fc6000ff1e0ff */
[----:B------:R0:W-:Y:S01]  /*19780*/  STL [R1+0x249c], R2 ;  /* 0x00249c0201007387 */ /* 0x0001e20000100800 */
[----:B--2---:R-:W-:-:S03]  /*19790*/  IADD3.X R0, R17, UR35, RZ, P6, !PT ;  /* 0x0000002311007c10 */ /* 0x004fc6000b7fe4ff */
[----:B------:R1:W-:Y:S04]  /*197a0*/  STL [R1+0x24a4], R3 ;  /* 0x0024a40301007387 */ /* 0x0003e80000100800 */
[----:B------:R2:W-:Y:S01]  /*197b0*/  STL [R1+0x2470], R0 ;  /* 0x0024700001007387 */ /* 0x0005e20000100800 */
[----:B0-----:R-:W-:Y:S02]  /*197c0*/  IADD3 R2, P6, R16, UR34, RZ ;  /* 0x0000002210027c10 */ /* 0x001fe4000ffde0ff */
[----:B-1----:R-:W-:Y:S02]  /*197d0*/  IADD3.X R3, R14, UR35, RZ, P4, !PT ;  /* 0x000000230e037c10 */ /* 0x002fe4000a7fe4ff */
[----:B--2---:R-:W-:Y:S01]  /*197e0*/  IADD3.X R0, R15, UR35, RZ, P5, !PT ;  /* 0x000000230f007c10 */ /* 0x004fe2000affe4ff */
[----:B------:R0:W-:Y:S04]  /*197f0*/  STL [R1+0x24ac], R2 ;  /* 0x0024ac0201007387 */ /* 0x0001e80000100800 */
[----:B------:R1:W-:Y:S01]  /*19800*/  STL [R1+0x2478], R0 ;  /* 0x0024780001007387 */ /* 0x0003e20000100800 */
[----:B0-----:R-:W-:-:S03]  /*19810*/  IADD3.X R2, R13, UR35, RZ, P3, !PT ;  /* 0x000000230d027c10 */ /* 0x001fc60009ffe4ff */
        /* <DEDUP_REMOVED lines=475> */
[----:B------:R-:W-:Y:S01]  /*1b5d0*/  UIMAD UR34, UR13, 0x6f, URZ ;  /* 0x0000006f0d2278a4 */ /* 0x000fe2000f8e023f */
[----:B0-----:R-:W-:-:S02]  /*1b5e0*/  IADD3.X R2, R13, UR35, RZ, P3, !PT ;  /* 0x000000230d027c10 */ /* 0x001fc40009ffe4ff */
[----:B------:R0:W-:Y:S01]  /*1b5f0*/  STL [R1+0x2800], R3 ;  /* 0x0028000301007387 */ /* 0x0001e20000100800 */
[----:B-1----:R-:W-:-:S03]  /*1b600*/  IADD3.X R0, R12, UR35, RZ, P2, !PT ;  /* 0x000000230c007c10 */ /* 0x002fc600097fe4ff */
[----:B------:R1:W-:Y:S04]  /*1b610*/  STL [R1+0x2808], R2 ;  /* 0x0028080201007387 */ /* 0x0003e80000100800 */
[----:B------:R2:W-:Y:S01]  /*1b620*/  STL [R1+0x2810], R0 ;  /* 0x0028100001007387 */ /* 0x0005e20000100800 */
[----:B0-----:R-:W-:Y:S02]  /*1b630*/  IADD3.X R3, R11, UR35, RZ, P1, !PT ;  /* 0x000000230b037c10 */ /* 0x001fe40008ffe4ff */
[----:B-1----:R-:W-:-:S03]  /*1b640*/  IADD3.X R2, R10, UR35, RZ, P0, !PT ;  /* 0x000000230a027c10 */ /* 0x002fc600087fe4ff */
[----:B------:R0:W-:Y:S01]  /*1b650*/  STL [R1+0x2818], R3 ;  /* 0x0028180301007387 */ /* 0x0001e20000100800 */
[----:B--2---:R-:W-:-:S03]  /*1b660*/  IADD3.X R0, R9, UR35, RZ, P6, !PT ;  /* 0x0000002309007c10 */ /* 0x004fc6000b7fe4ff */
[----:B------:R1:W-:Y:S04]  /*1b670*/  STL [R1+0x2820], R2 ;  /* 0x0028200201007387 */ /* 0x0003e80000100800 */
[----:B------:R2:W-:Y:S01]  /*1b680*/  STL [R1+0x2828], R0 ;  /* 0x0028280001007387 */ /* 0x0005e20000100800 */
[----:B0-----:R-:W-:Y:S02]  /*1b690*/  IADD3 R3, P6, R24, UR34, RZ ;  /* 0x0000002218037c10 */ /* 0x001fe4000ffde0ff */
[----:B-1----:R-:W-:-:S03]  /*1b6a0*/  IADD3 R2, P5, R23, UR34, RZ ;  /* 0x0000002217027c10 */ /* 0x002fc6000ffbe0ff */
[----:B------:R0:W-:Y:S01]  /*1b6b0*/  STL [R1+0x2834], R3 ;  /* 0x0028340301007387 */ /* 0x0001e20000100800 */
[----:B--2---:R-:W-:-:S03]  /*1b6c0*/  IADD3 R0, P4, R22, UR34, RZ ;  /* 0x0000002216007c10 */ /* 0x004fc6000ff9e0ff */
[----:B------:R1:W-:Y:S01]  /*1b6d0*/  STL [R1+0x283c], R2 ;  /* 0x00283c0201007387 */ /* 0x0003e20000100800 */
[----:B------:R-:W-:-:S03]  /*1b6e0*/  USHF.R.S32.HI UR35, URZ, 0x1f, UR34 ;  /* 0x0000001f3f237899 */ /* 0x000fc60008011422 */
[----:B------:R2:W-:Y:S01]  /*1b6f0*/  STL [R1+0x2844], R0 ;  /* 0x0028440001007387 */ /* 0x0005e20000100800 */
[----:B0-----:R-:W-:Y:S02]  /*1b700*/  IADD3 R3, P3, R21, UR34, RZ ;  /* 0x0000002215037c10 */ /* 0x001fe4000ff7e0ff */
[----:B-1----:R-:W-:-:S03]  /*1b710*/  IADD3 R2, P2, R20, UR34, RZ ;  /* 0x0000002214027c10 */ /* 0x002fc6000ff5e0ff */
[----:B------:R0:W-:Y:S01]  /*1b720*/  STL [R1+0x284c], R3 ;  /* 0x00284c0301007387 */ /* 0x0001e20000100800 */
[----:B--2---:R-:W-:-:S03]  /*1b730*/  IADD3 R0, P1, R19, UR34, RZ ;  /* 0x0000002213007c10 */ /* 0x004fc6000ff3e0ff */
[----:B------:R1:W-:Y:S04]  /*1b740*/  STL [R1+0x2854], R2 ;  /* 0x0028540201007387 */ /* 0x0003e80000100800 */
[----:B------:R2:W-:Y:S01]  /*1b750*/  STL [R1+0x285c], R0 ;  /* 0x00285c0001007387 */ /* 0x0005e20000100800 */
[----:B0-----:R-:W-:Y:S02]  /*1b760*/  IADD3 R3, P0, R18, UR34, RZ ;  /* 0x0000002212037c10 */ /* 0x001fe4000ff1e0ff */
[----:B-1----:R-:W-:-:S03]  /*1b770*/  IADD3.X R2, R17, UR35, RZ, P6, !PT ;  /* 0x0000002311027c10 */ /* 0x002fc6000b7fe4ff */
[----:B------:R0:W-:Y:S01]  /*1b780*/  STL [R1+0x2864], R3 ;  /* 0x0028640301007387 */ /* 0x0001e20000100800 */
[----:B--2---:R-:W-:-:S03]  /*1b790*/  IADD3 R0, P6, R16, UR34, RZ ;  /* 0x0000002210007c10 */ /* 0x004fc6000ffde0ff */
[----:B------:R-:W-:Y:S01]  /*1b7a0*/  STL [R1+0x2830], R2 ;  /* 0x0028300201007387 */ /* 0x000fe20000100800 */
[----:B------:R-:W-:Y:S01]  /*1b7b0*/  UIMAD UR56, UR56, 0x3a, URZ ;  /* 0x0000003a383878a4 */ /* 0x000fe2000f8e023f */
[----:B------:R-:W-:Y:S02]  /*1b7c0*/  ULDC UR34, c[0x0][0x238] ;  /* 0x00008e0000227ab9 */ /* 0x000fe40000000800 */
[----:B------:R1:W-:Y:S01]  /*1b7d0*/  STL [R1+0x286c], R0 ;  /* 0x00286c0001007387 */ /* 0x0003e20000100800 */
[----:B0-----:R-:W-:Y:S02]  /*1b7e0*/  IADD3.X R3, R14, UR35, RZ, P4, !PT ;  /* 0x000000230e037c10 */ /* 0x001fe4000a7fe4ff */
[----:B-1----:R-:W-:Y:S02]  /*1b7f0*/  IADD3.X R0, R15, UR35, RZ, P5, !PT ;  /* 0x000000230f007c10 */ /* 0x002fe4000affe4ff */
[----:B------:R-:W-:-:S03]  /*1b800*/  IADD3.X R2, R13, UR35, RZ, P3, !PT ;  /* 0x000000230d027c10 */ /* 0x000fc60009ffe4ff */
[----:B------:R0:W-:Y:S04]  /*1b810*/  STL [R1+0x2838], R0 ;  /* 0x0028380001007387 */ /* 0x0001e80000100800 */
[----:B------:R1:W-:Y:S01]  /*1b820*/  STL [R1+0x2840], R3 ;  /* 0x0028400301007387 */ /* 0x0003e20000100800 */
[----:B0-----:R-:W-:-:S03]  /*1b830*/  IADD3.X R0, R12, UR35, RZ, P2, !PT ;  /* 0x000000230c007c10 */ /* 0x001fc600097fe4ff */
[----:B------:R0:W-:Y:S01]  /*1b840*/  STL [R1+0x2848], R2 ;  /* 0x0028480201007387 */ /* 0x0001e20000100800 */
[----:B-1----:R-:W-:-:S03]  /*1b850*/  IADD3.X R3, R11, UR35, RZ, P1, !PT ;  /* 0x000000230b037c10 */ /* 0x002fc60008ffe4ff */
[----:B------:R1:W-:Y:S01]  /*1b860*/  STL [R1+0x2850], R0 ;  /* 0x0028500001007387 */ /* 0x0003e20000100800 */
[----:B0-----:R-:W-:-:S03]  /*1b870*/  IADD3.X R2, R10, UR35, RZ, P0, !PT ;  /* 0x000000230a027c10 */ /* 0x001fc600087fe4ff */
[----:B------:R0:W-:Y:S01]  /*1b880*/  STL [R1+0x2858], R3 ;  /* 0x0028580301007387 */ /* 0x0001e20000100800 */
[----:B-1----:R-:W-:-:S03]  /*1b890*/  IADD3.X R0, R9, UR35, RZ, P6, !PT ;  /* 0x0000002309007c10 */ /* 0x002fc6000b7fe4ff */
        /* <DEDUP_REMOVED lines=299> */
[----:B------:R1:W-:Y:S01]  /*1cb50*/  STL [R1+0x2a70], R2 ;  /* 0x002a700201007387 */ /* 0x0003e20000100800 */
[----:B------:R-:W2:Y:S01]  /*1cb60*/  S2R R61, SR_TID.X ;  /* 0x00000000003d7919 */ /* 0x000ea20000002100 */
[----:B------:R-:W-:Y:S01]  /*1cb70*/  UIMAD UR7, UR7, 0x31, URZ ;  /* 0x00000031070778a4 */ /* 0x000fe2000f8e023f */
[----:B0-----:R-:W-:Y:S01]  /*1cb80*/  IADD3.X R3, R14, UR35, RZ, P4, !PT ;  /* 0x000000230e037c10 */ /* 0x001fe2000a7fe4ff */
[----:B------:R-:W-:Y:S01]  /*1cb90*/  ULDC UR8, c[0x0][0x238] ;  /* 0x00008e0000087ab9 */ /* 0x000fe20000000800 */
[----:B------:R0:W-:Y:S01]  /*1cba0*/  STL [R1+0x2aac], R0 ;  /* 0x002aac0001007387 */ /* 0x0001e20000100800 */
[----:B-1----:R-:W-:Y:S02]  /*1cbb0*/  IADD3.X R2, R13, UR35, RZ, P3, !PT ;  /* 0x000000230d027c10 */ /* 0x002fe40009ffe4ff */
[----:B0-----:R-:W-:-:S05]  /*1cbc0*/  IADD3.X R0, R15, UR35, RZ, P5, !PT ;  /* 0x000000230f007c10 */ /* 0x001fca000affe4ff */
        /* <DEDUP_REMOVED lines=14> */
[----:B---3--:R-:W-:-:S03]  /*1ccb0*/  IADD3 R0, P4, R22, UR9, RZ ;  /* 0x0000000916007c10 */ /* 0x008fc6000ff9e0ff */
[----:B------:R1:W-:Y:S01]  /*1ccc0*/  STL [R1+0x2abc], R2 ;  /* 0x002abc0201007387 */ /* 0x0003e20000100800 */
[----:B------:R-:W-:-:S03]  /*1ccd0*/  USHF.R.S32.HI UR35, URZ, 0x1f, UR9 ;  /* 0x0000001f3f237899 */ /* 0x000fc60008011409 */
[----:B------:R3:W-:Y:S01]  /*1cce0*/  STL [R1+0x2ac4], R0 ;  /* 0x002ac40001007387 */ /* 0x0007e20000100800 */
[----:B0-----:R-:W-:Y:S02]  /*1ccf0*/  IADD3 R3, P3, R21, UR9, RZ ;  /* 0x0000000915037c10 */ /* 0x001fe4000ff7e0ff */
[----:B-1----:R-:W-:-:S03]  /*1cd00*/  IADD3 R2, P2, R20, UR9, RZ ;  /* 0x0000000914027c10 */ /* 0x002fc6000ff5e0ff */
[----:B------:R0:W-:Y:S01]  /*1cd10*/  STL [R1+0x2acc], R3 ;  /* 0x002acc0301007387 */ /* 0x0001e20000100800 */
[----:B---3--:R-:W-:-:S03]  /*1cd20*/  IADD3 R0, P1, R19, UR9, RZ ;  /* 0x0000000913007c10 */ /* 0x008fc6000ff3e0ff */
[----:B------:R1:W-:Y:S04]  /*1cd30*/  STL [R1+0x2ad4], R2 ;  /* 0x002ad40201007387 */ /* 0x0003e80000100800 */
[----:B------:R3:W-:Y:S01]  /*1cd40*/  STL [R1+0x2adc], R0 ;  /* 0x002adc0001007387 */ /* 0x0007e20000100800 */
[----:B0-----:R-:W-:Y:S02]  /*1cd50*/  IADD3 R3, P0, R18, UR9, RZ ;  /* 0x0000000912037c10 */ /* 0x001fe4000ff1e0ff */
[----:B-1----:R-:W-:-:S03]  /*1cd60*/  IADD3.X R2, R17, UR35, RZ, P6, !PT ;  /* 0x0000002311027c10 */ /* 0x002fc6000b7fe4ff */
[----:B------:R0:W-:Y:S01]  /*1cd70*/  STL [R1+0x2ae4], R3 ;  /* 0x002ae40301007387 */ /* 0x0001e20000100800 */
[----:B---3--:R-:W-:-:S03]  /*1cd80*/  IADD3 R0, P6, R16, UR9, RZ ;  /* 0x0000000910007c10 */ /* 0x008fc6000ffde0ff */
        /* <DEDUP_REMOVED lines=107> */
[----:B------:R-:W-:Y:S01]  /*1d440*/  VIADD R25, R25, 0x7f ;  /* 0x0000007f19197836 */ /* 0x000fe20000000000 */
[----:B------:R-:W-:Y:S01]  /*1d450*/  ULDC UR12, c[0x0][0x238] ;  /* 0x00008e00000c7ab9 */ /* 0x000fe20000000800 */
        /* <DEDUP_REMOVED lines=33> */
[----:B------:R-:W-:-:S03]  /*1d670*/  ULDC UR14, c[0x0][0x238] ;  /* 0x00008e00000e7ab9 */ /* 0x000fc60000000800 */
        /* <DEDUP_REMOVED lines=1494> */
[----:B------:R1:W-:Y:S01]  /*233e0*/  STL [R1+0x36d8], R2 ;  /* 0x0036d80201007387 */ /* 0x0003e20000100800 */
[----:B------:R-:W-:-:S03]  /*233f0*/  ULDC UR61, c[0x0][0x238] ;  /* 0x00008e00003d7ab9 */ /* 0x000fc60000000800 */
[----:B------:R3:W-:Y:S01]  /*23400*/  STL [R1+0x3714], R0 ;  /* 0x0037140001007387 */ /* 0x0007e20000100800 */
[----:B0-----:R-:W-:Y:S02]  /*23410*/  IADD3.X R3, R14, UR35, RZ, P4, !PT ;  /* 0x000000230e037c10 */ /* 0x001fe4000a7fe4ff */
[----:B-1----:R-:W-:Y:S02]  /*23420*/  IADD3.X R2, R13, UR35, RZ, P3, !PT ;  /* 0x000000230d027c10 */ /* 0x002fe40009ffe4ff */
[----:B---3--:R-:W-:-:S05]  /*23430*/  IADD3.X R0, R15, UR35, RZ, P5, !PT ;  /* 0x000000230f007c10 */ /* 0x008fca000affe4ff */
        /* <DEDUP_REMOVED lines=12> */
[----:B-1----:R-:W-:Y:S02]  /*23500*/  IADD3 R2, P6, R24, UR5, RZ ;  /* 0x0000000518027c10 */ /* 0x002fe4000ffde0ff */
[----:B---3--:R-:W-:-:S03]  /*23510*/  IADD3 R0, P4, R22, UR5, RZ ;  /* 0x0000000516007c10 */ /* 0x008fc6000ff9e0ff */
[----:B------:R0:W-:Y:S01]  /*23520*/  STL [R1+0x371c], R2 ;  /* 0x00371c0201007387 */ /* 0x0001e20000100800 */
[----:B------:R-:W-:-:S03]  /*23530*/  USHF.R.S32.HI UR35, URZ, 0x1f, UR5 ;  /* 0x0000001f3f237899 */ /* 0x000fc60008011405 */
[----:B------:R1:W-:Y:S04]  /*23540*/  STL [R1+0x3724], R3 ;  /* 0x0037240301007387 */ /* 0x0003e80000100800 */
[----:B------:R3:W-:Y:S01]  /*23550*/  STL [R1+0x372c], R0 ;  /* 0x00372c0001007387 */ /* 0x0007e20000100800 */
[----:B0-----:R-:W-:Y:S02]  /*23560*/  IADD3 R2, P3, R21, UR5, RZ ;  /* 0x0000000515027c10 */ /* 0x001fe4000ff7e0ff */
[----:B-1----:R-:W-:-:S03]  /*23570*/  IADD3 R3, P2, R20, UR5, RZ ;  /* 0x0000000514037c10 */ /* 0x002fc6000ff5e0ff */
[----:B------:R0:W-:Y:S01]  /*23580*/  STL [R1+0x3734], R2 ;  /* 0x0037340201007387 */ /* 0x0001e20000100800 */
[----:B---3--:R-:W-:-:S03]  /*23590*/  IADD3 R0, P1, R19, UR5, RZ ;  /* 0x0000000513007c10 */ /* 0x008fc6000ff3e0ff */
[----:B------:R-:W-:Y:S04]  /*235a0*/  STL [R1+0x373c], R3 ;  /* 0x00373c0301007387 */ /* 0x000fe80000100800 */
[----:B------:R1:W-:Y:S01]  /*235b0*/  STL [R1+0x3744], R0 ;  /* 0x0037440001007387 */ /* 0x0003e20000100800 */
[----:B0-----:R-:W-:Y:S02]  /*235c0*/  IADD3 R2, P0, R18, UR5, RZ ;  /* 0x0000000512027c10 */ /* 0x001fe4000ff1e0ff */
[----:B-1----:R-:W-:-:S03]  /*235d0*/  IADD3.X R0, R17, UR35, RZ, P6, !PT ;  /* 0x0000002311007c10 */ /* 0x002fc6000b7fe4ff */
[----:B------:R-:W-:Y:S04]  /*235e0*/  STL [R1+0x374c], R2 ;  /* 0x00374c0201007387 */ /* 0x000fe80000100800 */
[----:B------:R0:W-:Y:S02]  /*235f0*/  STL [R1+0x3718], R0 ;  /* 0x0037180001007387 */ /* 0x0001e40000100800 */
[----:B0-----:R-:W-:Y:S01]  /*23600*/  IADD3 R0, P6, R16, UR5, RZ ;  /* 0x0000000510007c10 */ /* 0x001fe2000ffde0ff */
[----:B------:R-:W-:-:S04]  /*23610*/  ULDC UR5, c[0x0][0x238] ;  /* 0x00008e0000057ab9 */ /* 0x000fc80000000800 */
[----:B------:R0:W-:Y:S01]  /*23620*/  STL [R1+0x3754], R0 ;  /* 0x0037540001007387 */ /* 0x0001e20000100800 */
[----:B------:R-:W-:Y:S02]  /*23630*/  IADD3.X R5, R14, UR35, RZ, P4, !PT ;  /* 0x000000230e057c10 */ /* 0x000fe4000a7fe4ff */
[----:B------:R-:W-:Y:S02]  /*23640*/  IADD3.X R4, R13, UR35, RZ, P3, !PT ;  /* 0x000000230d047c10 */ /* 0x000fe40009ffe4ff */
        /* <DEDUP_REMOVED lines=14> */
[----:B---3--:R-:W-:Y:S01]  /*23730*/  IADD3 R0, P5, R23, UR6, RZ ;  /* 0x0000000617007c10 */ /* 0x008fe2000ffbe0ff */
        /* <DEDUP_REMOVED lines=15> */
[----:B------:R-:W-:Y:S01]  /*23830*/  IADD3.X R6, R14, UR35, RZ, P4, !PT ;  /* 0x000000230e067c10 */ /* 0x000fe2000a7fe4ff */
[----:B------:R-:W-:Y:S02]  /*23840*/  ULDC UR6, c[0x0][0x238] ;  /* 0x00008e0000067ab9 */ /* 0x000fe40000000800 */
[----:B------:R1:W-:Y:S01]  /*23850*/  STL [R1+0x3794], R4 ;  /* 0x0037940401007387 */ /* 0x0003e20000100800 */
[----:B0-----:R-:W-:Y:S02]  /*23860*/  IADD3.X R5, R13, UR35, RZ, P3, !PT ;  /* 0x000000230d057c10 */ /* 0x001fe40009ffe4ff */
[----:B-1----:R-:W-:-:S05]  /*23870*/  IADD3.X R4, R15, UR35, RZ, P5, !PT ;  /* 0x000000230f047c10 */ /* 0x002fca000affe4ff */
        /* <DEDUP_REMOVED lines=9> */
[----:B------:R1:W-:Y:S01]  /*23910*/  STL [R1+0x3788], R5 ;  /* 0x0037880501007387 */ /* 0x0003e20000100800 */
[----:B--2---:R-:W-:-:S03]  /*23920*/  LOP3.LUT R3, R61, 0x3, RZ, 0xc0, !PT ;  /* 0x000000033d037812 */ /* 0x004fc600078ec0ff */
[----:B------:R2:W-:Y:S01]  /*23930*/  STL [R1+0x3790], R4 ;  /* 0x0037900401007387 */ /* 0x0005e20000100800 */
[----:B0-----:R-:W-:Y:S02]  /*23940*/  IADD3 R6, P6, R24, UR7, RZ ;  /* 0x0000000718067c10 */ /* 0x001fe4000ffde0ff */
[----:B-1----:R-:W-:-:S03]  /*23950*/  IADD3 R5, P5, R23, UR7, RZ ;  /* 0x0000000717057c10 */ /* 0x002fc6000ffbe0ff */
[----:B------:R0:W-:Y:S01]  /*23960*/  STL [R1+0x379c], R6 ;  /* 0x00379c0601007387 */ /* 0x0001e20000100800 */
[----:B--2---:R-:W-:-:S03]  /*23970*/  IADD3 R4, P4, R22, UR7, RZ ;  /* 0x0000000716047c10 */ /* 0x004fc6000ff9e0ff */
[----:B------:R1:W-:Y:S01]  /*23980*/  STL [R1+0x37a4], R5 ;  /* 0x0037a40501007387 */ /* 0x0003e20000100800 */
[----:B------:R-:W-:Y:S01]  /*23990*/  SHF.R.U32.HI R0, RZ, 0x2, R61 ;  /* 0x00000002ff007819 */ /* 0x000fe2000001163d */
[----:B------:R-:W-:Y:S02]  /*239a0*/  USHF.R.S32.HI UR35, URZ, 0x1f, UR7 ;  /* 0x0000001f3f237899 */ /* 0x000fe40008011407 */
[----:B------:R2:W-:Y:S01]  /*239b0*/  STL [R1+0x37ac], R4 ;  /* 0x0037ac0401007387 */ /* 0x0005e20000100800 */
[----:B0-----:R-:W-:Y:S01]  /*239c0*/  IADD3 R6, P3, R21, UR7, RZ ;  /* 0x0000000715067c10 */ /* 0x001fe2000ff7e0ff */
[----:B------:R-:W-:Y:S01]  /*239d0*/  IMAD R3, R3, 0x420, RZ ;  /* 0x0000042003037824 */ /* 0x000fe200078e02ff */
[----:B-1----:R-:W-:-:S03]  /*239e0*/  IADD3 R5, P2, R20, UR7, RZ ;  /* 0x0000000714057c10 */ /* 0x002fc6000ff5e0ff */
[----:B------:R0:W-:Y:S01]  /*239f0*/  STL [R1+0x37b4], R6 ;  /* 0x0037b40601007387 */ /* 0x0001e20000100800 */
[----:B------:R-:W-:Y:S02]  /*23a00*/  SGXT.U32 R0, R0, 0x3 ;  /* 0x000000030000781a */ /* 0x000fe40000000000 */
[----:B--2---:R-:W-:Y:S01]  /*23a10*/  IADD3 R4, P1, R19, UR7, RZ ;  /* 0x0000000713047c10 */ /* 0x004fe2000ff3e0ff */
[----:B------:R1:W-:Y:S01]  /*23a20*/  STL [R1+0x37bc], R5 ;  /* 0x0037bc0501007387 */ /* 0x0003e20000100800 */
[----:B------:R-:W-:-:S03]  /*23a30*/  LOP3.LUT R0, R3, R0, RZ, 0xfc, !PT ;  /* 0x0000000003007212 */ /* 0x000fc600078efcff */
[----:B------:R2:W-:Y:S01]  /*23a40*/  STL [R1+0x37c4], R4 ;  /* 0x0037c40401007387 */ /* 0x0005e20000100800 */
[----:B0-----:R-:W-:Y:S02]  /*23a50*/  IADD3 R6, P0, R18, UR7, RZ ;  /* 0x0000000712067c10 */ /* 0x001fe4000ff1e0ff */
[----:B------:R-:W-:Y:S02]  /*23a60*/  IADD3.X R3, R15, UR35, RZ, P5, !PT ;  /* 0x000000230f037c10 */ /* 0x000fe4000affe4ff */
[----:B-1----:R-:W-:Y:S01]  /*23a70*/  IADD3.X R5, R17, UR35, RZ, P6, !PT ;  /* 0x0000002311057c10 */ /* 0x002fe2000b7fe4ff */
[----:B------:R-:W-:Y:S01]  /*23a80*/  STL [R1+0x37cc], R6 ;  /* 0x0037cc0601007387 */ /* 0x000fe20000100800 */
[----:B--2---:R-:W-:-:S03]  /*23a90*/  IADD3 R4, P6, R16, UR7, RZ ;  /* 0x0000000710047c10 */ /* 0x004fc6000ffde0ff */
[----:B------:R0:W-:Y:S01]  /*23aa0*/  STL [R1+0x3798], R5 ;  /* 0x0037980501007387 */ /* 0x0001e20000100800 */
[----:B------:R-:W-:Y:S01]  /*23ab0*/  SHF.R.S32.HI R2, RZ, 0x1f, R25 ;  /* 0x0000001fff027819 */ /* 0x000fe20000011419 */
[----:B------:R-:W-:Y:S02]  /*23ac0*/  ULDC UR7, c[0x0][0x238] ;  /* 0x00008e0000077ab9 */ /* 0x000fe40000000800 */
        /* <DEDUP_REMOVED lines=15> */
[----:B-1----:R-:W-:Y:S02]  /*23bc0*/  IADD3 R4, P4, R22, UR8, RZ ;  /* 0x0000000816047c10 */ /* 0x002fe4000ff9e0ff */
[----:B--2---:R-:W-:Y:S01]  /*23bd0*/  IADD3 R3, P5, R23, UR8, RZ ;  /* 0x0000000817037c10 */ /* 0x004fe2000ffbe0ff */
[----:B------:R0:W-:Y:S01]  /*23be0*/  STL [R1+0x37dc], R5 ;  /* 0x0037dc0501007387 */ /* 0x0001e20000100800 */
[----:B------:R-:W-:-:S03]  /*23bf0*/  USHF.R.S32.HI UR35, URZ, 0x1f, UR8 ;  /* 0x0000001f3f237899 */ /* 0x000fc60008011408 */
[----:B------:R1:W-:Y:S04]  /*23c00*/  STL [R1+0x37e4], R3 ;  /* 0x0037e40301007387 */ /* 0x0003e80000100800 */
        /* <DEDUP_REMOVED lines=72> */
[----:B------:R-:W-:Y:S02]  /*24090*/  LOP3.LUT R3, R61, 0x7, RZ, 0xc0, !PT ;  /* 0x000000073d037812 */ /* 0x000fe400078ec0ff */
[----:B--2---:R-:W-:Y:S01]  /*240a0*/  IADD3 R5, P1, R19, UR10, RZ ;  /* 0x0000000a13057c10 */ /* 0x004fe2000ff3e0ff */
[----:B------:R1:W-:Y:S01]  /*240b0*/  STL [R1+0x387c], R6 ;  /* 0x00387c0601007387 */ /* 0x0003e20000100800 */
[----:B------:R-:W-:-:S03]  /*240c0*/  IMAD.SHL.U32 R4, R61, 0x2, RZ ;  /* 0x000000023d047824 */ /* 0x000fc600078e00ff */
[----:B------:R2:W-:Y:S01]  /*240d0*/  STL [R1+0x3884], R5 ;  /* 0x0038840501007387 */ /* 0x0005e20000100800 */
[----:B0-----:R-:W-:Y:S01]  /*240e0*/  IADD3 R7, P0, R18, UR10, RZ ;  /* 0x0000000a12077c10 */ /* 0x001fe2000ff1e0ff */
[----:B------:R-:W-:Y:S01]  /*240f0*/  IMAD R3, R3, 0x90, RZ ;  /* 0x0000009003037824 */ /* 0x000fe200078e02ff */
[----:B-1----:R-:W-:-:S03]  /*24100*/  IADD3.X R6, R17, UR35, RZ, P6, !PT ;  /* 0x0000002311067c10 */ /* 0x002fc6000b7fe4ff */
[----:B------:R-:W-:Y:S01]  /*24110*/  STL [R1+0x388c], R7 ;  /* 0x00388c0701007387 */ /* 0x000fe20000100800 */
[----:B--2---:R-:W-:-:S03]  /*24120*/  IADD3 R5, P6, R16, UR10, RZ ;  /* 0x0000000a10057c10 */ /* 0x004fc6000ffde0ff */
[----:B------:R-:W-:Y:S01]  /*24130*/  STL [R1+0x3858], R6 ;  /* 0x0038580601007387 */ /* 0x000fe20000100800 */
[----:B------:R-:W-:Y:S01]  /*24140*/  LOP3.LUT R3, R3, 0x30, R4, 0x78, !PT ;  /* 0x0000003003037812 */ /* 0x000fe200078e7804 */
[----:B------:R-:W-:Y:S02]  /*24150*/  ULDC UR10, c[0x0][0x238] ;  /* 0x00008e00000a7ab9 */ /* 0x000fe40000000800 */
[----:B------:R0:W-:Y:S01]  /*24160*/  STL [R1+0x3894], R5 ;  /* 0x0038940501007387 */ /* 0x0001e20000100800 */
[----:B------:R-:W-:Y:S02]  /*24170*/  IADD3.X R4, R14, UR35, RZ, P4, !PT ;  /* 0x000000230e047c10 */ /* 0x000fe4000a7fe4ff */
[----:B0-----:R-:W-:-:S05]  /*24180*/  IADD3.X R5, R15, UR35, RZ, P5, !PT ;  /* 0x000000230f057c10 */ /* 0x001fca000affe4ff */
[----:B------:R0:W-:Y:S04]  /*24190*/  STL [R1+0x3860], R5 ;  /* 0x0038600501007387 */ /* 0x0001e80000100800 */
[----:B------:R1:W-:Y:S01]  /*241a0*/  STL [R1+0x3868], R4 ;  /* 0x0038680401007387 */ /* 0x0003e20000100800 */
[----:B------:R-:W-:Y:S02]  /*241b0*/  IADD3.X R6, R11, UR35, RZ, P1, !PT ;  /* 0x000000230b067c10 */ /* 0x000fe40008ffe4ff */
[----:B0-----:R-:W-:Y:S02]  /*241c0*/  IADD3.X R5, R13, UR35, RZ, P3, !PT ;  /* 0x000000230d057c10 */ /* 0x001fe40009ffe4ff */
[----:B-1----:R-:W-:-:S03]  /*241d0*/  IADD3.X R4, R12, UR35, RZ, P2, !PT ;  /* 0x000000230c047c10 */ /* 0x002fc600097fe4ff */
[----:B------:R0:W-:Y:S04]  /*241e0*/  STL [R1+0x3870], R5 ;  /* 0x0038700501007387 */ /* 0x0001e80000100800 */
        /* <DEDUP_REMOVED lines=21> */
[----:B------:R-:W-:Y:S01]  /*24340*/  STL [R1+0x38cc], R6 ;  /* 0x0038cc0601007387 */ /* 0x000fe20000100800 */
[----:B--2---:R-:W-:-:S03]  /*24350*/  IADD3 R4, P6, R16, UR11, RZ ;  /* 0x0000000b10047c10 */ /* 0x004fc6000ffde0ff */
[----:B------:R-:W-:Y:S01]  /*24360*/  STL [R1+0x3898], R5 ;  /* 0x0038980501007387 */ /* 0x000fe20000100800 */
[----:B------:R-:W-:Y:S01]  /*24370*/  LEA.HI R2, R2, R25, RZ, 0x7 ;  /* 0x0000001902027211 */ /* 0x000fe200078f38ff */
[----:B------:R-:W-:Y:S02]  /*24380*/  ULDC UR11, c[0x0][0x238] ;  /* 0x00008e00000b7ab9 */ /* 0x000fe40000000800 */
[----:B------:R0:W-:Y:S04]  /*24390*/  STL [R1+0x38d4], R4 ;  /* 0x0038d40401007387 */ /* 0x0001e80000100800 */
        /* <DEDUP_REMOVED lines=1024> */
[----:B------:R-:W-:Y:S01]  /*283a0*/  STL [R1+0x4bc], RZ ;  /* 0x0004bcff01007387 */ /* 0x000fe20000100800 */
[----:B------:R-:W-:-:S02]  /*283b0*/  USHF.L.U32 UR13, UR13, 0x7, URZ ;  /* 0x000000070d0d7899 */ /* 0x000fc4000800063f */
[----:B------:R-:W-:Y:S02]  /*283c0*/  UIMAD UR12, UR12, 0x2c, URZ ;  /* 0x0000002c0c0c78a4 */ /* 0x000fe4000f8e023f */
[----:B------:R-:W-:Y:S02]  /*283d0*/  UIMAD UR14, UR14, 0x2b, URZ ;  /* 0x0000002b0e0e78a4 */ /* 0x000fe4000f8e023f */
[----:B------:R-:W-:Y:S02]  /*283e0*/  UIMAD UR15, UR15, 0x2a, URZ ;  /* 0x0000002a0f0f78a4 */ /* 0x000fe4000f8e023f */
[----:B------:R-:W-:Y:S02]  /*283f0*/  UIMAD UR16, UR16, 0x29, URZ ;  /* 0x00000029101078a4 */ /* 0x000fe4000f8e023f */
[----:B------:R-:W-:Y:S02]  /*28400*/  UIMAD UR17, UR17, 0x28, URZ ;  /* 0x00000028111178a4 */ /* 0x000fe4000f8e023f */
[----:B------:R-:W-:-:S02]  /*28410*/  UIMAD UR18, UR18, 0x27, URZ ;  /* 0x00000027121278a4 */ /* 0x000fc4000f8e023f */
[----:B------:R-:W-:Y:S02]  /*28420*/  UIMAD UR19, UR19, 0x26, URZ ;  /* 0x00000026131378a4 */ /* 0x000fe4000f8e023f */
[----:B------:R-:W-:Y:S02]  /*28430*/  UIMAD UR20, UR20, 0x25, URZ ;  /* 0x00000025141478a4 */ /* 0x000fe4000f8e023f */
[----:B------:R-:W-:Y:S02]  /*28440*/  UIMAD UR21, UR21, 0x24, URZ ;  /* 0x00000024151578a4 */ /* 0x000fe4000f8e023f */
[----:B------:R-:W-:Y:S02]  /*28450*/  UIMAD UR22, UR22, 0x23, URZ ;  /* 0x00000023161678a4 */ /* 0x000fe4000f8e023f */
[----:B------:R-:W-:Y:S02]  /*28460*/  UIMAD UR23, UR23, 0x22, URZ ;  /* 0x00000022171778a4 */ /* 0x000fe4000f8e023f */
[----:B------:R-:W-:-:S02]  /*28470*/  UIMAD UR24, UR24, 0x21, URZ ;  /* 0x00000021181878a4 */ /* 0x000fc4000f8e023f */
[----:B------:R-:W-:Y:S02]  /*28480*/  USHF.L.U32 UR25, UR25, 0x5, URZ ;  /* 0x0000000519197899 */ /* 0x000fe4000800063f */
        /* <DEDUP_REMOVED lines=15> */
[----:B------:R-:W-:Y:S02]  /*28580*/  USHF.L.U32 UR45, UR45, 0x4, URZ ;  /* 0x000000042d2d7899 */ /* 0x000fe4000800063f */
        /* <DEDUP_REMOVED lines=11> */
[----:B------:R-:W-:Y:S02]  /*28640*/  USHF.L.U32 UR34, UR34, 0x2, URZ ;  /* 0x0000000222227899 */ /* 0x000fe4000800063f */
[----:B------:R-:W-:-:S02]  /*28650*/  UIMAD UR57, UR57, 0x3, URZ ;  /* 0x00000003393978a4 */ /* 0x000fc4000f8e023f */
[----:B------:R-:W-:Y:S02]  /*28660*/  USHF.L.U32 UR58, UR58, 0x1, URZ ;  /* 0x000000013a3a7899 */ /* 0x000fe4000800063f */
[----:B------:R-:W-:Y:S01]  /*28670*/  USHF.R.S32.HI UR59, URZ, 0x1f, UR59 ;  /* 0x0000001f3f3b7899 */ /* 0x000fe2000801143b */
[----:B0-----:R-:W-:Y:S01]  /*28680*/  IADD3.X R4, R15, UR35, RZ, P5, !PT ;  /* 0x000000230f047c10 */ /* 0x001fe2000affe4ff */
[----:B------:R-:W-:Y:S01]  /*28690*/  UIMAD UR11, UR11, 0x43, URZ ;  /* 0x000000430b0b78a4 */ /* 0x000fe2000f8e023f */
[----:B------:R-:W-:Y:S02]  /*286a0*/  IADD3.X R6, R14, UR35, RZ, P4, !PT ;  /* 0x000000230e067c10 */ /* 0x000fe4000a7fe4ff */
[----:B------:R-:W-:Y:S01]  /*286b0*/  IADD3.X R5, R13, UR35, RZ, P3, !PT ;  /* 0x000000230d057c10 */ /* 0x000fe20009ffe4ff */
[----:B------:R0:W-:Y:S04]  /*286c0*/  STL [R1+0x38a0], R4 ;  /* 0x0038a00401007387 */ /* 0x0001e80000100800 */
[----:B------:R1:W-:Y:S04]  /*286d0*/  STL [R1+0x38a8], R6 ;  /* 0x0038a80601007387 */ /* 0x0003e80000100800 */
[----:B------:R2:W-:Y:S01]  /*286e0*/  STL [R1+0x38b0], R5 ;  /* 0x0038b00501007387 */ /* 0x0005e20000100800 */
[----:B0-----:R-:W-:-:S02]  /*286f0*/  IADD3.X R4, R12, UR35, RZ, P2, !PT ;  /* 0x000000230c047c10 */ /* 0x001fc400097fe4ff */
[----:B-1----:R-:W-:-:S03]  /*28700*/  IADD3.X R6, R11, UR35, RZ, P1, !PT ;  /* 0x000000230b067c10 */ /* 0x002fc60008ffe4ff */
[----:B------:R0:W-:Y:S01]  /*28710*/  STL [R1+0x38b8], R4 ;  /* 0x0038b80401007387 */ /* 0x0001e20000100800 */
[----:B--2---:R-:W-:-:S03]  /*28720*/  IADD3.X R5, R10, UR35, RZ, P0, !PT ;  /* 0x000000230a057c10 */ /* 0x004fc600087fe4ff */
[----:B------:R1:W-:Y:S04]  /*28730*/  STL [R1+0x38c0], R6 ;  /* 0x0038c00601007387 */ /* 0x0003e80000100800 */
[----:B------:R2:W-:Y:S01]  /*28740*/  STL [R1+0x38c8], R5 ;  /* 0x0038c80501007387 */ /* 0x0005e20000100800 */
[----:B0-----:R-:W-:Y:S01]  /*28750*/  IADD3.X R4, R9, UR35, RZ, P6, !PT ;  /* 0x0000002309047c10 */ /* 0x001fe2000b7fe4ff */
[----:B------:R-:W-:Y:S02]  /*28760*/  USHF.R.S32.HI UR35, URZ, 0x1f, UR12 ;  /* 0x0000001f3f237899 */ /* 0x000fe4000801140c */
[----:B-1----:R-:W-:Y:S02]  /*28770*/  IADD3 R6, P6, R24, UR12, RZ ;  /* 0x0000000c18067c10 */ /* 0x002fe4000ffde0ff */
[----:B------:R0:W-:Y:S01]  /*28780*/  STL [R1+0x38d0], R4 ;  /* 0x0038d00401007387 */ /* 0x0001e20000100800 */
[----:B--2---:R-:W-:-:S03]  /*28790*/  IADD3 R5, P4, R22, UR12, RZ ;  /* 0x0000000c16057c10 */ /* 0x004fc6000ff9e0ff */
[----:B------:R1:W-:Y:S01]  /*287a0*/  STL [R1+0x38dc], R6 ;  /* 0x0038dc0601007387 */ /* 0x0003e20000100800 */
[----:B0-----:R-:W-:Y:S02]  /*287b0*/  IADD3 R4, P5, R23, UR12, RZ ;  /* 0x0000000c17047c10 */ /* 0x001fe4000ffbe0ff */
[----:B-1----:R-:W-:-:S03]  /*287c0*/  IADD3 R6, P3, R21, UR12, RZ ;  /* 0x0000000c15067c10 */ /* 0x002fc6000ff7e0ff */
[----:B------:R0:W-:Y:S04]  /*287d0*/  STL [R1+0x38e4], R4 ;  /* 0x0038e40401007387 */ /* 0x0001e80000100800 */
        /* <DEDUP_REMOVED lines=8> */
[----:B0-----:R-:W-:Y:S02]  /*28860*/  IADD3.X R4, R17, UR35, RZ, P6, !PT ;  /* 0x0000002311047c10 */ /* 0x001fe4000b7fe4ff */
[----:B-1----:R-:W-:-:S03]  /*28870*/  IADD3 R5, P6, R16, UR12, RZ ;  /* 0x0000000c10057c10 */ /* 0x002fc6000ffde0ff */
[----:B------:R0:W-:Y:S01]  /*28880*/  STL [R1+0x38d8], R4 ;  /* 0x0038d80401007387 */ /* 0x0001e20000100800 */
[----:B------:R-:W-:Y:S01]  /*28890*/  USHF.R.S32.HI UR12, URZ, 0x1f, UR14 ;  /* 0x0000001f3f0c7899 */ /* 0x000fe2000801140e */
[----:B--2---:R-:W-:Y:S02]  /*288a0*/  IADD3.X R6, R14, UR35, RZ, P4, !PT ;  /* 0x000000230e067c10 */ /* 0x004fe4000a7fe4ff */
[----:B------:R1:W-:Y:S01]  /*288b0*/  STL [R1+0x3914], R5 ;  /* 0x0039140501007387 */ /* 0x0003e20000100800 */
[----:B0-----:R-:W-:Y:S02]  /*288c0*/  IADD3.X R4, R15, UR35, RZ, P5, !PT ;  /* 0x000000230f047c10 */ /* 0x001fe4000affe4ff */
[----:B-1----:R-:W-:-:S03]  /*288d0*/  IADD3.X R5, R13, UR35, RZ, P3, !PT ;  /* 0x000000230d057c10 */ /* 0x002fc60009ffe4ff */
[----:B------:R0:W-:Y:S04]  /*288e0*/  STL [R1+0x38e0], R4 ;  /* 0x0038e00401007387 */ /* 0x0001e80000100800 */
        /* <DEDUP_REMOVED lines=8> */
[----:B0-----:R-:W-:Y:S01]  /*28970*/  IADD3.X R4, R9, UR35, RZ, P6, !PT ;  /* 0x0000002309047c10 */ /* 0x001fe2000b7fe4ff */
[----:B------:R-:W-:Y:S01]  /*28980*/  USHF.R.S32.HI UR35, URZ, 0x1f, UR15 ;  /* 0x0000001f3f237899 */ /* 0x000fe2000801140f */
[----:B-1----:R-:W-:-:S03]  /*28990*/  IADD3 R6, P6, R24, UR14, RZ ;  /* 0x0000000e18067c10 */ /* 0x002fc6000ffde0ff */
        /* <DEDUP_REMOVED lines=693> */
[----:B------:R-:W-:Y:S01]  /*2b4f0*/  STL [R1+0x3e4c], R6 ;  /* 0x003e4c0601007387 */ /* 0x000fe20000100800 */
[----:B0-----:R-:W-:Y:S02]  /*2b500*/  IADD3.X R4, R17, UR23, RZ, P6, !PT ;  /* 0x0000001711047c10 */ /* 0x001fe4000b7fe4ff */
[----:B-1----:R-:W-:-:S03]  /*2b510*/  IADD3 R5, P6, R16, UR38, RZ ;  /* 0x0000002610057c10 */ /* 0x002fc6000ffde0ff */
[----:B------:R0:W-:Y:S01]  /*2b520*/  STL [R1+0x3e18], R4 ;  /* 0x003e180401007387 */ /* 0x0001e20000100800 */
[----:B------:R-:W-:-:S03]  /*2b530*/  USHF.R.S32.HI UR38, URZ, 0x1f, UR11 ;  /* 0x0000001f3f267899 */ /* 0x000fc6000801140b */
[----:B------:R1:W-:Y:S01]  /*2b540*/  STL [R1+0x3e54], R5 ;  /* 0x003e540501007387 */ /* 0x0003e20000100800 */
[----:B0-----:R-:W-:Y:S02]  /*2b550*/  SHF.R.S32.HI R4, RZ, 0x7, R2 ;  /* 0x00000007ff047819 */ /* 0x001fe40000011402 */
[----:B------:R-:W-:Y:S02]  /*2b560*/  IADD3.X R2, R15, UR23, RZ, P5, !PT ;  /* 0x000000170f027c10 */ /* 0x000fe4000affe4ff */
[----:B-1----:R-:W-:Y:S02]  /*2b570*/  IADD3.X R5, R14, UR23, RZ, P4, !PT ;  /* 0x000000170e057c10 */ /* 0x002fe4000a7fe4ff */
        /* <DEDUP_REMOVED lines=11> */
[----:B------:R-:W-:Y:S01]  /*2b630*/  USHF.R.S32.HI UR23, URZ, 0x1f, UR13 ;  /* 0x0000001f3f177899 */ /* 0x000fe2000801140d */
[----:B-1----:R-:W-:-:S03]  /*2b640*/  LOP3.LUT R5, R0, 0x40, RZ, 0x3c, !PT ;  /* 0x0000004000057812 */ /* 0x002fc600078e3cff */
[----:B------:R0:W-:Y:S01]  /*2b650*/  STL [R1+0x3e50], R2 ;  /* 0x003e500201007387 */ /* 0x0001e20000100800 */
[----:B--2---:R-:W-:Y:S02]  /*2b660*/  LOP3.LUT R4, R0, 0x20, RZ, 0x3c, !PT ;  /* 0x0000002000047812 */ /* 0x004fe400078e3cff */
[----:B------:R-:W-:Y:S02]  /*2b670*/  LOP3.LUT R4, R3, 0x40, RZ, 0x3c, !PT ;  /* 0x0000004003047812 */ /* 0x000fe400078e3cff */
[----:B------:R-:W-:Y:S02]  /*2b680*/  IADD3 R3, P2, R24, UR39, RZ ;  /* 0x0000002718037c10 */ /* 0x000fe4000ff5e0ff */
[----:B------:R-:W-:Y:S02]  /*2b690*/  IADD3 R4, P0, R22, UR39, RZ ;  /* 0x0000002716047c10 */ /* 0x000fe4000ff1e0ff */
[----:B0-----:R-:W-:Y:S01]  /*2b6a0*/  LOP3.LUT R2, R0, 0x60, RZ, 0x3c, !PT ;  /* 0x0000006000027812 */ /* 0x001fe200078e3cff */
[----:B------:R0:W-:Y:S01]  /*2b6b0*/  STL [R1+0x3e5c], R3 ;  /* 0x003e5c0301007387 */ /* 0x0001e20000100800 */
[----:B------:R-:W-:-:S05]  /*2b6c0*/  IADD3 R2, P1, R23, UR39, RZ ;  /* 0x0000002717027c10 */ /* 0x000fca000ff3e0ff */
[----:B------:R1:W-:Y:S01]  /*2b6d0*/  STL [R1+0x3e64], R2 ;  /* 0x003e640201007387 */ /* 0x0003e20000100800 */
[----:B0-----:R-:W-:-:S03]  /*2b6e0*/  IADD3 R3, P4, R21, UR39, RZ ;  /* 0x0000002715037c10 */ /* 0x001fc6000ff9e0ff */
[----:B------:R0:W-:Y:S04]  /*2b6f0*/  STL [R1+0x3e6c], R4 ;  /* 0x003e6c0401007387 */ /* 0x0001e80000100800 */
[----:B------:R2:W-:Y:S01]  /*2b700*/  STL [R1+0x3e74], R3 ;  /* 0x003e740301007387 */ /* 0x0005e20000100800 */
[----:B-1----:R-:W-:Y:S02]  /*2b710*/  IADD3 R2, P6, R20, UR39, RZ ;  /* 0x0000002714027c10 */ /* 0x002fe4000ffde0ff */
[----:B0-----:R-:W-:-:S03]  /*2b720*/  IADD3 R4, P5, R19, UR39, RZ ;  /* 0x0000002713047c10 */ /* 0x001fc6000ffbe0ff */
[----:B------:R0:W-:Y:S01]  /*2b730*/  STL [R1+0x3e7c], R2 ;  /* 0x003e7c0201007387 */ /* 0x0001e20000100800 */
[----:B--2---:R-:W-:-:S03]  /*2b740*/  IADD3 R3, P3, R18, UR39, RZ ;  /* 0x0000002712037c10 */ /* 0x004fc6000ff7e0ff */
[----:B------:R1:W-:Y:S04]  /*2b750*/  STL [R1+0x3e84], R4 ;  /* 0x003e840401007387 */ /* 0x0003e80000100800 */
[----:B------:R2:W-:Y:S01]  /*2b760*/  STL [R1+0x3e8c], R3 ;  /* 0x003e8c0301007387 */ /* 0x0005e20000100800 */
[----:B0-----:R-:W-:Y:S02]  /*2b770*/  IADD3.X R2, R17, UR12, RZ, P2, !PT ;  /* 0x0000000c11027c10 */ /* 0x001fe400097fe4ff */
[----:B-1----:R-:W-:-:S03]  /*2b780*/  IADD3 R4, P2, R16, UR39, RZ ;  /* 0x0000002710047c10 */ /* 0x002fc6000ff5e0ff */
[----:B------:R0:W-:Y:S01]  /*2b790*/  STL [R1+0x3e58], R2 ;  /* 0x003e580201007387 */ /* 0x0001e20000100800 */
[----:B--2---:R-:W-:-:S03]  /*2b7a0*/  IADD3.X R3, R15, UR12, RZ, P1, !PT ;  /* 0x0000000c0f037c10 */ /* 0x004fc60008ffe4ff */
[----:B------:R1:W-:Y:S04]  /*2b7b0*/  STL [R1+0x3e94], R4 ;  /* 0x003e940401007387 */ /* 0x0003e80000100800 */
[----:B------:R2:W-:Y:S01]  /*2b7c0*/  STL [R1+0x3e60], R3 ;  /* 0x003e600301007387 */ /* 0x0005e20000100800 */
[----:B0-----:R-:W-:Y:S02]  /*2b7d0*/  IADD3 R2, P1, R24, UR40, RZ ;  /* 0x0000002818027c10 */ /* 0x001fe4000ff3e0ff */
[----:B-1----:R-:W-:-:S03]  /*2b7e0*/  IADD3.X R4, R14, UR12, RZ, P0, !PT ;  /* 0x0000000c0e047c10 */ /* 0x002fc600087fe4ff */
        /* <DEDUP_REMOVED lines=710> */
[----:B------:R1:W-:Y:S01]  /*2e450*/  STL [R1+0x43d8], R4 ;  /* 0x0043d80401007387 */ /* 0x0003e20000100800 */
[----:B0-----:R-:W-:-:S05]  /*2e460*/  IADD3.X R2, R9, UR38, RZ, P1, !PT ;  /* 0x0000002609027c10 */ /* 0x001fca0008ffe4ff */
[----:B------:R1:W-:Y:S04]  /*2e470*/  STL [R1+0x43e8], R2 ;  /* 0x0043e80201007387 */ /* 0x0003e80000100800 */
[----:B------:R1:W-:Y:S02]  /*2e480*/  STL [R1+0x43e0], R3 ;  /* 0x0043e00301007387 */ /* 0x0003e40000100800 */
.L_x_1:
[----:B------:R-:W2:Y:S01]  /*2e490*/  LDL R5, [R1+0x1de0] ;  /* 0x001de00001057983 */ /* 0x000ea20000100800 */
[----:B-1----:R-:W0:Y:S03]  /*2e4a0*/  LDC R2, c[0x0][0x230] ;  /* 0x00008c00ff027b82 */ /* 0x002e260000000800 */
[----:B--2---:R1:W-:Y:S04]  /*2e4b0*/  STL [R1+0x68e8], R5 ;  /* 0x0068e80501007387 */ /* 0x0043e80000100800 */
[----:B------:R-:W2:Y:S04]  /*2e4c0*/  LDL R4, [R1+0x1de4] ;  /* 0x001de40001047983 */ /* 0x000ea80000100800 */
[----:B-1----:R-:W0:Y:S04]  /*2e4d0*/  LDL R5, [R1+0x2208] ;  /* 0x0022080001057983 */ /* 0x002e280000100800 */
[----:B------:R-:W-:Y:S04]  /*2e4e0*/  STL [R1+0x5b18], R29 ;  /* 0x005b181d01007387 */ /* 0x000fe80000100800 */
        /* <DEDUP_REMOVED lines=884> */
[----:B------:R1:W-:Y:S04]  /*31c30*/  STL [R1+0x68e4], R30 ;  /* 0x0068e41e01007387 */ /* 0x0003e80000100800 */
        /* <DEDUP_REMOVED lines=50> */
[----:B------:R-:W-:Y:S01]  /*31f60*/  STL [R1+0x5a44], R53 ;  /* 0x005a443501007387 */ /* 0x000fe20000100800 */
[----:B0-----:R-:W-:-:S03]  /*31f70*/  IMAD R2, R5, -0x80, R2 ;  /* 0xffffff8005027824 */ /* 0x001fc600078e0202 */
[----:B------:R-:W-:Y:S04]  /*31f80*/  STL [R1+0x5a40], R55 ;  /* 0x005a403701007387 */ /* 0x000fe80000100800 */
[----:B------:R-:W-:Y:S04]  /*31f90*/  STL [R1+0x5a3c], R56 ;  /* 0x005a3c3801007387 */ /* 0x000fe80000100800 */
[----:B------:R-:W-:Y:S04]  /*31fa0*/  STL [R1+0x5a38], R57 ;  /* 0x005a383901007387 */ /* 0x000fe80000100800 */
[----:B-----5:R-:W-:Y:S04]  /*31fb0*/  STL [R1+0x5974], R0 ;  /* 0x0059740001007387 */ /* 0x020fe80000100800 */
[----:B------:R-:W2:Y:S01]  /*31fc0*/  LDL.LU R5, [R1+0x68e8] ;  /* 0x0068e80001057983 */ /* 0x000ea20000300800 */
[----:B------:R-:W-:-:S02]  /*31fd0*/  ISETP.GT.AND P0, PT, R2, RZ, PT ;  /* 0x000000ff0200720c */ /* 0x000fc40003f04270 */
[----:B-1----:R-:W-:-:S11]  /*31fe0*/  PRMT R30, RZ, 0x7610, R30 ;  /* 0x00007610ff1e7816 */ /* 0x002fd6000000001e */
[----:B--2---:R-:W2:Y:S04]  /*31ff0*/  @P0 LDG.E.U8 R30, desc[UR30][R4.64] ;  /* 0x0000001e041e0981 */ /* 0x004ea8000c1e1100 */
[----:B--2---:R0:W-:Y:S04]  /*32000*/  STL [R1+0x1f84], R30 ;  /* 0x001f841e01007387 */ /* 0x0041e80000100800 */
[----:B0-----:R-:W2:Y:S04]  /*32010*/  LDL.LU R30, [R1+0x68e4] ;  /* 0x0068e400011e7983 */ /* 0x001ea80000300800 */
[----:B------:R-:W3:Y:S04]  /*32020*/  LDL R4, [R1+0x1de8] ;  /* 0x001de80001047983 */ /* 0x000ee80000100800 */
[----:B------:R-:W3:Y:S01]  /*32030*/  LDL R5, [R1+0x1dec] ;  /* 0x001dec0001057983 */ /* 0x000ee20000100800 */
[----:B------:R-:W-:-:S02]  /*32040*/  PRMT R29, RZ, 0x7610, R29 ;  /* 0x00007610ff1d7816 */ /* 0x000fc4000000001d */
[----:B---3--:R-:W-:-:S04]  /*32050*/  @P0 LOP3.LUT R5, R5, R4, RZ, 0x3c, !PT ;  /* 0x0000000405050212 */ /* 0x008fc800078e3cff */
[----:B------:R-:W-:-:S04]  /*32060*/  @P0 LOP3.LUT R4, R5, R4, RZ, 0x3c, !PT ;  /* 0x0000000405040212 */ /* 0x000fc800078e3cff */
[----:B------:R-:W-:-:S05]  /*32070*/  @P0 LOP3.LUT R5, R5, R4, RZ, 0x3c, !PT ;  /* 0x0000000405050212 */ /* 0x000fca00078e3cff */
[----:B------:R-:W3:Y:S04]  /*32080*/  @P0 LDG.E.U8 R29, desc[UR30][R4.64] ;  /* 0x0000001e041d0981 */ /* 0x000ee8000c1e1100 */
[----:B---3--:R0:W-:Y:S04]  /*32090*/  STL [R1+0x1f80], R29 ;  /* 0x001f801d01007387 */ /* 0x0081e80000100800 */
[----:B0-----:R-:W3:Y:S04]  /*320a0*/  LDL.LU R29, [R1+0x68e0] ;  /* 0x0068e000011d7983 */ /* 0x001ee80000300800 */
[----:B------:R-:W4:Y:S04]  /*320b0*/  LDL R4, [R1+0x1df0] ;  /* 0x001df00001047983 */ /* 0x000f280000100800 */
[----:B------:R-:W4:Y:S01]  /*320c0*/  LDL R5, [R1+0x1df4] ;  /* 0x001df40001057983 */ /* 0x000f220000100800 */
[----:B------:R-:W-:-:S02]  /*320d0*/  PRMT R31, RZ, 0x7610, R31 ;  /* 0x00007610ff1f7816 */ /* 0x000fc4000000001f */
[----:B----4-:R-:W-:-:S04]  /*320e0*/  @P0 LOP3.LUT R5, R5, R4, RZ, 0x3c, !PT ;  /* 0x0000000405050212 */ /* 0x010fc800078e3cff */
[----:B------:R-:W-:-:S04]  /*320f0*/  @P0 LOP3.LUT R4, R5, R4, RZ, 0x3c, !PT ;  /* 0x0000000405040212 */ /* 0x000fc800078e3cff */
[----:B------:R-:W-:-:S05]  /*32100*/  @P0 LOP3.LUT R5, R5, R4, RZ, 0x3c, !PT ;  /* 0x0000000405050212 */ /* 0x000fca00078e3cff */
[----:B------:R-:W4:Y:S04]  /*32110*/  @P0 LDG.E.U8 R31, desc[UR30][R4.64] ;  /* 0x0000001e041f0981 */ /* 0x000f28000c1e1100 */
[----:B----4-:R0:W-:Y:S04]  /*32120*/  STL [R1+0x1f7c], R31 ;  /* 0x001f7c1f01007387 */ /* 0x0101e80000100800 */
[----:B0-----:R-:W4:Y:S04]  /*32130*/  LDL.LU R31, [R1+0x68dc] ;  /* 0x0068dc00011f7983 */ /* 0x001f280000300800 */
[----:B------:R-:W2:Y:S04]  /*32140*/  LDL R4, [R1+0x1df8] ;  /* 0x001df80001047983 */ /* 0x000ea80000100800 */
[----:B------:R-:W2:Y:S01]  /*32150*/  LDL R5, [R1+0x1dfc] ;  /* 0x001dfc0001057983 */ /* 0x000ea20000100800 */
[----:B---3--:R-:W-:-:S02]  /*32160*/  PRMT R29, RZ, 0x7610, R29 ;  /* 0x00007610ff1d7816 */ /* 0x008fc4000000001d */
[----:B--2---:R-:W-:-:S04]  /*32170*/  @P0 LOP3.LUT R5, R5, R4, RZ, 0x3c, !PT ;  /* 0x0000000405050212 */ /* 0x004fc800078e3cff */
[----:B------:R-:W-:-:S04]  /*32180*/  @P0 LOP3.LUT R4, R5, R4, RZ, 0x3c, !PT ;  /* 0x0000000405040212 */ /* 0x000fc800078e3cff */
[----:B------:R-:W-:-:S05]  /*32190*/  @P0 LOP3.LUT R5, R5, R4, RZ, 0x3c, !PT ;  /* 0x0000000405050212 */ /* 0x000fca00078e3cff */
[----:B------:R-:W2:Y:S04]  /*321a0*/  @P0 LDG.E.U8 R29, desc[UR30][R4.64] ;  /* 0x0000001e041d0981 */ /* 0x000ea8000c1e1100 */
[----:B--2---:R0:W-:Y:S04]  /*321b0*/  STL [R1+0x1f78], R29 ;  /* 0x001f781d01007387 */ /* 0x0041e80000100800 */
[----:B0-----:R-:W2:Y:S04]  /*321c0*/  LDL.LU R29, [R1+0x68d8] ;  /* 0x0068d800011d7983 */ /* 0x001ea80000300800 */
[----:B------:R-:W3:Y:S04]  /*321d0*/  LDL R4, [R1+0x1e00] ;  /* 0x001e000001047983 */ /* 0x000ee80000100800 */
[----:B------:R-:W3:Y:S01]  /*321e0*/  LDL R5, [R1+0x1e04] ;  /* 0x001e040001057983 */ /* 0x000ee20000100800 */
[----:B----4-:R-:W-:-:S02]  /*321f0*/  PRMT R31, RZ, 0x7610, R31 ;  /* 0x00007610ff1f7816 */ /* 0x010fc4000000001f */
        /* <DEDUP_REMOVED lines=8> */
[----:B--2---:R-:W-:-:S02]  /*32280*/  PRMT R29, RZ, 0x7610, R29 ;  /* 0x00007610ff1d7816 */ /* 0x004fc4000000001d */
[----:B----4-:R-:W-:-:S04]  /*32290*/  @P0 LOP3.LUT R5, R5, R4, RZ, 0x3c, !PT ;  /* 0x0000000405050212 */ /* 0x010fc800078e3cff */
[----:B------:R-:W-:-:S04]  /*322a0*/  @P0 LOP3.LUT R4, R5, R4, RZ, 0x3c, !PT ;  /* 0x0000000405040212 */ /* 0x000fc800078e3cff */
[----:B------:R-:W-:-:S05]  /*322b0*/  @P0 LOP3.LUT R5, R5, R4, RZ, 0x3c, !PT ;  /* 0x0000000405050212 */ /* 0x000fca00078e3cff */
[----:B------:R-:W2:Y:S04]  /*322c0*/  @P0 LDG.E.U8 R29, desc[UR30][R4.64] ;  /* 0x0000001e041d0981 */ /* 0x000ea8000c1e1100 */
[----:B--2---:R0:W-:Y:S04]  /*322d0*/  STL [R1+0x1f70], R29 ;  /* 0x001f701d01007387 */ /* 0x0041e80000100800 */
[----:B0-----:R-:W2:Y:S04]  /*322e0*/  LDL.LU R29, [R1+0x68d0] ;  /* 0x0068d000011d7983 */ /* 0x001ea80000300800 */
[----:B------:R-:W4:Y:S04]  /*322f0*/  LDL R4, [R1+0x1e10] ;  /* 0x001e100001047983 */ /* 0x000f280000100800 */
[----:B------:R-:W4:Y:S01]  /*32300*/  LDL R5, [R1+0x1e14] ;  /* 0x001e140001057983 */ /* 0x000f220000100800 */
[----:B---3--:R-:W-:-:S02]  /*32310*/  PRMT R31, RZ, 0x7610, R31 ;  /* 0x00007610ff1f7816 */ /* 0x008fc4000000001f */
[----:B----4-:R-:W-:-:S04]  /*32320*/  @P0 LOP3.LUT R5, R5, R4, RZ, 0x3c, !PT ;  /* 0x0000000405050212 */ /* 0x010fc800078e3cff */
        /* <DEDUP_REMOVED lines=11> */
[----:B------:R-:W2:Y:S01]  /*323e0*/  @P0 LDG.E.U8 R29, desc[UR30][R4.64] ;  /* 0x0000001e041d0981 */ /* 0x000ea2000c1e1100 */
[----:B------:R-:W-:-:S03]  /*323f0*/  ISETP.GT.AND P1, PT, R2, 0x1, PT ;  /* 0x000000010200780c */ /* 0x000fc60003f24270 */
        /* <DEDUP_REMOVED lines=8015> */
[----:B------:R-:W-:-:S02]  /*518f0*/  PRMT R28, RZ, 0x7610, R28 ;  /* 0x00007610ff1c7816 */ /* 0x000fc4000000001c */
        /* <DEDUP_REMOVED lines=12> */
[----:B------:R-:W3:Y:S01]  /*519c0*/  @P0 LDG.E.U8 R27, desc[UR30][R4.64] ;  /* 0x0000001e041b0981 */ /* 0x000ee2000c1e1100 */
[----:B------:R-:W-:-:S03]  /*519d0*/  ISETP.GT.AND P1, PT, R2, 0x6f, PT ;  /* 0x0000006f0200780c */ /* 0x000fc60003f24270 */
        /* <DEDUP_REMOVED lines=71> */
[----:B------:R-:W2:Y:S01]  /*51e50*/  @P1 LDG.E.U8 R11, desc[UR30][R4.64] ;  /* 0x0000001e040b1981 */ /* 0x000ea2000c1e1100 */
[----:B------:R-:W-:-:S03]  /*51e60*/  ISETP.GT.AND P0, PT, R2, 0x70, PT ;  /* 0x000000700200780c */ /* 0x000fc60003f04270 */
        /* <DEDUP_REMOVED lines=71> */
[----:B------:R-:W4:Y:S01]  /*522e0*/  @P0 LDG.E.U8 R18, desc[UR30][R4.64] ;  /* 0x0000001e04120981 */ /* 0x000f22000c1e1100 */
[----:B------:R-:W-:-:S03]  /*522f0*/  ISETP.GT.AND P1, PT, R2, 0x71, PT ;  /* 0x000000710200780c */ /* 0x000fc60003f24270 */
        /* <DEDUP_REMOVED lines=309> */
[----:B------:R0:W2:Y:S04]  /*53650*/  @P1 LDG.E.U8 R29, desc[UR30][R4.64] ;  /* 0x0000001e041d1981 */ /* 0x0000a8000c1e1100 */
[----:B------:R-:W0:Y:S04]  /*53660*/  LDL R4, [R1+0x26d8] ;  /* 0x0026d80001047983 */ /* 0x000e280000100800 */
[----:B------:R-:W0:Y:S01]  /*53670*/  LDL R5, [R1+0x26dc] ;  /* 0x0026dc0001057983 */ /* 0x000e220000100800 */
[----:B------:R-:W-:Y:S02]  /*53680*/  PRMT R55, RZ, 0x7610, R55 ;  /* 0x00007610ff377816 */ /* 0x000fe40000000037 */
[----:B0-----:R-:W-:-:S04]  /*53690*/  @P1 LOP3.LUT R5, R5, R4, RZ, 0x3c, !PT ;  /* 0x0000000405051212 */ /* 0x001fc800078e3cff */
[----:B------:R-:W-:-:S04]  /*536a0*/  @P1 LOP3.LUT R4, R5, R4, RZ, 0x3c, !PT ;  /* 0x0000000405041212 */ /* 0x000fc800078e3cff */
[----:B------:R-:W-:-:S05]  /*536b0*/  @P1 LOP3.LUT R5, R5, R4, RZ, 0x3c, !PT ;  /* 0x0000000405051212 */ /* 0x000fca00078e3cff */
[----:B------:R-:W3:Y:S04]  /*536c0*/  @P1 LDG.E.U8 R55, desc[UR30][R4.64] ;  /* 0x0000001e04371981 */ /* 0x000ee8000c1e1100 */
[----:B--2---:R0:W-:Y:S04]  /*536d0*/  STL [R1+0x74], R29 ;  /* 0x0000741d01007387 */ /* 0x0041e80000100800 */
[----:B0-----:R-:W2:Y:S04]  /*536e0*/  LDL R29, [R1+0x26bc] ;  /* 0x0026bc00011d7983 */ /* 0x001ea80000100800 */
        /* <DEDUP_REMOVED lines=8> */
[----:B------:R0:W4:Y:S04]  /*53770*/  @P1 LDG.E.U8 R31, desc[UR30][R4.64] ;  /* 0x0000001e041f1981 */ /* 0x000128000c1e1100 */
[----:B------:R-:W0:Y:S04]  /*53780*/  LDL R4, [R1+0x26c8] ;  /* 0x0026c80001047983 */ /* 0x000e280000100800 */
[----:B------:R-:W0:Y:S01]  /*53790*/  LDL R5, [R1+0x26cc] ;  /* 0x0026cc0001057983 */ /* 0x000e220000100800 */
[----:B------:R-:W-:Y:S02]  /*537a0*/  PRMT R30, RZ, 0x7610, R30 ;  /* 0x00007610ff1e7816 */ /* 0x000fe4000000001e */
[----:B0-----:R-:W-:-:S04]  /*537b0*/  @P1 LOP3.LUT R5, R5, R4, RZ, 0x3c, !PT ;  /* 0x0000000405051212 */ /* 0x001fc800078e3cff */
[----:B------:R-:W-:-:S04]  /*537c0*/  @P1 LOP3.LUT R4, R5, R4, RZ, 0x3c, !PT ;  /* 0x0000000405041212 */ /* 0x000fc800078e3cff */
[----:B------:R-:W-:Y:S01]  /*537d0*/  @P1 LOP3.LUT R5, R5, R4, RZ, 0x3c, !PT ;  /* 0x0000000405051212 */ /* 0x000fe200078e3cff */
[----:B----4-:R0:W-:Y:S04]  /*537e0*/  STL [R1+0x6c], R31 ;  /* 0x00006c1f01007387 */ /* 0x0101e80000100800 */
[----:B------:R1:W4:Y:S01]  /*537f0*/  @P1 LDG.E.U8 R30, desc[UR30][R4.64] ;  /* 0x0000001e041e1981 */ /* 0x000322000c1e1100 */
[----:B------:R-:W-:-:S03]  /*53800*/  PRMT R56, RZ, 0x7610, R56 ;  /* 0x00007610ff387816 */ /* 0x000fc60000000038 */
[----:B0-----:R-:W3:Y:S04]  /*53810*/  LDL R31, [R1+0x26ac] ;  /* 0x0026ac00011f7983 */ /* 0x001ee80000100800 */
[----:B------:R-:W1:Y:S04]  /*53820*/  LDL R4, [R1+0x26c0] ;  /* 0x0026c00001047983 */ /* 0x000e680000100800 */
[----:B------:R-:W1:Y:S02]  /*53830*/  LDL R5, [R1+0x26c4] ;  /* 0x0026c40001057983 */ /* 0x000e640000100800 */
[----:B-1----:R-:W-:-:S04]  /*53840*/  @P1 LOP3.LUT R5, R5, R4, RZ, 0x3c, !PT ;  /* 0x0000000405051212 */ /* 0x002fc800078e3cff */
[----:B------:R-:W-:-:S04]  /*53850*/  @P1 LOP3.LUT R4, R5, R4, RZ, 0x3c, !PT ;  /* 0x0000000405041212 */ /* 0x000fc800078e3cff */
[----:B------:R-:W-:-:S05]  /*53860*/  @P1 LOP3.LUT R5, R5, R4, RZ, 0x3c, !PT ;  /* 0x0000000405051212 */ /* 0x000fca00078e3cff */
[----:B------:R-:W2:Y:S04]  /*53870*/  @P1 LDG.E.U8 R56, desc[UR30][R4.64] ;  /* 0x0000001e04381981 */ /* 0x000ea8000c1e1100 */
[----:B----4-:R0:W-:Y:S04]  /*53880*/  STL [R1+0x68], R30 ;  /* 0x0000681e01007387 */ /* 0x0101e80000100800 */
[----:B0-----:R-:W4:Y:S04]  /*53890*/  LDL R30, [R1+0x26a4] ;  /* 0x0026a400011e7983 */ /* 0x001f280000100800 */
[----:B--2---:R0:W-:Y:S04]  /*538a0*/  STL [R1+0x64], R56 ;  /* 0x0000643801007387 */ /* 0x0041e80000100800 */
[----:B0-----:R-:W2:Y:S04]  /*538b0*/  LDL.LU R56, [R1+0x5a3c] ;  /* 0x005a3c0001387983 */ /* 0x001ea80000300800 */
[----:B------:R-:W3:Y:S01]  /*538c0*/  LDL R5, [R1+0x26b8] ;  /* 0x0026b80001057983 */ /* 0x000ee20000100800 */
[----:B------:R-:W-:Y:S01]  /*538d0*/  PRMT R57, RZ, 0x7610, R57 ;  /* 0x00007610ff397816 */ /* 0x000fe20000000039 */
[----:B------:R-:W-:-:S02]  /*538e0*/  @P1 IMAD.MOV.U32 R4, RZ, RZ, R29 ;  /* 0x000000ffff041224 */ /* 0x000fc400078e001d */
[----:B------:R-:W2:Y:S04]  /*538f0*/  LDL R29, [R1+0x269c] ;  /* 0x00269c00011d7983 */ /* 0x000ea80000100800 */
[----:B---3--:R-:W3:Y:S04]  /*53900*/  @P1 LDG.E.U8 R57, desc[UR30][R4.64] ;  /* 0x0000001e04391981 */ /* 0x008ee8000c1e1100 */
[----:B---3--:R0:W-:Y:S04]  /*53910*/  STL [R1+0x60], R57 ;  /* 0x0000603901007387 */ /* 0x0081e80000100800 */
[----:B0-----:R-:W3:Y:S04]  /*53920*/  LDL.LU R57, [R1+0x5a38] ;  /* 0x005a380001397983 */ /* 0x001ee80000300800 */
[----:B------:R-:W4:Y:S04]  /*53930*/  LDL R4, [R1+0x26b0] ;  /* 0x0026b00001047983 */ /* 0x000f280000100800 */
[----:B------:R-:W4:Y:S01]  /*53940*/  LDL R5, [R1+0x26b4] ;  /* 0x0026b40001057983 */ /* 0x000f220000100800 */
[----:B------:R-:W-:-:S02]  /*53950*/  PRMT R28, RZ, 0x7610, R28 ;  /* 0x00007610ff1c7816 */ /* 0x000fc4000000001c */
[----:B------:R-:W-:Y:S02]  /*53960*/  ISETP.GT.AND P0, PT, R2, 0x76, PT ;  /* 0x000000760200780c */ /* 0x000fe40003f04270 */
[----:B----4-:R-:W-:-:S04]  /*53970*/  @P1 LOP3.LUT R5, R5, R4, RZ, 0x3c, !PT ;  /* 0x0000000405051212 */ /* 0x010fc800078e3cff */
[----:B------:R-:W-:-:S04]  /*53980*/  @P1 LOP3.LUT R4, R5, R4, RZ, 0x3c, !PT ;  /* 0x0000000405041212 */ /* 0x000fc800078e3cff */
[----:B------:R-:W-:-:S05]  /*53990*/  @P1 LOP3.LUT R5, R5, R4, RZ, 0x3c, !PT ;  /* 0x0000000405051212 */ /* 0x000fca00078e3cff */
[----:B------:R0:W4:Y:S04]  /*539a0*/  @P1 LDG.E.U8 R28, desc[UR30][R4.64] ;  /* 0x0000001e041c1981 */ /* 0x000128000c1e1100 */
[----:B------:R-:W2:Y:S01]  /*539b0*/  LDL R5, [R1+0x26a8] ;  /* 0x0026a80001057983 */ /* 0x000ea20000100800 */
[----:B------:R-:W-:Y:S01]  /*539c0*/  PRMT R27, RZ, 0x7610, R27 ;  /* 0x00007610ff1b7816 */ /* 0x000fe2000000001b */
[----:B0-----:R-:W-:Y:S02]  /*539d0*/  @P0 IMAD.MOV.U32 R4, RZ, RZ, R31 ;  /* 0x000000ffff040224 */ /* 0x001fe400078e001f */
[----:B----4-:R0:W-:Y:S01]  /*539e0*/  STL [R1+0x5c], R28 ;  /* 0x00005c1c01007387 */ /* 0x0101e20000100800 */
[----:B------:R-:W-:-:S03]  /*539f0*/  PRMT R26, RZ, 0x7610, R26 ;  /* 0x00007610ff1a7816 */ /* 0x000fc6000000001a */
[----:B------:R-:W4:Y:S04]  /*53a00*/  LDL R31, [R1+0x2688] ;  /* 0x00268800011f7983 */ /* 0x000f280000100800 */
[----:B--2---:R1:W2:Y:S04]  /*53a10*/  @P0 LDG.E.U8 R27, desc[UR30][R4.64] ;  /* 0x0000001e041b0981 */ /* 0x0042a8000c1e1100 */
[----:B0-----:R-:W3:Y:S04]  /*53a20*/  LDL R28, [R1+0x2694] ;  /* 0x00269400011c7983 */ /* 0x001ee80000100800 */
[----:B------:R-:W4:Y:S01]  /*53a30*/  LDL R5, [R1+0x26a0] ;  /* 0x0026a00001057983 */ /* 0x000f220000100800 */
[----:B-1----:R-:W-:-:S03]  /*53a40*/  @P0 IMAD.MOV.U32 R4, RZ, RZ, R30 ;  /* 0x000000ffff040224 */ /* 0x002fc600078e001e */
[----:B--2---:R0:W-:Y:S01]  /*53a50*/  STL [R1+0x58], R27 ;  /* 0x0000581b01007387 */ /* 0x0041e20000100800 */
[----:B------:R-:W-:-:S03]  /*53a60*/  PRMT R6, RZ, 0x7610, R6 ;  /* 0x00007610ff067816 */ /* 0x000fc60000000006 */
[----:B------:R-:W2:Y:S04]  /*53a70*/  LDL R30, [R1+0x2680] ;  /* 0x00268000011e7983 */ /* 0x000ea80000100800 */
[----:B----4-:R1:W4:Y:S04]  /*53a80*/  @P0 LDG.E.U8 R26, desc[UR30][R4.64] ;  /* 0x0000001e041a0981 */ /* 0x010328000c1e1100 */
[----:B0-----:R-:W2:Y:S04]  /*53a90*/  LDL R27, [R1+0x268c] ;  /* 0x00268c00011b7983 */ /* 0x001ea80000100800 */
[----:B------:R-:W3:Y:S01]  /*53aa0*/  LDL R5, [R1+0x2698] ;  /* 0x0026980001057983 */ /* 0x000ee20000100800 */
[----:B-1----:R-:W-:-:S03]  /*53ab0*/  @P0 IMAD.MOV.U32 R4, RZ, RZ, R29 ;  /* 0x000000ffff040224 */ /* 0x002fc600078e001d */
[----:B----4-:R0:W-:Y:S01]  /*53ac0*/  STL [R1+0x54], R26 ;  /* 0x0000541a01007387 */ /* 0x0101e20000100800 */
[----:B------:R-:W-:Y:S02]  /*53ad0*/  PRMT R13, RZ, 0x7610, R13 ;  /* 0x00007610ff0d7816 */ /* 0x000fe4000000000d */
[----:B------:R-:W-:Y:S02]  /*53ae0*/  PRMT R9, RZ, 0x7610, R9 ;  /* 0x00007610ff097816 */ /* 0x000fe40000000009 */
[----:B------:R-:W-:Y:S01]  /*53af0*/  PRMT R10, RZ, 0x7610, R10 ;  /* 0x00007610ff0a7816 */ /* 0x000fe2000000000a */
[----:B------:R-:W4:Y:S04]  /*53b00*/  LDL R29, [R1+0x2678] ;  /* 0x00267800011d7983 */ /* 0x000f280000100800 */
[----:B---3--:R1:W3:Y:S04]  /*53b10*/  @P0 LDG.E.U8 R6, desc[UR30][R4.64] ;  /* 0x0000001e04060981 */ /* 0x0082e8000c1e1100 */
[----:B0-----:R-:W4:Y:S04]  /*53b20*/  LDL R26, [R1+0x2684] ;  /* 0x00268400011a7983 */ /* 0x001f280000100800 */
[----:B------:R-:W2:Y:S01]  /*53b30*/  LDL R5, [R1+0x2690] ;  /* 0x0026900001057983 */ /* 0x000ea20000100800 */
[----:B-1----:R-:W-:-:S05]  /*53b40*/  @P0 IMAD.MOV.U32 R4, RZ, RZ, R28 ;  /* 0x000000ffff040224 */ /* 0x002fca00078e001c */
[----:B--2---:R0:W2:Y:S02]  /*53b50*/  @P0 LDG.E.U8 R13, desc[UR30][R4.64] ;  /* 0x0000001e040d0981 */ /* 0x0040a4000c1e1100 */
[----:B0-----:R-:W-:Y:S02]  /*53b60*/  @P0 IMAD.MOV.U32 R4, RZ, RZ, R27 ;  /* 0x000000ffff040224 */ /* 0x001fe400078e001b */
[----:B------:R-:W-:-:S05]  /*53b70*/  @P0 IMAD.MOV.U32 R5, RZ, RZ, R31 ;  /* 0x000000ffff050224 */ /* 0x000fca00078e001f */
[----:B------:R4:W2:Y:S02]  /*53b80*/  @P0 LDG.E.U8 R9, desc[UR30][R4.64] ;  /* 0x0000001e04090981 */ /* 0x0008a4000c1e1100 */
[----:B----4-:R-:W-:Y:S02]  /*53b90*/  @P0 IMAD.MOV.U32 R4, RZ, RZ, R26 ;  /* 0x000000ffff040224 */ /* 0x010fe400078e001a */
[----:B------:R-:W-:-:S05]  /*53ba0*/  @P0 IMAD.MOV.U32 R5, RZ, RZ, R30 ;  /* 0x000000ffff050224 */ /* 0x000fca00078e001e */
[----:B------:R-:W4:Y:S04]  /*53bb0*/  @P0 LDG.E.U8 R10, desc[UR30][R4.64] ;  /* 0x0000001e040a0981 */ /* 0x000f28000c1e1100 */
[----:B---3--:R0:W-:Y:S04]  /*53bc0*/  STL [R1+0x50], R6 ;  /* 0x0000500601007387 */ /* 0x0081e80000100800 */
[----:B------:R-:W3:Y:S04]  /*53bd0*/  LDL R28, [R1+0x2670] ;  /* 0x00267000011c7983 */ /* 0x000ee80000100800 */
[----:B0-----:R-:W3:Y:S04]  /*53be0*/  LDL R6, [R1+0x267c] ;  /* 0x00267c0001067983 */ /* 0x001ee80000100800 */
[----:B--2---:R0:W-:Y:S04]  /*53bf0*/  STL [R1+0x4c], R13 ;  /* 0x00004c0d01007387 */ /* 0x0041e80000100800 */
[----:B------:R-:W2:Y:S04]  /*53c00*/  LDL R27, [R1+0x2668] ;  /* 0x00266800011b7983 */ /* 0x000ea80000100800 */
[----:B0-----:R-:W2:Y:S04]  /*53c10*/  LDL R13, [R1+0x2674] ;  /* 0x00267400010d7983 */ /* 0x001ea80000100800 */
[----:B------:R0:W-:Y:S04]  /*53c20*/  STL [R1+0x48], R9 ;  /* 0x0000480901007387 */ /* 0x0001e80000100800 */
[----:B------:R-:W2:Y:S04]  /*53c30*/  LDL R26, [R1+0x2660] ;  /* 0x00266000011a7983 */ /* 0x000ea80000100800 */
[----:B0-----:R-:W2:Y:S04]  /*53c40*/  LDL R9, [R1+0x266c] ;  /* 0x00266c0001097983 */ /* 0x001ea80000100800 */
[----:B----4-:R0:W-:Y:S04]  /*53c50*/  STL [R1+0x44], R10 ;  /* 0x0000440a01007387 */ /* 0x0101e80000100800 */
[----:B0-----:R-:W4:Y:S01]  /*53c60*/  LDL R10, [R1+0x2664] ;  /* 0x00266400010a7983 */ /* 0x001f220000100800 */
[----:B------:R-:W-:-:S02]  /*53c70*/  ISETP.GT.AND P1, PT, R2, 0x77, PT ;  /* 0x000000770200780c */ /* 0x000fc40003f24270 */
[----:B------:R-:W-:Y:S01]  /*53c80*/  PRMT R0, RZ, 0x7610, R0 ;  /* 0x00007610ff007816 */ /* 0x000fe20000000000 */
[----:B---3--:R-:W-:Y:S02]  /*53c90*/  @P0 IMAD.MOV.U32 R4, RZ, RZ, R6 ;  /* 0x000000ffff040224 */ /* 0x008fe400078e0006 */
[----:B------:R-:W-:Y:S01]  /*53ca0*/  @P0 IMAD.MOV.U32 R5, RZ, RZ, R29 ;  /* 0x000000ffff050224 */ /* 0x000fe200078e001d */
[----:B------:R-:W-:Y:S02]  /*53cb0*/  PRMT R7, RZ, 0x7610, R7 ;  /* 0x00007610ff077816 */ /* 0x000fe40000000007 */
[----:B------:R-:W-:Y:S02]  /*53cc0*/  PRMT R8, RZ, 0x7610, R8 ;  /* 0x00007610ff087816 */ /* 0x000fe40000000008 */
[----:B------:R-:W-:Y:S01]  /*53cd0*/  PRMT R11, RZ, 0x7610, R11 ;  /* 0x00007610ff0b7816 */ /* 0x000fe2000000000b */
[----:B------:R-:W3:Y:S04]  /*53ce0*/  LDL R6, [R1+0x2658] ;  /* 0x0026580001067983 */ /* 0x000ee80000100800 */
[----:B------:R0:W3:Y:S02]  /*53cf0*/  @P0 LDG.E.U8 R0, desc[UR30][R4.64] ;  /* 0x0000001e04000981 */ /* 0x0000e4000c1e1100 */
[----:B0-----:R-:W-:-:S02]  /*53d00*/  @P0 IMAD.MOV.U32 R5, RZ, RZ, R28 ;  /* 0x000000ffff050224 */ /* 0x001fc400078e001c */
[----:B--2---:R-:W-:-:S05]  /*53d10*/  @P0 IMAD.MOV.U32 R4, RZ, RZ, R13 ;  /* 0x000000ffff040224 */ /* 0x004fca00078e000d */
[----:B------:R0:W2:Y:S02]  /*53d20*/  @P0 LDG.E.U8 R7, desc[UR30][R4.64] ;  /* 0x0000001e04070981 */ /* 0x0000a4000c1e1100 */
[----:B0-----:R-:W-:Y:S02]  /*53d30*/  @P1 IMAD.MOV.U32 R5, RZ, RZ, R27 ;  /* 0x000000ffff051224 */ /* 0x001fe400078e001b */
[----:B------:R-:W-:-:S05]  /*53d40*/  @P1 IMAD.MOV.U32 R4, RZ, RZ, R9 ;  /* 0x000000ffff041224 */ /* 0x000fca00078e0009 */
[----:B------:R0:W2:Y:S02]  /*53d50*/  @P1 LDG.E.U8 R8, desc[UR30][R4.64] ;  /* 0x0000001e04081981 */ /* 0x0000a4000c1e1100 */
[----:B0-----:R-:W-:Y:S02]  /*53d60*/  @P1 IMAD.MOV.U32 R5, RZ, RZ, R26 ;  /* 0x000000ffff051224 */ /* 0x001fe400078e001a */
[----:B----4-:R-:W-:-:S05]  /*53d70*/  @P1 IMAD.MOV.U32 R4, RZ, RZ, R10 ;  /* 0x000000ffff041224 */ /* 0x010fca00078e000a */
        /* <DEDUP_REMOVED lines=12> */
[----:B------:R-:W-:Y:S01]  /*53e40*/  PRMT R25, RZ, 0x7610, R25 ;  /* 0x00007610ff197816 */ /* 0x000fe20000000019 */
[----:B------:R-:W-:-:S02]  /*53e50*/  @P1 IMAD.MOV.U32 R5, RZ, RZ, R6 ;  /* 0x000000ffff051224 */ /* 0x000fc400078e0006 */
[----:B---3--:R-:W-:Y:S01]  /*53e60*/  @P1 IMAD.MOV.U32 R4, RZ, RZ, R0 ;  /* 0x000000ffff041224 */ /* 0x008fe200078e0000 */
[----:B------:R-:W3:Y:S04]  /*53e70*/  LDL R6, [R1+0x2638] ;  /* 0x0026380001067983 */ /* 0x000ee80000100800 */
[----:B------:R-:W3:Y:S01]  /*53e80*/  LDL R0, [R1+0x263c] ;  /* 0x00263c0001007983 */ /* 0x000ee20000100800 */
[----:B------:R-:W-:-:S03]  /*53e90*/  PRMT R24, RZ, 0x7610, R24 ;  /* 0x00007610ff187816 */ /* 0x000fc60000000018 */
[----:B------:R0:W3:Y:S01]  /*53ea0*/  @P1 LDG.E.U8 R25, desc[UR30][R4.64] ;  /* 0x0000001e04191981 */ /* 0x0000e2000c1e1100 */
[----:B------:R-:W-:Y:S01]  /*53eb0*/  PRMT R23, RZ, 0x7610, R23 ;  /* 0x00007610ff177816 */ /* 0x000fe20000000017 */
[----:B0-----:R-:W-:Y:S02]  /*53ec0*/  @P1 IMAD.MOV.U32 R5, RZ, RZ, R13 ;  /* 0x000000ffff051224 */ /* 0x001fe400078e000d */
[----:B------:R-:W3:Y:S01]  /*53ed0*/  LDL R13, [R1+0x2630] ;  /* 0x00263000010d7983 */ /* 0x000ee20000100800 */
[----:B--2---:R-:W-:-:S03]  /*53ee0*/  @P1 IMAD.MOV.U32 R4, RZ, RZ, R7 ;  /* 0x000000ffff041224 */ /* 0x004fc600078e0007 */
[----:B------:R-:W2:Y:S04]  /*53ef0*/  LDL R7, [R1+0x2634] ;  /* 0x0026340001077983 */ /* 0x000ea80000100800 */
[----:B------:R0:W2:Y:S02]  /*53f00*/  @P1 LDG.E.U8 R24, desc[UR30][R4.64] ;  /* 0x0000001e04181981 */ /* 0x0000a4000c1e1100 */
[----:B0-----:R-:W-:Y:S02]  /*53f10*/  @P1 IMAD.MOV.U32 R5, RZ, RZ, R9 ;  /* 0x000000ffff051224 */ /* 0x001fe400078e0009 */
[----:B------:R-:W2:Y:S01]  /*53f20*/  LDL R9, [R1+0x2628] ;  /* 0x0026280001097983 */ /* 0x000ea20000100800 */
[----:B------:R-:W-:-:S03]  /*53f30*/  @P1 IMAD.MOV.U32 R4, RZ, RZ, R8 ;  /* 0x000000ffff041224 */ /* 0x000fc600078e0008 */
[----:B------:R-:W2:Y:S04]  /*53f40*/  LDL R8, [R1+0x262c] ;  /* 0x00262c0001087983 */ /* 0x000ea80000100800 */
[----:B------:R0:W2:Y:S02]  /*53f50*/  @P1 LDG.E.U8 R23, desc[UR30][R4.64] ;  /* 0x0000001e04171981 */ /* 0x0000a4000c1e1100 */
[----:B0-----:R-:W-:Y:S02]  /*53f60*/  @P1 IMAD.MOV.U32 R4, RZ, RZ, R10 ;  /* 0x000000ffff041224 */ /* 0x001fe400078e000a */
[----:B----4-:R-:W-:Y:S01]  /*53f70*/  @P1 IMAD.MOV.U32 R5, RZ, RZ, R11 ;  /* 0x000000ffff051224 */ /* 0x010fe200078e000b */
[----:B------:R-:W4:Y:S04]  /*53f80*/  LDL R10, [R1+0x2624] ;  /* 0x00262400010a7983 */ /* 0x000f280000100800 */
[----:B------:R-:W4:Y:S01]  /*53f90*/  LDL R11, [R1+0x2620] ;  /* 0x00262000010b7983 */ /* 0x000f220000100800 */
[----:B------:R-:W-:-:S02]  /*53fa0*/  PRMT R22, RZ, 0x7610, R22 ;  /* 0x00007610ff167816 */ /* 0x000fc40000000016 */
[----:B------:R-:W-:Y:S02]  /*53fb0*/  ISETP.GT.AND P0, PT, R2, 0x78, PT ;  /* 0x000000780200780c */ /* 0x000fe40003f04270 */
[----:B------:R-:W-:Y:S02]  /*53fc0*/  PRMT R21, RZ, 0x7610, R21 ;  /* 0x00007610ff157816 */ /* 0x000fe40000000015 */
[----:B------:R3:W4:Y:S01]  /*53fd0*/  @P1 LDG.E.U8 R22, desc[UR30][R4.64] ;  /* 0x0000001e04161981 */ /* 0x000722000c1e1100 */
[----:B------:R-:W-:Y:S01]  /*53fe0*/  PRMT R20, RZ, 0x7610, R20 ;  /* 0x00007610ff147816 */ /* 0x000fe20000000014 */
[----:B---3--:R-:W-:Y:S02]  /*53ff0*/  @P1 IMAD.MOV.U32 R4, RZ, RZ, R0 ;  /* 0x000000ffff041224 */ /* 0x008fe400078e0000 */
[----:B------:R-:W-:Y:S01]  /*54000*/  @P1 IMAD.MOV.U32 R5, RZ, RZ, R6 ;  /* 0x000000ffff051224 */ /* 0x000fe200078e0006 */
[----:B------:R-:W3:Y:S04]  /*54010*/  LDL R0, [R1+0x261c] ;  /* 0x00261c0001007983 */ /* 0x000ee80000100800 */
[----:B------:R-:W3:Y:S04]  /*54020*/  LDL R6, [R1+0x2618] ;  /* 0x0026180001067983 */ /* 0x000ee80000100800 */
[----:B------:R0:W3:Y:S01]  /*54030*/  @P1 LDG.E.U8 R21, desc[UR30][R4.64] ;  /* 0x0000001e04151981 */ /* 0x0000e2000c1e1100 */
[----:B------:R-:W-:Y:S01]  /*54040*/  PRMT R19, RZ, 0x7610, R19 ;  /* 0x00007610ff137816 */ /* 0x000fe20000000013 */
[----:B0-----:R-:W-:-:S02]  /*54050*/  @P1 IMAD.MOV.U32 R5, RZ, RZ, R13 ;  /* 0x000000ffff051224 */ /* 0x001fc400078e000d */
[----:B------:R-:W3:Y:S01]  /*54060*/  LDL R13, [R1+0x2610] ;  /* 0x00261000010d7983 */ /* 0x000ee20000100800 */
[----:B--2---:R-:W-:-:S03]  /*54070*/  @P1 IMAD.MOV.U32 R4, RZ, RZ, R7 ;  /* 0x000000ffff041224 */ /* 0x004fc600078e0007 */
[----:B------:R-:W2:Y:S04]  /*54080*/  LDL R7, [R1+0x2614] ;  /* 0x0026140001077983 */ /* 0x000ea80000100800 */
[----:B------:R0:W2:Y:S02]  /*54090*/  @P1 LDG.E.U8 R20, desc[UR30][R4.64] ;  /* 0x0000001e04141981 */ /* 0x0000a4000c1e1100 */
[----:B0-----:R-:W-:Y:S02]  /*540a0*/  @P0 IMAD.MOV.U32 R5, RZ, RZ, R9 ;  /* 0x000000ffff050224 */ /* 0x001fe400078e0009 */
[----:B------:R-:W-:Y:S01]  /*540b0*/  @P0 IMAD.MOV.U32 R4, RZ, RZ, R8 ;  /* 0x000000ffff040224 */ /* 0x000fe200078e0008 */
[----:B------:R-:W2:Y:S04]  /*540c0*/  LDL R9, [R1+0x2608] ;  /* 0x0026080001097983 */ /* 0x000ea80000100800 */
[----:B------:R-:W2:Y:S04]  /*540d0*/  LDL R8, [R1+0x260c] ;  /* 0x00260c0001087983 */ /* 0x000ea80000100800 */
[----:B------:R4:W2:Y:S04]  /*540e0*/  @P0 LDG.E.U8 R19, desc[UR30][R4.64] ;  /* 0x0000001e04130981 */ /* 0x0008a8000c1e1100 */
[----:B------:R-:W-:Y:S01]  /*540f0*/  STL [R1+0x30], R25 ;  /* 0x0000301901007387 */ /* 0x000fe20000100800 */
[----:B----4-:R-:W-:-:S02]  /*54100*/  @P0 IMAD.MOV.U32 R4, RZ, RZ, R10 ;  /* 0x000000ffff040224 */ /* 0x010fc400078e000a */
[----:B------:R-:W-:Y:S01]  /*54110*/  @P0 IMAD.MOV.U32 R5, RZ, RZ, R11 ;  /* 0x000000ffff050224 */ /* 0x000fe200078e000b */
[----:B------:R-:W4:Y:S04]  /*54120*/  LDL R10, [R1+0x2604] ;  /* 0x00260400010a7983 */ /* 0x000f280000100800 */
[----:B------:R-:W4:Y:S01]  /*54130*/  LDL R11, [R1+0x2600] ;  /* 0x00260000010b7983 */ /* 0x000f220000100800 */
[----:B------:R-:W-:Y:S02]  /*54140*/  PRMT R18, RZ, 0x7610, R18 ;  /* 0x00007610ff127816 */ /* 0x000fe40000000012 */
[----:B------:R-:W-:-:S04]  /*54150*/  PRMT R17, RZ, 0x7610, R17 ;  /* 0x00007610ff117816 */ /* 0x000fc80000000011 */
[----:B------:R3:W4:Y:S01]  /*54160*/  @P0 LDG.E.U8 R18, desc[UR30][R4.64] ;  /* 0x0000001e04120981 */ /* 0x000722000c1e1100 */
[----:B------:R-:W-:Y:S01]  /*54170*/  PRMT R16, RZ, 0x7610, R16 ;  /* 0x00007610ff107816 */ /* 0x000fe20000000010 */
[----:B---3--:R-:W-:Y:S02]  /*54180*/  @P0 IMAD.MOV.U32 R4, RZ, RZ, R0 ;  /* 0x000000ffff040224 */ /* 0x008fe400078e0000 */
[----:B------:R-:W-:-:S05]  /*54190*/  @P0 IMAD.MOV.U32 R5, RZ, RZ, R6 ;  /* 0x000000ffff050224 */ /* 0x000fca00078e0006 */
[----:B------:R0:W3:Y:S01]  /*541a0*/  @P0 LDG.E.U8 R17, desc[UR30][R4.64] ;  /* 0x0000001e04110981 */ /* 0x0000e2000c1e1100 */
[----:B------:R-:W-:Y:S01]  /*541b0*/  PRMT R15, RZ, 0x7610, R15 ;  /* 0x00007610ff0f7816 */ /* 0x000fe2000000000f */
[----:B0-----:R-:W-:Y:S01]  /*541c0*/  @P0 IMAD.MOV.U32 R5, RZ, RZ, R13 ;  /* 0x000000ffff050224 */ /* 0x001fe200078e000d */
[----:B------:R-:W-:Y:S01]  /*541d0*/  PRMT R12, RZ, 0x7610, R12 ;  /* 0x00007610ff0c7816 */ /* 0x000fe2000000000c */
[----:B------:R-:W-:Y:S04]  /*541e0*/  STL [R1+0x2c], R24 ;  /* 0x00002c1801007387 */ /* 0x000fe80000100800 */
[----:B------:R-:W3:Y:S04]  /*541f0*/  LDL R0, [R1+0x25fc] ;  /* 0x0025fc0001007983 */ /* 0x000ee80000100800 */
[----:B------:R-:W3:Y:S01]  /*54200*/  LDL R6, [R1+0x25f8] ;  /* 0x0025f80001067983 */ /* 0x000ee20000100800 */
[----:B--2---:R-:W-:-:S05]  /*54210*/  @P0 IMAD.MOV.U32 R4, RZ, RZ, R7 ;  /* 0x000000ffff040224 */ /* 0x004fca00078e0007 */
[----:B------:R0:W2:Y:S02]  /*54220*/  @P0 LDG.E.U8 R16, desc[UR30][R4.64] ;  /* 0x0000001e04100981 */ /* 0x0000a4000c1e1100 */
[----:B0-----:R-:W-:Y:S02]  /*54230*/  @P0 IMAD.MOV.U32 R4, RZ, RZ, R8 ;  /* 0x000000ffff040224 */ /* 0x001fe400078e0008 */
[----:B------:R-:W-:-:S05]  /*54240*/  @P0 IMAD.MOV.U32 R5, RZ, RZ, R9 ;  /* 0x000000ffff050224 */ /* 0x000fca00078e0009 */
[----:B------:R4:W2:Y:S02]  /*54250*/  @P0 LDG.E.U8 R15, desc[UR30][R4.64] ;  /* 0x0000001e040f0981 */ /* 0x0008a4000c1e1100 */
[----:B----4-:R-:W-:Y:S02]  /*54260*/  @P0 IMAD.MOV.U32 R4, RZ, RZ, R10 ;  /* 0x000000ffff040224 */ /* 0x010fe400078e000a */
[----:B------:R-:W-:-:S05]  /*54270*/  @P0 IMAD.MOV.U32 R5, RZ, RZ, R11 ;  /* 0x000000ffff050224 */ /* 0x000fca00078e000b */
[----:B------:R3:W4:Y:S04]  /*54280*/  @P0 LDG.E.U8 R12, desc[UR30][R4.64] ;  /* 0x0000001e040c0981 */ /* 0x000728000c1e1100 */
[----:B------:R-:W-:Y:S04]  /*54290*/  STL [R1+0x28], R23 ;  /* 0x0000281701007387 */ /* 0x000fe80000100800 */
[----:B------:R-:W2:Y:S04]  /*542a0*/  LDL R13, [R1+0x25f0] ;  /* 0x0025f000010d7983 */ /* 0x000ea80000100800 */
[----:B------:R-:W2:Y:S04]  /*542b0*/  LDL R7, [R1+0x25f4] ;  /* 0x0025f40001077983 */ /* 0x000ea80000100800 */
[----:B------:R-:W-:Y:S04]  /*542c0*/  STL [R1+0x24], R22 ;  /* 0x0000241601007387 */ /* 0x000fe80000100800 */
[----:B------:R-:W2:Y:S04]  /*542d0*/  LDL R9, [R1+0x25e8] ;  /* 0x0025e80001097983 */ /* 0x000ea80000100800 */
[----:B------:R-:W2:Y:S04]  /*542e0*/  LDL R8, [R1+0x25ec] ;  /* 0x0025ec0001087983 */ /* 0x000ea80000100800 */
[----:B------:R-:W-:Y:S04]  /*542f0*/  STL [R1+0x20], R21 ;  /* 0x0000201501007387 */ /* 0x000fe80000100800 */
[----:B------:R-:W2:Y:S04]  /*54300*/  LDL R11, [R1+0x25e0] ;  /* 0x0025e000010b7983 */ /* 0x000ea80000100800 */
[----:B------:R-:W2:Y:S04]  /*54310*/  LDL R10, [R1+0x25e4] ;  /* 0x0025e400010a7983 */ /* 0x000ea80000100800 */
[----:B------:R-:W-:Y:S01]  /*54320*/  STL [R1+0x1c], R20 ;  /* 0x00001c1401007387 */ /* 0x000fe20000100800 */
[----:B---3--:R-:W-:Y:S01]  /*54330*/  @P0 IMAD.MOV.U32 R4, RZ, RZ, R0 ;  /* 0x000000ffff040224 */ /* 0x008fe200078e0000 */
[----:B------:R-:W-:-:S02]  /*54340*/  ISETP.GT.AND P1, PT, R2, 0x79, PT ;  /* 0x000000790200780c */ /* 0x000fc40003f24270 */
[----:B------:R-:W-:Y:S01]  /*54350*/  PRMT R14, RZ, 0x7610, R14 ;  /* 0x00007610ff0e7816 */ /* 0x000fe2000000000e */
[----:B------:R-:W-:Y:S01]  /*54360*/  @P0 IMAD.MOV.U32 R5, RZ, RZ, R6 ;  /* 0x000000ffff050224 */ /* 0x000fe200078e0006 */
[----:B------:R-:W-:-:S04]  /*54370*/  PRMT R61, RZ, 0x7610, R61 ;  /* 0x00007610ff3d7816 */ /* 0x000fc8000000003d */
[----:B------:R2:W3:Y:S04]  /*54380*/  @P0 LDG.E.U8 R14, desc[UR30][R4.64] ;  /* 0x0000001e040e0981 */ /* 0x0004e8000c1e1100 */
[----:B----4-:R0:W-:Y:S04]  /*54390*/  STL [R1+0x4], R12 ;  /* 0x0000040c01007387 */ /* 0x0101e80000100800 */
[----:B------:R-:W4:Y:S04]  /*543a0*/  LDL R0, [R1+0x25dc] ;  /* 0x0025dc0001007983 */ /* 0x000f280000100800 */
[----:B0-----:R-:W3:Y:S01]  /*543b0*/  LDL R12, [R1+0x25d8] ;  /* 0x0025d800010c7983 */ /* 0x001ee20000100800 */
[----:B--2---:R-:W-:-:S02]  /*543c0*/  @P0 IMAD.MOV.U32 R4, RZ, RZ, R7 ;  /* 0x000000ffff040224 */ /* 0x004fc400078e0007 */
[----:B------:R-:W-:Y:S01]  /*543d0*/  @P0 IMAD.MOV.U32 R5, RZ, RZ, R13 ;  /* 0x000000ffff050224 */ /* 0x000fe200078e000d */
[----:B------:R-:W-:-:S04]  /*543e0*/  PRMT R60, RZ, 0x7610, R60 ;  /* 0x00007610ff3c7816 */ /* 0x000fc8000000003c */
[----:B------:R0:W2:Y:S02]  /*543f0*/  @P0 LDG.E.U8 R61, desc[UR30][R4.64] ;  /* 0x0000001e043d0981 */ /* 0x0000a4000c1e1100 */
[----:B0-----:R-:W-:Y:S02]  /*54400*/  @P1 IMAD.MOV.U32 R4, RZ, RZ, R8 ;  /* 0x000000ffff041224 */ /* 0x001fe400078e0008 */
[----:B------:R-:W-:-:S05]  /*54410*/  @P1 IMAD.MOV.U32 R5, RZ, RZ, R9 ;  /* 0x000000ffff051224 */ /* 0x000fca00078e0009 */
[----:B------:R0:W2:Y:S01]  /*54420*/  @P1 LDG.E.U8 R60, desc[UR30][R4.64] ;  /* 0x0000001e043c1981 */ /* 0x0000a2000c1e1100 */
[----:B------:R-:W-:-:S03]  /*54430*/  PRMT R59, RZ, 0x7610, R59 ;  /* 0x00007610ff3b7816 */ /* 0x000fc6000000003b */
[----:B------:R-:W-:Y:S04]  /*54440*/  STL [R1+0x18], R19 ;  /* 0x0000181301007387 */ /* 0x000fe80000100800 */
[----:B------:R-:W2:Y:S04]  /*54450*/  LDL R6, [R1+0x25d4] ;  /* 0x0025d40001067983 */ /* 0x000ea80000100800 */
[----:B------:R-:W2:Y:S01]  /*54460*/  LDL R7, [R1+0x25d0] ;  /* 0x0025d00001077983 */ /* 0x000ea20000100800 */
[----:B0-----:R-:W-:Y:S02]  /*54470*/  @P1 IMAD.MOV.U32 R4, RZ, RZ, R10 ;  /* 0x000000ffff041224 */ /* 0x001fe400078e000a */
[----:B------:R-:W-:Y:S01]  /*54480*/  @P1 IMAD.MOV.U32 R5, RZ, RZ, R11 ;  /* 0x000000ffff051224 */ /* 0x000fe200078e000b */
[----:B------:R-:W-:Y:S04]  /*54490*/  STL [R1+0x14], R18 ;  /* 0x0000141201007387 */ /* 0x000fe80000100800 */
[----:B------:R4:W2:Y:S04]  /*544a0*/  @P1 LDG.E.U8 R59, desc[UR30][R4.64] ;  /* 0x0000001e043b1981 */ /* 0x0008a8000c1e1100 */
[----:B------:R0:W-:Y:S01]  /*544b0*/  STL [R1+0xc], R16 ;  /* 0x00000c1001007387 */ /* 0x0001e20000100800 */
[----:B------:R-:W-:-:S03]  /*544c0*/  PRMT R58, RZ, 0x7610, R58 ;  /* 0x00007610ff3a7816 */ /* 0x000fc6000000003a */
[----:B0-----:R-:W2:Y:S04]  /*544d0*/  LDL R16, [R1+0x25c8] ;  /* 0x0025c80001107983 */ /* 0x001ea80000100800 */
[----:B------:R0:W-:Y:S04]  /*544e0*/  STL [R1+0x8], R15 ;  /* 0x0000080f01007387 */ /* 0x0001e80000100800 */
[----:B0-----:R-:W2:Y:S01]  /*544f0*/  LDL R15, [R1+0x25cc] ;  /* 0x0025cc00010f7983 */ /* 0x001ea20000100800 */
[----:B----4-:R-:W-:Y:S02]  /*54500*/  @P1 IMAD.MOV.U32 R4, RZ, RZ, R0 ;  /* 0x000000ffff041224 */ /* 0x010fe400078e0000 */
[----:B---3--:R-:W-:-:S05]  /*54510*/  @P1 IMAD.MOV.U32 R5, RZ, RZ, R12 ;  /* 0x000000ffff051224 */ /* 0x008fca00078e000c */
[----:B------:R0:W3:Y:S04]  /*54520*/  @P1 LDG.E.U8 R58, desc[UR30][R4.64] ;  /* 0x0000001e043a1981 */ /* 0x0000e8000c1e1100 */
[----:B------:R-:W-:Y:S04]  /*54530*/  STL [R1+0x10], R17 ;  /* 0x0000101101007387 */ /* 0x000fe80000100800 */
[----:B--2---:R-:W-:Y:S04]  /*54540*/  STL [R1+0x5a18], R61 ;  /* 0x005a183d01007387 */ /* 0x004fe80000100800 */
[----:B------:R-:W2:Y:S04]  /*54550*/  LDL R9, [R1+0x25c0] ;  /* 0x0025c00001097983 */ /* 0x000ea80000100800 */
[----:B------:R-:W4:Y:S04]  /*54560*/  LDL R8, [R1+0x25c4] ;  /* 0x0025c40001087983 */ /* 0x000f280000100800 */
[----:B------:R-:W2:Y:S04]  /*54570*/  LDL R13, [R1+0x25bc] ;  /* 0x0025bc00010d7983 */ /* 0x000ea80000100800 */
[----:B------:R-:W-:Y:S04]  /*54580*/  STL [R1+0x5a04], R60 ;  /* 0x005a043c01007387 */ /* 0x000fe80000100800 */
[----:B------:R1:W-:Y:S04]  /*54590*/  STL [R1], R14 ;  /* 0x0000000e01007387 */ /* 0x0003e80000100800 */
[----:B------:R-:W2:Y:S04]  /*545a0*/  LDL R11, [R1+0x25b0] ;  /* 0x0025b000010b7983 */ /* 0x000ea80000100800 */
[----:B------:R-:W2:Y:S04]  /*545b0*/  LDL R10, [R1+0x25b4] ;  /* 0x0025b400010a7983 */ /* 0x000ea80000100800 */
[----:B-1----:R-:W2:Y:S01]  /*545c0*/  LDL R14, [R1+0x25b8] ;  /* 0x0025b800010e7983 */ /* 0x002ea20000100800 */
[----:B------:R-:W-:Y:S01]  /*545d0*/  PRMT R54, RZ, 0x7610, R54 ;  /* 0x00007610ff367816 */ /* 0x000fe20000000036 */
[----:B0-----:R-:W-:-:S02]  /*545e0*/  @P1 IMAD.MOV.U32 R4, RZ, RZ, R6 ;  /* 0x000000ffff041224 */ /* 0x001fc400078e0006 */
[----:B------:R-:W-:Y:S01]  /*545f0*/  @P1 IMAD.MOV.U32 R5, RZ, RZ, R7 ;  /* 0x000000ffff051224 */ /* 0x000fe200078e0007 */
[----:B------:R-:W-:Y:S04]  /*54600*/  STL [R1+0x5a08], R59 ;  /* 0x005a083b01007387 */ /* 0x000fe80000100800 */
[----:B------:R-:W2:Y:S04]  /*54610*/  LDL R12, [R1+0x25a8] ;  /* 0x0025a800010c7983 */ /* 0x000ea80000100800 */
[----:B------:R-:W2:Y:S01]  /*54620*/  LDL R0, [R1+0x25ac] ;  /* 0x0025ac0001007983 */ /* 0x000ea20000100800 */
[----:B------:R-:W-:-:S03]  /*54630*/  PRMT R52, RZ, 0x7610, R52 ;  /* 0x00007610ff347816 */ /* 0x000fc60000000034 */
[----:B------:R0:W2:Y:S02]  /*54640*/  @P1 LDG.E.U8 R54, desc[UR30][R4.64] ;  /* 0x0000001e04361981 */ /* 0x0000a4000c1e1100 */
[----:B0-----:R-:W-:Y:S02]  /*54650*/  @P1 IMAD.MOV.U32 R5, RZ, RZ, R16 ;  /* 0x000000ffff051224 */ /* 0x001fe400078e0010 */
[----:B------:R-:W-:-:S05]  /*54660*/  @P1 IMAD.MOV.U32 R4, RZ, RZ, R15 ;  /* 0x000000ffff041224 */ /* 0x000fca00078e000f */
[----:B------:R4:W2:Y:S04]  /*54670*/  @P1 LDG.E.U8 R52, desc[UR30][R4.64] ;  /* 0x0000001e04341981 */ /* 0x0008a8000c1e1100 */
[----:B---3--:R-:W-:Y:S04]  /*54680*/  STL [R1+0x5a0c], R58 ;  /* 0x005a0c3a01007387 */ /* 0x008fe80000100800 */
[----:B------:R-:W3:Y:S04]  /*54690*/  LDL R7, [R1+0x25a0] ;  /* 0x0025a00001077983 */ /* 0x000ee80000100800 */
[----:B------:R-:W3:Y:S01]  /*546a0*/  LDL R6, [R1+0x25a4] ;  /* 0x0025a40001067983 */ /* 0x000ee20000100800 */
[----:B------:R-:W-:Y:S01]  /*546b0*/  PRMT R50, RZ, 0x7610, R50 ;  /* 0x00007610ff327816 */ /* 0x000fe20000000032 */
[----:B----4-:R-:W-:-:S02]  /*546c0*/  @P1 IMAD.MOV.U32 R4, RZ, RZ, R8 ;  /* 0x000000ffff041224 */ /* 0x010fc400078e0008 */
[----:B--2---:R-:W-:Y:S01]  /*546d0*/  @P1 IMAD.MOV.U32 R5, RZ, RZ, R9 ;  /* 0x000000ffff051224 */ /* 0x004fe200078e0009 */
[----:B------:R-:W-:-:S04]  /*546e0*/  PRMT R48, RZ, 0x7610, R48 ;  /* 0x00007610ff307816 */ /* 0x000fc80000000030 */
[----:B------:R0:W2:Y:S01]  /*546f0*/  @P1 LDG.E.U8 R50, desc[UR30][R4.64] ;  /* 0x0000001e04321981 */ /* 0x0000a2000c1e1100 */
[----:B------:R-:W-:Y:S02]  /*54700*/  ISETP.GT.AND P0, PT, R2, 0x7a, PT ;  /* 0x0000007a0200780c */ /* 0x000fe40003f04270 */
[----:B------:R-:W-:Y:S01]  /*54710*/  PRMT R46, RZ, 0x7610, R46 ;  /* 0x00007610ff2e7816 */ /* 0x000fe2000000002e */
[----:B0-----:R-:W-:Y:S02]  /*54720*/  @P1 IMAD.MOV.U32 R4, RZ, RZ, R13 ;  /* 0x000000ffff041224 */ /* 0x001fe400078e000d */
[----:B------:R-:W-:-:S05]  /*54730*/  @P1 IMAD.MOV.U32 R5, RZ, RZ, R14 ;  /* 0x000000ffff051224 */ /* 0x000fca00078e000e */
[----:B------:R0:W4:Y:S02]  /*54740*/  @P1 LDG.E.U8 R48, desc[UR30][R4.64] ;  /* 0x0000001e04301981 */ /* 0x000124000c1e1100 */
[----:B0-----:R-:W-:Y:S02]  /*54750*/  @P1 IMAD.MOV.U32 R4, RZ, RZ, R10 ;  /* 0x000000ffff041224 */ /* 0x001fe400078e000a */
[----:B------:R-:W-:-:S05]  /*54760*/  @P1 IMAD.MOV.U32 R5, RZ, RZ, R11 ;  /* 0x000000ffff051224 */ /* 0x000fca00078e000b */
[----:B------:R0:W4:Y:S01]  /*54770*/  @P1 LDG.E.U8 R46, desc[UR30][R4.64] ;  /* 0x0000001e042e1981 */ /* 0x000122000c1e1100 */
[----:B------:R-:W-:Y:S01]  /*54780*/  PRMT R44, RZ, 0x7610, R44 ;  /* 0x00007610ff2c7816 */ /* 0x000fe2000000002c */
[----:B0-----:R-:W-:Y:S02]  /*54790*/  @P0 IMAD.MOV.U32 R4, RZ, RZ, R0 ;  /* 0x000000ffff040224 */ /* 0x001fe400078e0000 */
[----:B------:R-:W-:-:S05]  /*547a0*/  @P0 IMAD.MOV.U32 R5, RZ, RZ, R12 ;  /* 0x000000ffff050224 */ /* 0x000fca00078e000c */
[----:B------:R3:W4:Y:S04]  /*547b0*/  @P0 LDG.E.U8 R44, desc[UR30][R4.64] ;  /* 0x0000001e042c0981 */ /* 0x000728000c1e1100 */
[----:B------:R-:W-:Y:S04]  /*547c0*/  STL [R1+0x5a10], R54 ;  /* 0x005a103601007387 */ /* 0x000fe80000100800 */
[----:B------:R-:W-:Y:S01]  /*547d0*/  STL [R1+0x5a14], R52 ;  /* 0x005a143401007387 */ /* 0x000fe20000100800 */
[----:B------:R-:W-:-:S03]  /*547e0*/  PRMT R42, RZ, 0x7610, R42 ;  /* 0x00007610ff2a7816 */ /* 0x000fc6000000002a */
[----:B------:R-:W4:Y:S04]  /*547f0*/  LDL R9, [R1+0x2598] ;  /* 0x0025980001097983 */ /* 0x000f280000100800 */
[----:B------:R-:W4:Y:S01]  /*54800*/  LDL R8, [R1+0x259c] ;  /* 0x00259c0001087983 */ /* 0x000f220000100800 */
[----:B---3--:R-:W-:Y:S02]  /*54810*/  @P0 IMAD.MOV.U32 R5, RZ, RZ, R7 ;  /* 0x000000ffff050224 */ /* 0x008fe400078e0007 */
[----:B------:R-:W-:-:S05]  /*54820*/  @P0 IMAD.MOV.U32 R4, RZ, RZ, R6 ;  /* 0x000000ffff040224 */ /* 0x000fca00078e0006 */
[----:B------:R0:W3:Y:S04]  /*54830*/  @P0 LDG.E.U8 R42, desc[UR30][R4.64] ;  /* 0x0000001e042a0981 */ /* 0x0000e8000c1e1100 */
[----:B--2---:R-:W-:Y:S04]  /*54840*/  STL [R1+0x5a1c], R50 ;  /* 0x005a1c3201007387 */ /* 0x004fe80000100800 */
[----:B------:R-:W2:Y:S04]  /*54850*/  LDL R15, [R1+0x2590] ;  /* 0x00259000010f7983 */ /* 0x000ea80000100800 */
[----:B------:R-:W2:Y:S04]  /*54860*/  LDL R14, [R1+0x2594] ;  /* 0x00259400010e7983 */ /* 0x000ea80000100800 */
[----:B----4-:R-:W-:Y:S04]  /*54870*/  STL [R1+0x5a20], R48 ;  /* 0x005a203001007387 */ /* 0x010fe80000100800 */
[----:B------:R-:W4:Y:S04]  /*54880*/  LDL R11, [R1+0x2588] ;  /* 0x00258800010b7983 */ /* 0x000f280000100800 */
[----:B------:R-:W4:Y:S04]  /*54890*/  LDL R10, [R1+0x258c] ;  /* 0x00258c00010a7983 */ /* 0x000f280000100800 */
[----:B------:R-:W-:Y:S04]  /*548a0*/  STL [R1+0x5a24], R46 ;  /* 0x005a242e01007387 */ /* 0x000fe80000100800 */
[----:B------:R-:W4:Y:S04]  /*548b0*/  LDL R18, [R1+0x2580] ;  /* 0x0025800001127983 */ /* 0x000f280000100800 */
[----:B------:R-:W4:Y:S04]  /*548c0*/  LDL R17, [R1+0x2584] ;  /* 0x0025840001117983 */ /* 0x000f280000100800 */
[----:B------:R-:W4:Y:S04]  /*548d0*/  LDL R16, [R1+0x2578] ;  /* 0x0025780001107983 */ /* 0x000f280000100800 */
[----:B------:R-:W4:Y:S01]  /*548e0*/  LDL R0, [R1+0x257c] ;  /* 0x00257c0001007983 */ /* 0x000f220000100800 */
[----:B------:R-:W-:-:S03]  /*548f0*/  PRMT R40, RZ, 0x7610, R40 ;  /* 0x00007610ff287816 */ /* 0x000fc60000000028 */
[----:B------:R-:W-:Y:S04]  /*54900*/  STL [R1+0x5a28], R44 ;  /* 0x005a282c01007387 */ /* 0x000fe80000100800 */
[----:B------:R-:W4:Y:S04]  /*54910*/  LDL R7, [R1+0x2570] ;  /* 0x0025700001077983 */ /* 0x000f280000100800 */
[----:B------:R-:W4:Y:S04]  /*54920*/  LDL R6, [R1+0x2574] ;  /* 0x0025740001067983 */ /* 0x000f280000100800 */
[----:B------:R-:W4:Y:S04]  /*54930*/  LDL R13, [R1+0x2568] ;  /* 0x00256800010d7983 */ /* 0x000f280000100800 */
[----:B------:R-:W4:Y:S01]  /*54940*/  LDL R12, [R1+0x256c] ;  /* 0x00256c00010c7983 */ /* 0x000f220000100800 */
[----:B0-----:R-:W-:-:S02]  /*54950*/  @P0 IMAD.MOV.U32 R4, RZ, RZ, R8 ;  /* 0x000000ffff040224 */ /* 0x001fc400078e0008 */
[----:B------:R-:W-:-:S05]  /*54960*/  @P0 IMAD.MOV.U32 R5, RZ, RZ, R9 ;  /* 0x000000ffff050224 */ /* 0x000fca00078e0009 */
[----:B------:R2:W4:Y:S04]  /*54970*/  @P0 LDG.E.U8 R40, desc[UR30][R4.64] ;  /* 0x0000001e04280981 */ /* 0x000528000c1e1100 */
[----:B---3--:R-:W-:Y:S04]  /*54980*/  STL [R1+0x5a2c], R42 ;  /* 0x005a2c2a01007387 */ /* 0x008fe80000100800 */
[----:B------:R-:W3:Y:S04]  /*54990*/  LDL R9, [R1+0x2560] ;  /* 0x0025600001097983 */ /* 0x000ee80000100800 */
[----:B------:R-:W3:Y:S01]  /*549a0*/  LDL R8, [R1+0x2564] ;  /* 0x0025640001087983 */ /* 0x000ee20000100800 */
[----:B------:R-:W-:Y:S01]  /*549b0*/  PRMT R38, RZ, 0x7610, R38 ;  /* 0x00007610ff267816 */ /* 0x000fe20000000026 */
[----:B--2---:R-:W-:-:S02]  /*549c0*/  @P0 IMAD.MOV.U32 R4, RZ, RZ, R14 ;  /* 0x000000ffff040224 */ /* 0x004fc400078e000e */
[----:B------:R-:W-:Y:S01]  /*549d0*/  @P0 IMAD.MOV.U32 R5, RZ, RZ, R15 ;  /* 0x000000ffff050224 */ /* 0x000fe200078e000f */
[----:B------:R-:W-:-:S04]  /*549e0*/  PRMT R36, RZ, 0x7610, R36 ;  /* 0x00007610ff247816 */ /* 0x000fc80000000024 */
[----:B------:R4:W2:Y:S01]  /*549f0*/  @P0 LDG.E.U8 R38, desc[UR30][R4.64] ;  /* 0x0000001e04260981 */ /* 0x0008a2000c1e1100 */
[----:B------:R-:W-:Y:S02]  /*54a00*/  PRMT R34, RZ, 0x7610, R34 ;  /* 0x00007610ff227816 */ /* 0x000fe40000000022 */
[----:B------:R-:W-:Y:S02]  /*54a10*/  ISETP.GT.AND P1, PT, R2, 0x7b, PT ;  /* 0x0000007b0200780c */ /* 0x000fe40003f24270 */
[----:B------:R-:W-:Y:S02]  /*54a20*/  PRMT R32, RZ, 0x7610, R32 ;  /* 0x00007610ff207816 */ /* 0x000fe40000000020 */
[----:B------:R-:W-:Y:S01]  /*54a30*/  PRMT R3, RZ, 0x7610, R3 ;  /* 0x00007610ff037816 */ /* 0x000fe20000000003 */
[----:B----4-:R-:W-:Y:S02]  /*54a40*/  @P0 IMAD.MOV.U32 R5, RZ, RZ, R11 ;  /* 0x000000ffff050224 */ /* 0x010fe400078e000b */
[----:B------:R-:W-:-:S05]  /*54a50*/  @P0 IMAD.MOV.U32 R4, RZ, RZ, R10 ;  /* 0x000000ffff040224 */ /* 0x000fca00078e000a */
[----:B------:R0:W4:Y:S02]  /*54a60*/  @P0 LDG.E.U8 R36, desc[UR30][R4.64] ;  /* 0x0000001e04240981 */ /* 0x000124000c1e1100 */
[----:B0-----:R-:W-:Y:S02]  /*54a70*/  @P0 IMAD.MOV.U32 R5, RZ, RZ, R18 ;  /* 0x000000ffff050224 */ /* 0x001fe400078e0012 */
[----:B------:R-:W-:-:S05]  /*54a80*/  @P0 IMAD.MOV.U32 R4, RZ, RZ, R17 ;  /* 0x000000ffff040224 */ /* 0x000fca00078e0011 */
[----:B------:R0:W4:Y:S02]  /*54a90*/  @P0 LDG.E.U8 R34, desc[UR30][R4.64] ;  /* 0x0000001e04220981 */ /* 0x000124000c1e1100 */
[----:B0-----:R-:W-:Y:S02]  /*54aa0*/  @P0 IMAD.MOV.U32 R4, RZ, RZ, R0 ;  /* 0x000000ffff040224 */ /* 0x001fe400078e0000 */
[----:B------:R-:W-:Y:S01]  /*54ab0*/  @P0 IMAD.MOV.U32 R5, RZ, RZ, R16 ;  /* 0x000000ffff050224 */ /* 0x000fe200078e0010 */
[----:B------:R0:W4:Y:S04]  /*54ac0*/  @P0 LDG.E.U8 R3, desc[UR30][R6.64] ;  /* 0x0000001e06030981 */ /* 0x000128000c1e1100 */
[----:B------:R1:W4:Y:S01]  /*54ad0*/  @P0 LDG.E.U8 R32, desc[UR30][R4.64] ;  /* 0x0000001e04200981 */ /* 0x000322000c1e1100 */
[----:B0-----:R-:W-:-:S02]  /*54ae0*/  @P1 IMAD.MOV.U32 R6, RZ, RZ, R12 ;  /* 0x000000ffff061224 */ /* 0x001fc400078e000c */
[----:B------:R-:W-:Y:S01]  /*54af0*/  @P1 IMAD.MOV.U32 R7, RZ, RZ, R13 ;  /* 0x000000ffff071224 */ /* 0x000fe200078e000d */
[----:B-1----:R-:W-:Y:S02]  /*54b00*/  PRMT R4, RZ, 0x7610, R4 ;  /* 0x00007610ff047816 */ /* 0x002fe40000000004 */
[----:B------:R-:W-:-:S04]  /*54b10*/  PRMT R5, RZ, 0x7610, R5 ;  /* 0x00007610ff057816 */ /* 0x000fc80000000005 */
[----:B------:R0:W4:Y:S04]  /*54b20*/  @P1 LDG.E.U8 R4, desc[UR30][R6.64] ;  /* 0x0000001e06041981 */ /* 0x000128000c1e1100 */
[----:B------:R-:W-:Y:S04]  /*54b30*/  STL [R1+0x5a30], R40 ;  /* 0x005a302801007387 */ /* 0x000fe80000100800 */
[----:B------:R-:W4:Y:S04]  /*54b40*/  LDL R15, [R1+0x2558] ;  /* 0x00255800010f7983 */ /* 0x000f280000100800 */
[----:B------:R-:W4:Y:S04]  /*54b50*/  LDL R14, [R1+0x255c] ;  /* 0x00255c00010e7983 */ /* 0x000f280000100800 */
[----:B---3--:R1:W3:Y:S04]  /*54b60*/  @P1 LDG.E.U8 R5, desc[UR30][R8.64] ;  /* 0x0000001e08051981 */ /* 0x0082e8000c1e1100 */
[----:B--2---:R-:W-:Y:S04]  /*54b70*/  STL [R1+0x5a34], R38 ;  /* 0x005a342601007387 */ /* 0x004fe80000100800 */
[----:B------:R-:W2:Y:S04]  /*54b80*/  LDL R11, [R1+0x2550] ;  /* 0x00255000010b7983 */ /* 0x000ea80000100800 */
[----:B------:R-:W2:Y:S04]  /*54b90*/  LDL R10, [R1+0x2554] ;  /* 0x00255400010a7983 */ /* 0x000ea80000100800 */
[----:B------:R-:W2:Y:S04]  /*54ba0*/  LDL R18, [R1+0x2548] ;  /* 0x0025480001127983 */ /* 0x000ea80000100800 */
[----:B------:R-:W2:Y:S04]  /*54bb0*/  LDL R0, [R1+0x254c] ;  /* 0x00254c0001007983 */ /* 0x000ea80000100800 */
[----:B------:R-:W2:Y:S04]  /*54bc0*/  LDL R13, [R1+0x2540] ;  /* 0x00254000010d7983 */ /* 0x000ea80000100800 */
[----:B------:R-:W2:Y:S01]  /*54bd0*/  LDL R12, [R1+0x2544] ;  /* 0x00254400010c7983 */ /* 0x000ea20000100800 */
[----:B0-----:R-:W-:-:S03]  /*54be0*/  PRMT R6, RZ, 0x7610, R6 ;  /* 0x00007610ff067816 */ /* 0x001fc60000000006 */
[----:B----4-:R-:W-:Y:S04]  /*54bf0*/  STL [R1+0x5988], R4 ;  /* 0x0059880401007387 */ /* 0x010fe80000100800 */
[----:B------:R-:W4:Y:S04]  /*54c00*/  LDL R20, [R1+0x2538] ;  /* 0x0025380001147983 */ /* 0x000f280000100800 */
[----:B------:R-:W4:Y:S01]  /*54c10*/  LDL R19, [R1+0x253c] ;  /* 0x00253c0001137983 */ /* 0x000f220000100800 */
[----:B-1----:R-:W-:Y:S02]  /*54c20*/  @P1 IMAD.MOV.U32 R8, RZ, RZ, R14 ;  /* 0x000000ffff081224 */ /* 0x002fe400078e000e */
[----:B------:R-:W-:-:S05]  /*54c30*/  @P1 IMAD.MOV.U32 R9, RZ, RZ, R15 ;  /* 0x000000ffff091224 */ /* 0x000fca00078e000f */
[----:B------:R0:W4:Y:S04]  /*54c40*/  @P1 LDG.E.U8 R6, desc[UR30][R8.64] ;  /* 0x0000001e08061981 */ /* 0x000128000c1e1100 */
[----:B---3--:R1:W-:Y:S04]  /*54c50*/  STL [R1+0x598c], R5 ;  /* 0x00598c0501007387 */ /* 0x0083e80000100800 */
[----:B------:R-:W3:Y:S04]  /*54c60*/  LDL R15, [R1+0x2530] ;  /* 0x00253000010f7983 */ /* 0x000ee80000100800 */
[----:B------:R-:W3:Y:S01]  /*54c70*/  LDL R14, [R1+0x2534] ;  /* 0x00253400010e7983 */ /* 0x000ee20000100800 */
[----:B------:R-:W-:-:S02]  /*54c80*/  PRMT R7, RZ, 0x7610, R7 ;  /* 0x00007610ff077816 */ /* 0x000fc40000000007 */
[----:B0-----:R-:W-:-:S04]  /*54c90*/  PRMT R8, RZ, 0x7610, R8 ;  /* 0x00007610ff087816 */ /* 0x001fc80000000008 */
[----:B--2---:R0:W2:Y:S01]  /*54ca0*/  @P1 LDG.E.U8 R7, desc[UR30][R10.64] ;  /* 0x0000001e0a071981 */ /* 0x0040a2000c1e1100 */
[----:B------:R-:W-:-:S06]  /*54cb0*/  PRMT R9, RZ, 0x7610, R9 ;  /* 0x00007610ff097816 */ /* 0x000fcc0000000009 */
[----:B------:R-:W2:Y:S01]  /*54cc0*/  @P1 LDG.E.U8 R9, desc[UR30][R12.64] ;  /* 0x0000001e0c091981 */ /* 0x000ea2000c1e1100 */
[----:B0-----:R-:W-:Y:S02]  /*54cd0*/  @P1 IMAD.MOV.U32 R10, RZ, RZ, R0 ;  /* 0x000000ffff0a1224 */ /* 0x001fe400078e0000 */
[----:B------:R-:W-:-:S05]  /*54ce0*/  @P1 IMAD.MOV.U32 R11, RZ, RZ, R18 ;  /* 0x000000ffff0b1224 */ /* 0x000fca00078e0012 */
[----:B------:R0:W2:Y:S02]  /*54cf0*/  @P1 LDG.E.U8 R8, desc[UR30][R10.64] ;  /* 0x0000001e0a081981 */ /* 0x0000a4000c1e1100 */
[----:B0-----:R-:W-:Y:S02]  /*54d00*/  PRMT R10, RZ, 0x7610, R10 ;  /* 0x00007610ff0a7816 */ /* 0x001fe4000000000a */
[----:B------:R-:W-:Y:S01]  /*54d10*/  PRMT R11, RZ, 0x7610, R11 ;  /* 0x00007610ff0b7816 */ /* 0x000fe2000000000b */
[----:B----4-:R-:W-:Y:S02]  /*54d20*/  @P1 IMAD.MOV.U32 R13, RZ, RZ, R20 ;  /* 0x000000ffff0d1224 */ /* 0x010fe400078e0014 */
[----:B------:R-:W-:-:S05]  /*54d30*/  @P1 IMAD.MOV.U32 R12, RZ, RZ, R19 ;  /* 0x000000ffff0c1224 */ /* 0x000fca00078e0013 */
[----:B------:R-:W4:Y:S04]  /*54d40*/  @P1 LDG.E.U8 R10, desc[UR30][R12.64] ;  /* 0x0000001e0c0a1981 */ /* 0x000f28000c1e1100 */
[----:B------:R-:W-:Y:S04]  /*54d50*/  STL [R1+0x5990], R6 ;  /* 0x0059900601007387 */ /* 0x000fe80000100800 */
[----:B------:R-:W4:Y:S04]  /*54d60*/  LDL R17, [R1+0x2528] ;  /* 0x0025280001117983 */ /* 0x000f280000100800 */
[----:B------:R-:W4:Y:S04]  /*54d70*/  LDL R16, [R1+0x252c] ;  /* 0x00252c0001107983 */ /* 0x000f280000100800 */
[----:B-1----:R-:W4:Y:S04]  /*54d80*/  LDL R5, [R1+0x2520] ;  /* 0x0025200001057983 */ /* 0x002f280000100800 */
[----:B------:R-:W4:Y:S04]  /*54d90*/  LDL R4, [R1+0x2524] ;  /* 0x0025240001047983 */ /* 0x000f280000100800 */
[----:B---3--:R0:W3:Y:S04]  /*54da0*/  @P1 LDG.E.U8 R11, desc[UR30][R14.64] ;  /* 0x0000001e0e0b1981 */ /* 0x0080e8000c1e1100 */
[----:B--2---:R1:W-:Y:S04]  /*54db0*/  STL [R1+0x5994], R7 ;  /* 0x0059940701007387 */ /* 0x0043e80000100800 */
[----:B------:R-:W2:Y:S04]  /*54dc0*/  LDL R18, [R1+0x2518] ;  /* 0x0025180001127983 */ /* 0x000ea80000100800 */
[----:B------:R-:W2:Y:S01]  /*54dd0*/  LDL R0, [R1+0x251c] ;  /* 0x00251c0001007983 */ /* 0x000ea20000100800 */
[----:B------:R-:W-:-:S03]  /*54de0*/  ISETP.GT.AND P0, PT, R2, 0x7c, PT ;  /* 0x0000007c0200780c */ /* 0x000fc60003f04270 */
[----:B------:R-:W-:Y:S04]  /*54df0*/  STL [R1+0x5998], R8 ;  /* 0x0059980801007387 */ /* 0x000fe80000100800 */
[----:B-1----:R-:W2:Y:S04]  /*54e00*/  LDL R7, [R1+0x2510] ;  /* 0x0025100001077983 */ /* 0x002ea80000100800 */
[----:B------:R-:W2:Y:S04]  /*54e10*/  LDL R6, [R1+0x2514] ;  /* 0x0025140001067983 */ /* 0x000ea80000100800 */
[----:B------:R1:W-:Y:S04]  /*54e20*/  STL [R1+0x599c], R9 ;  /* 0x00599c0901007387 */ /* 0x0003e80000100800 */
[----:B------:R-:W2:Y:S04]  /*54e30*/  LDL R21, [R1+0x250c] ;  /* 0x00250c0001157983 */ /* 0x000ea80000100800 */
[----:B------:R-:W2:Y:S04]  /*54e40*/  LDL R20, [R1+0x2500] ;  /* 0x0025000001147983 */ /* 0x000ea80000100800 */
[----:B------:R-:W2:Y:S04]  /*54e50*/  LDL R23, [R1+0x2508] ;  /* 0x0025080001177983 */ /* 0x000ea80000100800 */
[----:B-1----:R-:W2:Y:S04]  /*54e60*/  LDL R9, [R1+0x2504] ;  /* 0x0025040001097983 */ /* 0x002ea80000100800 */
[----:B----4-:R-:W-:Y:S01]  /*54e70*/  STL [R1+0x59a0], R10 ;  /* 0x0059a00a01007387 */ /* 0x010fe20000100800 */
[----:B0-----:R-:W-:-:S02]  /*54e80*/  @P0 IMAD.MOV.U32 R15, RZ, RZ, R17 ;  /* 0x000000ffff0f0224 */ /* 0x001fc400078e0011 */
[----:B------:R-:W-:Y:S02]  /*54e90*/  @P0 IMAD.MOV.U32 R14, RZ, RZ, R16 ;  /* 0x000000ffff0e0224 */ /* 0x000fe400078e0010 */
[----:B------:R-:W-:Y:S02]  /*54ea0*/  @P0 IMAD.MOV.U32 R17, RZ, RZ, R5 ;  /* 0x000000ffff110224 */ /* 0x000fe400078e0005 */
[----:B------:R-:W-:Y:S01]  /*54eb0*/  @P0 IMAD.MOV.U32 R16, RZ, RZ, R4 ;  /* 0x000000ffff100224 */ /* 0x000fe200078e0004 */
[----:B---3--:R0:W-:Y:S04]  /*54ec0*/  STL [R1+0x59a4], R11 ;  /* 0x0059a40b01007387 */ /* 0x0081e80000100800 */
[----:B------:R-:W3:Y:S04]  /*54ed0*/  LDL R22, [R1+0x24f8] ;  /* 0x0024f80001167983 */ /* 0x000ee80000100800 */
[----:B------:R-:W4:Y:S04]  /*54ee0*/  LDL R5, [R1+0x24f0] ;  /* 0x0024f00001057983 */ /* 0x000f280000100800 */
[----:B------:R-:W4:Y:S01]  /*54ef0*/  LDL R4, [R1+0x24f4] ;  /* 0x0024f40001047983 */ /* 0x000f220000100800 */
[----:B------:R-:W-:-:S02]  /*54f00*/  PRMT R12, RZ, 0x7610, R12 ;  /* 0x00007610ff0c7816 */ /* 0x000fc4000000000c */
[----:B------:R-:W-:Y:S01]  /*54f10*/  PRMT R13, RZ, 0x7610, R13 ;  /* 0x00007610ff0d7816 */ /* 0x000fe2000000000d */
[----:B------:R-:W4:Y:S04]  /*54f20*/  LDL R8, [R1+0x24e8] ;  /* 0x0024e80001087983 */ /* 0x000f280000100800 */
[----:B------:R-:W4:Y:S04]  /*54f30*/  LDL R26, [R1+0x24d0] ;  /* 0x0024d000011a7983 */ /* 0x000f280000100800 */
[----:B0-----:R-:W4:Y:S04]  /*54f40*/  LDL R11, [R1+0x24fc] ;  /* 0x0024fc00010b7983 */ /* 0x001f280000100800 */
[----:B------:R0:W4:Y:S04]  /*54f50*/  @P0 LDG.E.U8 R12, desc[UR30][R14.64] ;  /* 0x0000001e0e0c0981 */ /* 0x000128000c1e1100 */
[----:B------:R2:W4:Y:S04]  /*54f60*/  @P0 LDG.E.U8 R13, desc[UR30][R16.64] ;  /* 0x0000001e100d0981 */ /* 0x000528000c1e1100 */
[----:B------:R-:W4:Y:S01]  /*54f70*/  LDL R10, [R1+0x24d8] ;  /* 0x0024d800010a7983 */ /* 0x000f220000100800 */
[----:B------:R-:W-:-:S03]  /*54f80*/  ISETP.GT.AND P1, PT, R2, 0x7d, PT ;  /* 0x0000007d0200780c */ /* 0x000fc60003f24270 */
[----:B------:R-:W4:Y:S01]  /*54f90*/  LDL R38, [R1+0x2490] ;  /* 0x0024900001267983 */ /* 0x000f220000100800 */
[----:B0-----:R-:W-:Y:S01]  /*54fa0*/  PRMT R15, RZ, 0x7610, R15 ;  /* 0x00007610ff0f7816 */ /* 0x001fe2000000000f */
[----:B--2---:R-:W-:Y:S01]  /*54fb0*/  @P0 IMAD.MOV.U32 R17, RZ, RZ, R18 ;  /* 0x000000ffff110224 */ /* 0x004fe200078e0012 */
[----:B------:R-:W-:Y:S01]  /*54fc0*/  PRMT R14, RZ, 0x7610, R14 ;  /* 0x00007610ff0e7816 */ /* 0x000fe2000000000e */
[----:B------:R-:W-:Y:S02]  /*54fd0*/  @P0 IMAD.MOV.U32 R16, RZ, RZ, R0 ;  /* 0x000000ffff100224 */ /* 0x000fe400078e0000 */
[----:B------:R-:W2:Y:S01]  /*54fe0*/  LDL R0, [R1+0x24ec] ;  /* 0x0024ec0001007983 */ /* 0x000ea20000100800 */
[----:B------:R-:W-:Y:S02]  /*54ff0*/  @P0 IMAD.MOV.U32 R19, RZ, RZ, R7 ;  /* 0x000000ffff130224 */ /* 0x000fe400078e0007 */
[----:B------:R-:W-:Y:S01]  /*55000*/  @P0 IMAD.MOV.U32 R18, RZ, RZ, R6 ;  /* 0x000000ffff120224 */ /* 0x000fe200078e0006 */
[----:B------:R0:W2:Y:S04]  /*55010*/  @P0 LDG.E.U8 R14, desc[UR30][R16.64] ;  /* 0x0000001e100e0981 */ /* 0x0000a8000c1e1100 */
[----:B------:R-:W2:Y:S04]  /*55020*/  LDL R7, [R1+0x24e0] ;  /* 0x0024e00001077983 */ /* 0x000ea80000100800 */
[----:B------:R-:W2:Y:S04]  /*55030*/  LDL R6, [R1+0x24e4] ;  /* 0x0024e40001067983 */ /* 0x000ea80000100800 */
[----:B------:R1:W2:Y:S01]  /*55040*/  @P0 LDG.E.U8 R15, desc[UR30][R18.64] ;  /* 0x0000001e120f0981 */ /* 0x0002a2000c1e1100 */
[----:B0-----:R-:W-:Y:S01]  /*55050*/  PRMT R17, RZ, 0x7610, R17 ;  /* 0x00007610ff117816 */ /* 0x001fe20000000011 */
[----:B-1----:R-:W-:-:S02]  /*55060*/  @P0 IMAD.MOV.U32 R18, RZ, RZ, R21 ;  /* 0x000000ffff120224 */ /* 0x002fc400078e0015 */
[----:B------:R-:W-:Y:S02]  /*55070*/  @P0 IMAD.MOV.U32 R21, RZ, RZ, R20 ;  /* 0x000000ffff150224 */ /* 0x000fe400078e0014 */
[----:B------:R-:W-:Y:S02]  /*55080*/  @P0 IMAD.MOV.U32 R20, RZ, RZ, R9 ;  /* 0x000000ffff140224 */ /* 0x000fe400078e0009 */
[----:B------:R-:W2:Y:S04]  /*55090*/  LDL R9, [R1+0x24dc] ;  /* 0x0024dc0001097983 */ /* 0x000ea80000100800 */
[----:B------:R3:W2:Y:S01]  /*550a0*/  @P0 LDG.E.U8 R17, desc[UR30][R20.64] ;  /* 0x0000001e14110981 */ /* 0x0006a2000c1e1100 */
[----:B------:R-:W-:Y:S02]  /*550b0*/  @P0 IMAD.MOV.U32 R19, RZ, RZ, R23 ;  /* 0x000000ffff130224 */ /* 0x000fe400078e0017 */
[----:B---3--:R-:W-:-:S02]  /*550c0*/  @P0 IMAD.MOV.U32 R21, RZ, RZ, R22 ;  /* 0x000000ffff150224 */ /* 0x008fc400078e0016 */
[----:B----4-:R-:W-:Y:S02]  /*550d0*/  @P0 IMAD.MOV.U32 R23, RZ, RZ, R5 ;  /* 0x000000ffff170224 */ /* 0x010fe400078e0005 */
[----:B------:R-:W-:Y:S02]  /*550e0*/  @P0 IMAD.MOV.U32 R20, RZ, RZ, R11 ;  /* 0x000000ffff140224 */ /* 0x000fe400078e000b */
[----:B------:R-:W-:Y:S01]  /*550f0*/  @P0 IMAD.MOV.U32 R22, RZ, RZ, R4 ;  /* 0x000000ffff160224 */ /* 0x000fe200078e0004 */
[----:B------:R-:W3:Y:S04]  /*55100*/  LDL R11, [R1+0x24d4] ;  /* 0x0024d400010b7983 */ /* 0x000ee80000100800 */
[----:B------:R-:W4:Y:S04]  /*55110*/  LDL R5, [R1+0x24c8] ;  /* 0x0024c80001057983 */ /* 0x000f280000100800 */
[----:B------:R-:W4:Y:S01]  /*55120*/  LDL R4, [R1+0x24cc] ;  /* 0x0024cc0001047983 */ /* 0x000f220000100800 */
[----:B------:R-:W-:-:S06]  /*55130*/  PRMT R16, RZ, 0x7610, R16 ;  /* 0x00007610ff107816 */ /* 0x000fcc0000000010 */
[----:B------:R0:W4:Y:S02]  /*55140*/  @P0 LDG.E.U8 R16, desc[UR30][R18.64] ;  /* 0x0000001e12100981 */ /* 0x000124000c1e1100 */
[----:B0-----:R-:W-:Y:S02]  /*55150*/  PRMT R19, RZ, 0x7610, R19 ;  /* 0x00007610ff137816 */ /* 0x001fe40000000013 */
[----:B------:R-:W-:-:S04]  /*55160*/  PRMT R18, RZ, 0x7610, R18 ;  /* 0x00007610ff127816 */ /* 0x000fc80000000012 */
[----:B------:R0:W4:Y:S04]  /*55170*/  @P0 LDG.E.U8 R19, desc[UR30][R22.64] ;  /* 0x0000001e16130981 */ /* 0x000128000c1e1100 */
[----:B------:R1:W4:Y:S01]  /*55180*/  @P0 LDG.E.U8 R18, desc[UR30][R20.64] ;  /* 0x0000001e14120981 */ /* 0x000322000c1e1100 */
[----:B--2---:R-:W-:Y:S02]  /*55190*/  @P1 IMAD.MOV.U32 R24, RZ, RZ, R6 ;  /* 0x000000ffff181224 */ /* 0x004fe400078e0006 */
[----:B------:R-:W-:Y:S01]  /*551a0*/  @P1 IMAD.MOV.U32 R25, RZ, RZ, R7 ;  /* 0x000000ffff191224 */ /* 0x000fe200078e0007 */
[----:B------:R-:W2:Y:S04]  /*551b0*/  LDL R6, [R1+0x24bc] ;  /* 0x0024bc0001067983 */ /* 0x000ea80000100800 */
[----:B------:R-:W2:Y:S01]  /*551c0*/  LDL R7, [R1+0x24b8] ;  /* 0x0024b80001077983 */ /* 0x000ea20000100800 */
[----:B0-----:R-:W-:-:S02]  /*551d0*/  @P1 IMAD.MOV.U32 R22, RZ, RZ, R0 ;  /* 0x000000ffff161224 */ /* 0x001fc400078e0000 */
[----:B------:R-:W-:Y:S01]  /*551e0*/  @P1 IMAD.MOV.U32 R23, RZ, RZ, R8 ;  /* 0x000000ffff171224 */ /* 0x000fe200078e0008 */
[----:B------:R-:W2:Y:S04]  /*551f0*/  LDL R0, [R1+0x24c4] ;  /* 0x0024c40001007983 */ /* 0x000ea80000100800 */
[----:B------:R-:W2:Y:S01]  /*55200*/  LDL R8, [R1+0x24c0] ;  /* 0x0024c00001087983 */ /* 0x000ea20000100800 */
[----:B-1----:R-:W-:Y:S02]  /*55210*/  PRMT R20, RZ, 0x7610, R20 ;  /* 0x00007610ff147816 */ /* 0x002fe40000000014 */
[----:B------:R-:W-:Y:S01]  /*55220*/  PRMT R21, RZ, 0x7610, R21 ;  /* 0x00007610ff157816 */ /* 0x000fe20000000015 */
[----:B------:R-:W-:-:S03]  /*55230*/  @P1 IMAD.MOV.U32 R27, RZ, RZ, R26 ;  /* 0x000000ffff1b1224 */ /* 0x000fc600078e001a */
[----:B------:R0:W2:Y:S04]  /*55240*/  @P1 LDG.E.U8 R20, desc[UR30][R22.64] ;  /* 0x0000001e16141981 */ /* 0x0000a8000c1e1100 */
[----:B------:R1:W2:Y:S01]  /*55250*/  @P1 LDG.E.U8 R21, desc[UR30][R24.64] ;  /* 0x0000001e18151981 */ /* 0x0002a2000c1e1100 */
[----:B0-----:R-:W-:Y:S01]  /*55260*/  PRMT R23, RZ, 0x7610, R23 ;  /* 0x00007610ff177816 */ /* 0x001fe20000000017 */
[----:B-1----:R-:W-:Y:S02]  /*55270*/  @P1 IMAD.MOV.U32 R24, RZ, RZ, R9 ;  /* 0x000000ffff181224 */ /* 0x002fe400078e0009 */
[----:B------:R-:W-:Y:S01]  /*55280*/  @P1 IMAD.MOV.U32 R25, RZ, RZ, R10 ;  /* 0x000000ffff191224 */ /* 0x000fe200078e000a */
[----:B------:R-:W2:Y:S04]  /*55290*/  LDL R9, [R1+0x24b4] ;  /* 0x0024b40001097983 */ /* 0x000ea80000100800 */
[----:B------:R-:W2:Y:S01]  /*552a0*/  LDL R10, [R1+0x24b0] ;  /* 0x0024b000010a7983 */ /* 0x000ea20000100800 */
[----:B---3--:R-:W-:Y:S01]  /*552b0*/  @P1 IMAD.MOV.U32 R26, RZ, RZ, R11 ;  /* 0x000000ffff1a1224 */ /* 0x008fe200078e000b */
[----:B------:R-:W-:-:S02]  /*552c0*/  PRMT R22, RZ, 0x7610, R22 ;  /* 0x00007610ff167816 */ /* 0x000fc40000000016 */
[----:B------:R-:W-:Y:S01]  /*552d0*/  ISETP.GT.AND P0, PT, R2, 0x7e, PT ;  /* 0x0000007e0200780c */ /* 0x000fe20003f04270 */
[----:B------:R-:W3:Y:S04]  /*552e0*/  LDL R11, [R1+0x2494] ;  /* 0x00249400010b7983 */ /* 0x000ee80000100800 */
[----:B------:R4:W3:Y:S04]  /*552f0*/  @P1 LDG.E.U8 R23, desc[UR30][R26.64] ;  /* 0x0000001e1a171981 */ /* 0x0008e8000c1e1100 */
[----:B------:R0:W3:Y:S01]  /*55300*/  @P1 LDG.E.U8 R22, desc[UR30][R24.64] ;  /* 0x0000001e18161981 */ /* 0x0000e2000c1e1100 */
[----:B----4-:R-:W-:-:S02]  /*55310*/  @P1 IMAD.MOV.U32 R26, RZ, RZ, R4 ;  /* 0x000000ffff1a1224 */ /* 0x010fc400078e0004 */
[----:B------:R-:W-:Y:S01]  /*55320*/  @P1 IMAD.MOV.U32 R27, RZ, RZ, R5 ;  /* 0x000000ffff1b1224 */ /* 0x000fe200078e0005 */
[----:B------:R-:W4:Y:S04]  /*55330*/  LDL R4, [R1+0x24ac] ;  /* 0x0024ac0001047983 */ /* 0x000f280000100800 */
[----:B------:R-:W3:Y:S01]  /*55340*/  LDL R5, [R1+0x24a8] ;  /* 0x0024a80001057983 */ /* 0x000ee20000100800 */
[----:B0-----:R-:W-:Y:S02]  /*55350*/  PRMT R25, RZ, 0x7610, R25 ;  /* 0x00007610ff197816 */ /* 0x001fe40000000019 */
[----:B------:R-:W-:-:S06]  /*55360*/  PRMT R24, RZ, 0x7610, R24 ;  /* 0x00007610ff187816 */ /* 0x000fcc0000000018 */
[----:B------:R0:W3:Y:S01]  /*55370*/  @P1 LDG.E.U8 R24, desc[UR30][R26.64] ;  /* 0x0000001e1a181981 */ /* 0x0000e2000c1e1100 */
[----:B--2---:R-:W-:Y:S02]  /*55380*/  @P1 IMAD.MOV.U32 R28, RZ, RZ, R0 ;  /* 0x000000ffff1c1224 */ /* 0x004fe400078e0000 */
[----:B------:R-:W-:Y:S01]  /*55390*/  @P1 IMAD.MOV.U32 R29, RZ, RZ, R8 ;  /* 0x000000ffff1d1224 */ /* 0x000fe200078e0008 */
[----:B------:R-:W2:Y:S04]  /*553a0*/  LDL R0, [R1+0x24a4] ;  /* 0x0024a40001007983 */ /* 0x000ea80000100800 */
[----:B------:R-:W2:Y:S04]  /*553b0*/  LDL R8, [R1+0x24a0] ;  /* 0x0024a00001087983 */ /* 0x000ea80000100800 */
[----:B------:R1:W2:Y:S01]  /*553c0*/  @P1 LDG.E.U8 R25, desc[UR30][R28.64] ;  /* 0x0000001e1c191981 */ /* 0x0002a2000c1e1100 */
[----:B0-----:R-:W-:Y:S01]  /*553d0*/  PRMT R27, RZ, 0x7610, R27 ;  /* 0x00007610ff1b7816 */ /* 0x001fe2000000001b */
[----:B-1----:R-:W-:-:S02]  /*553e0*/  @P1 IMAD.MOV.U32 R28, RZ, RZ, R6 ;  /* 0x000000ffff1c1224 */ /* 0x002fc400078e0006 */
[----:B------:R-:W-:Y:S01]  /*553f0*/  @P1 IMAD.MOV.U32 R29, RZ, RZ, R7 ;  /* 0x000000ffff1d1224 */ /* 0x000fe200078e0007 */
[----:B------:R-:W2:Y:S04]  /*55400*/  LDL R6, [R1+0x249c] ;  /* 0x00249c0001067983 */ /* 0x000ea80000100800 */
[----:B------:R-:W2:Y:S01]  /*55410*/  LDL R7, [R1+0x2498] ;  /* 0x0024980001077983 */ /* 0x000ea20000100800 */
[----:B------:R-:W-:Y:S02]  /*55420*/  @P1 IMAD.MOV.U32 R30, RZ, RZ, R9 ;  /* 0x000000ffff1e1224 */ /* 0x000fe400078e0009 */
[----:B------:R-:W-:Y:S01]  /*55430*/  @P1 IMAD.MOV.U32 R31, RZ, RZ, R10 ;  /* 0x000000ffff1f1224 */ /* 0x000fe200078e000a */
[----:B------:R-:W-:Y:S01]  /*55440*/  PRMT R26, RZ, 0x7610, R26 ;  /* 0x00007610ff1a7816 */ /* 0x000fe2000000001a */
[----:B------:R-:W2:Y:S04]  /*55450*/  LDL R10, [R1+0x2480] ;  /* 0x00248000010a7983 */ /* 0x000ea80000100800 */
[----:B------:R4:W2:Y:S01]  /*55460*/  @P1 LDG.E.U8 R27, desc[UR30][R30.64] ;  /* 0x0000001e1e1b1981 */ /* 0x0008a2000c1e1100 */
[----:B------:R-:W-:-:S03]  /*55470*/  PRMT R33, RZ, 0x7610, R33 ;  /* 0x00007610ff217816 */ /* 0x000fc60000000021 */
[----:B------:R-:W2:Y:S04]  /*55480*/  LDL R9, [R1+0x2478] ;  /* 0x0024780001097983 */ /* 0x000ea80000100800 */
[----:B------:R0:W2:Y:S01]  /*55490*/  @P1 LDG.E.U8 R26, desc[UR30][R28.64] ;  /* 0x0000001e1c1a1981 */ /* 0x0000a2000c1e1100 */
[----:B----4-:R-:W-:Y:S02]  /*554a0*/  @P0 IMAD.MOV.U32 R30, RZ, RZ, R4 ;  /* 0x000000ffff1e0224 */ /* 0x010fe400078e0004 */
[----:B---3--:R-:W-:Y:S01]  /*554b0*/  @P0 IMAD.MOV.U32 R31, RZ, RZ, R5 ;  /* 0x000000ffff1f0224 */ /* 0x008fe200078e0005 */
[----:B------:R-:W3:Y:S04]  /*554c0*/  LDL R4, [R1+0x248c] ;  /* 0x00248c0001047983 */ /* 0x000ee80000100800 */
[----:B------:R-:W4:Y:S01]  /*554d0*/  LDL R5, [R1+0x2488] ;  /* 0x0024880001057983 */ /* 0x000f220000100800 */
[----:B0-----:R-:W-:-:S02]  /*554e0*/  PRMT R28, RZ, 0x7610, R28 ;  /* 0x00007610ff1c7816 */ /* 0x001fc4000000001c */
[----:B------:R-:W-:-:S04]  /*554f0*/  PRMT R29, RZ, 0x7610, R29 ;  /* 0x00007610ff1d7816 */ /* 0x000fc8000000001d */
[----:B------:R2:W4:Y:S01]  /*55500*/  @P0 LDG.E.U8 R28, desc[UR30][R30.64] ;  /* 0x0000001e1e1c0981 */ /* 0x000522000c1e1100 */
[----:B------:R-:W-:Y:S01]  /*55510*/  PRMT R35, RZ, 0x7610, R35 ;  /* 0x00007610ff237816 */ /* 0x000fe20000000023 */
[----:B--2---:R-:W-:Y:S02]  /*55520*/  @P0 IMAD.MOV.U32 R30, RZ, RZ, R0 ;  /* 0x000000ffff1e0224 */ /* 0x004fe400078e0000 */
[----:B------:R-:W-:Y:S01]  /*55530*/  @P0 IMAD.MOV.U32 R31, RZ, RZ, R8 ;  /* 0x000000ffff1f0224 */ /* 0x000fe200078e0008 */
[----:B------:R-:W2:Y:S04]  /*55540*/  LDL R0, [R1+0x2484] ;  /* 0x0024840001007983 */ /* 0x000ea80000100800 */
[----:B------:R-:W2:Y:S04]  /*55550*/  LDL R8, [R1+0x247c] ;  /* 0x00247c0001087983 */ /* 0x000ea80000100800 */
[----:B------:R0:W2:Y:S02]  /*55560*/  @P0 LDG.E.U8 R29, desc[UR30][R30.64] ;  /* 0x0000001e1e1d0981 */ /* 0x0000a4000c1e1100 */
[----:B0-----:R-:W-:-:S02]  /*55570*/  @P0 IMAD.MOV.U32 R30, RZ, RZ, R6 ;  /* 0x000000ffff1e0224 */ /* 0x001fc400078e0006 */
[----:B------:R-:W-:Y:S01]  /*55580*/  @P0 IMAD.MOV.U32 R31, RZ, RZ, R7 ;  /* 0x000000ffff1f0224 */ /* 0x000fe200078e0007 */
[----:B------:R-:W2:Y:S04]  /*55590*/  LDL R6, [R1+0x2474] ;  /* 0x0024740001067983 */ /* 0x000ea80000100800 */
[----:B------:R-:W2:Y:S04]  /*555a0*/  LDL R7, [R1+0x2470] ;  /* 0x0024700001077983 */ /* 0x000ea80000100800 */
[----:B------:R0:W2:Y:S04]  /*555b0*/  @P0 LDG.E.U8 R33, desc[UR30][R30.64] ;  /* 0x0000001e1e210981 */ /* 0x0000a8000c1e1100 */
[----:B------:R1:W-:Y:S01]  /*555c0*/  STL [R1+0x59a8], R2 ;  /* 0x0059a80201007387 */ /* 0x0003e20000100800 */
[----:B------:R-:W-:-:S02]  /*555d0*/  PRMT R37, RZ, 0x7610, R37 ;  /* 0x00007610ff257816 */ /* 0x000fc40000000025 */
[----:B------:R-:W-:Y:S02]  /*555e0*/  PRMT R39, RZ, 0x7610, R39 ;  /* 0x00007610ff277816 */ /* 0x000fe40000000027 */
[----:B------:R-:W-:Y:S02]  /*555f0*/  ISETP.GT.AND P1, PT, R2, 0x7f, PT ;  /* 0x0000007f0200780c */ /* 0x000fe40003f24270 */
[----:B------:R-:W-:Y:S02]  /*55600*/  PRMT R41, RZ, 0x7610, R41 ;  /* 0x00007610ff297816 */ /* 0x000fe40000000029 */
[----:B------:R-:W-:Y:S02]  /*55610*/  PRMT R43, RZ, 0x7610, R43 ;  /* 0x00007610ff2b7816 */ /* 0x000fe4000000002b */
[----:B------:R-:W-:Y:S01]  /*55620*/  PRMT R45, RZ, 0x7610, R45 ;  /* 0x00007610ff2d7816 */ /* 0x000fe2000000002d */
[----:B------:R-:W2:Y:S04]  /*55630*/  LDL R40, [R1+0x2458] ;  /* 0x0024580001287983 */ /* 0x000ea80000100800 */
[----:B-1----:R-:W2:Y:S01]  /*55640*/  LDL R2, [R1+0x2460] ;  /* 0x0024600001027983 */ /* 0x002ea20000100800 */
[----:B0-----:R-:W-:-:S02]  /*55650*/  @P0 IMAD.MOV.U32 R30, RZ, RZ, R11 ;  /* 0x000000ffff1e0224 */ /* 0x001fc400078e000b */
[----:B------:R-:W-:Y:S01]  /*55660*/  @P0 IMAD.MOV.U32 R31, RZ, RZ, R38 ;  /* 0x000000ffff1f0224 */ /* 0x000fe200078e0026 */
[----:B------:R-:W2:Y:S04]  /*55670*/  LDL R11, [R1+0x2450] ;  /* 0x00245000010b7983 */ /* 0x000ea80000100800 */
[----:B------:R-:W2:Y:S04]  /*55680*/  LDL R38, [R1+0x245c] ;  /* 0x00245c0001267983 */ /* 0x000ea80000100800 */
[----:B------:R3:W2:Y:S02]  /*55690*/  @P0 LDG.E.U8 R35, desc[UR30][R30.64] ;  /* 0x0000001e1e230981 */ /* 0x0006a4000c1e1100 */
[----:B---3--:R-:W-:-:S02]  /*556a0*/  @P0 IMAD.MOV.U32 R30, RZ, RZ, R4 ;  /* 0x000000ffff1e0224 */ /* 0x008fc400078e0004 */
[----:B----4-:R-:W-:Y:S01]  /*556b0*/  @P0 IMAD.MOV.U32 R31, RZ, RZ, R5 ;  /* 0x000000ffff1f0224 */ /* 0x010fe200078e0005 */
[----:B------:R-:W3:Y:S04]  /*556c0*/  LDL R4, [R1+0x246c] ;  /* 0x00246c0001047983 */ /* 0x000ee80000100800 */
[----:B------:R-:W4:Y:S04]  /*556d0*/  LDL R5, [R1+0x2468] ;  /* 0x0024680001057983 */ /* 0x000f280000100800 */
[----:B------:R0:W4:Y:S02]  /*556e0*/  @P0 LDG.E.U8 R37, desc[UR30][R30.64] ;  /* 0x0000001e1e250981 */ /* 0x000124000c1e1100 */
[----:B0-----:R-:W-:-:S02]  /*556f0*/  @P0 IMAD.MOV.U32 R31, RZ, RZ, R10 ;  /* 0x000000ffff1f0224 */ /* 0x001fc400078e000a */
[----:B------:R-:W4:Y:S01]  /*55700*/  LDL R10, [R1+0x2454] ;  /* 0x00245400010a7983 */ /* 0x000f220000100800 */
[----:B--2---:R-:W-:-:S03]  /*55710*/  @P0 IMAD.MOV.U32 R30, RZ, RZ, R0 ;  /* 0x000000ffff1e0224 */ /* 0x004fc600078e0000 */
[----:B------:R-:W2:Y:S04]  /*55720*/  LDL R0, [R1+0x2464] ;  /* 0x0024640001007983 */ /* 0x000ea80000100800 */
[----:B------:R0:W2:Y:S02]  /*55730*/  @P0 LDG.E.U8 R39, desc[UR30][R30.64] ;  /* 0x0000001e1e270981 */ /* 0x0000a4000c1e1100 */
[----:B0-----:R-:W-:Y:S02]  /*55740*/  @P0 IMAD.MOV.U32 R30, RZ, RZ, R8 ;  /* 0x000000ffff1e0224 */ /* 0x001fe400078e0008 */
        /* <DEDUP_REMOVED lines=13> */
[----:B------:R0:W3:Y:S02]  /*55820*/  @P1 LDG.E.U8 R45, desc[UR30][R30.64] ;  /* 0x0000001e1e2d1981 */ /* 0x0000e4000c1e1100 */
[----:B0-----:R-:W-:-:S02]  /*55830*/  @P1 IMAD.MOV.U32 R31, RZ, RZ, R2 ;  /* 0x000000ffff1f1224 */ /* 0x001fc400078e0002 */
[----:B--2---:R-:W-:Y:S01]  /*55840*/  @P1 IMAD.MOV.U32 R30, RZ, RZ, R0 ;  /* 0x000000ffff1e1224 */ /* 0x004fe200078e0000 */
[----:B------:R-:W-:Y:S02]  /*55850*/  PRMT R47, RZ, 0x7610, R47 ;  /* 0x00007610ff2f7816 */ /* 0x000fe4000000002f */
[----:B------:R-:W-:-:S04]  /*55860*/  PRMT R49, RZ, 0x7610, R49 ;  /* 0x00007610ff317816 */ /* 0x000fc80000000031 */
[----:B------:R0:W2:Y:S01]  /*55870*/  @P1 LDG.E.U8 R47, desc[UR30][R30.64] ;  /* 0x0000001e1e2f1981 */ /* 0x0000a2000c1e1100 */
[----:B------:R-:W-:Y:S01]  /*55880*/  PRMT R51, RZ, 0x7610, R51 ;  /* 0x00007610ff337816 */ /* 0x000fe20000000033 */
[----:B0-----:R-:W-:Y:S02]  /*55890*/  @P1 IMAD.MOV.U32 R30, RZ, RZ, R38 ;  /* 0x000000ffff1e1224 */ /* 0x001fe400078e0026 */
[----:B------:R-:W-:-:S05]  /*558a0*/  @P1 IMAD.MOV.U32 R31, RZ, RZ, R40 ;  /* 0x000000ffff1f1224 */ /* 0x000fca00078e0028 */
[----:B------:R0:W2:Y:S04]  /*558b0*/  @P1 LDG.E.U8 R49, desc[UR30][R30.64] ;  /* 0x0000001e1e311981 */ /* 0x0000a8000c1e1100 */
[----:B---3--:R-:W-:Y:S04]  /*558c0*/  STL [R1+0x59ac], R45 ;  /* 0x0059ac2d01007387 */ /* 0x008fe80000100800 */
[----:B------:R-:W3:Y:S04]  /*558d0*/  LDL R2, [R1+0x2430] ;  /* 0x0024300001027983 */ /* 0x000ee80000100800 */
[----:B------:R-:W2:Y:S01]  /*558e0*/  LDL R0, [R1+0x2434] ;  /* 0x0024340001007983 */ /* 0x000ea20000100800 */
[----:B0-----:R-:W-:-:S02]  /*558f0*/  @P1 IMAD.MOV.U32 R30, RZ, RZ, R10 ;  /* 0x000000ffff1e1224 */ /* 0x001fc400078e000a */
[----:B------:R-:W-:Y:S01]  /*55900*/  @P1 IMAD.MOV.U32 R31, RZ, RZ, R11 ;  /* 0x000000ffff1f1224 */ /* 0x000fe200078e000b */
[----:B------:R-:W-:-:S04]  /*55910*/  PRMT R53, RZ, 0x7610, R53 ;  /* 0x00007610ff357816 */ /* 0x000fc80000000035 */
[----:B------:R0:W2:Y:S01]  /*55920*/  @P1 LDG.E.U8 R51, desc[UR30][R30.64] ;  /* 0x0000001e1e331981 */ /* 0x0000a2000c1e1100 */
[----:B------:R-:W-:Y:S01]  /*55930*/  PRMT R55, RZ, 0x7610, R55 ;  /* 0x00007610ff377816 */ /* 0x000fe20000000037 */
[----:B0-----:R-:W-:Y:S02]  /*55940*/  @P1 IMAD.MOV.U32 R30, RZ, RZ, R8 ;  /* 0x000000ffff1e1224 */ /* 0x001fe400078e0008 */
[----:B------:R-:W-:-:S05]  /*55950*/  @P1 IMAD.MOV.U32 R31, RZ, RZ, R9 ;  /* 0x000000ffff1f1224 */ /* 0x000fca00078e0009 */
[----:B------:R0:W2:Y:S01]  /*55960*/  @P1 LDG.E.U8 R53, desc[UR30][R30.64] ;  /* 0x0000001e1e351981 */ /* 0x0000a2000c1e1100 */
[----:B------:R-:W-:Y:S01]  /*55970*/  PRMT R56, RZ, 0x7610, R56 ;  /* 0x00007610ff387816 */ /* 0x000fe20000000038 */
[----:B0-----:R-:W-:Y:S02]  /*55980*/  @P1 IMAD.MOV.U32 R30, RZ, RZ, R6 ;  /* 0x000000ffff1e1224 */ /* 0x001fe400078e0006 */
[----:B------:R-:W-:-:S05]  /*55990*/  @P1 IMAD.MOV.U32 R31, RZ, RZ, R7 ;  /* 0x000000ffff1f1224 */ /* 0x000fca00078e0007 */
[----:B------:R0:W2:Y:S02]  /*559a0*/  @P1 LDG.E.U8 R55, desc[UR30][R30.64] ;  /* 0x0000001e1e371981 */ /* 0x0000a4000c1e1100 */
[----:B0-----:R-:W-:Y:S02]  /*559b0*/  @P1 IMAD.MOV.U32 R30, RZ, RZ, R4 ;  /* 0x000000ffff1e1224 */ /* 0x001fe400078e0004 */
[----:B----4-:R-:W-:-:S05]  /*559c0*/  @P1 IMAD.MOV.U32 R31, RZ, RZ, R5 ;  /* 0x000000ffff1f1224 */ /* 0x010fca00078e0005 */
[----:B------:R3:W4:Y:S01]  /*559d0*/  @P1 LDG.E.U8 R56, desc[UR30][R30.64] ;  /* 0x0000001e1e381981 */ /* 0x000722000c1e1100 */
[----:B------:R-:W-:Y:S01]  /*559e0*/  PRMT R57, RZ, 0x7610, R57 ;  /* 0x00007610ff397816 */ /* 0x000fe20000000039 */
[----:B---3--:R-:W-:Y:S02]  /*559f0*/  @P1 IMAD.MOV.U32 R31, RZ, RZ, R2 ;  /* 0x000000ffff1f1224 */ /* 0x008fe400078e0002 */
[----:B--2---:R-:W-:-:S05]  /*55a00*/  @P1 IMAD.MOV.U32 R30, RZ, RZ, R0 ;  /* 0x000000ffff1e1224 */ /* 0x004fca00078e0000 */
[----:B------:R-:W2:Y:S04]  /*55a10*/  @P1 LDG.E.U8 R57, desc[UR30][R30.64] ;  /* 0x0000001e1e391981 */ /* 0x000ea8000c1e1100 */
[----:B------:R-:W-:Y:S04]  /*55a20*/  STL [R1+0x5984], R47 ;  /* 0x0059842f01007387 */ /* 0x000fe80000100800 */
[----:B------:R-:W-:Y:S04]  /*55a30*/  STL [R1+0x59b0], R49 ;  /* 0x0059b03101007387 */ /* 0x000fe80000100800 */
[----:B------:R-:W-:Y:S01]  /*55a40*/  STL [R1+0x59b4], R51 ;  /* 0x0059b43301007387 */ /* 0x000fe20000100800 */
[----:B------:R-:W0:Y:S01]  /*55a50*/  S2R R0, SR_TID.X ;  /* 0x0000000000007919 */ /* 0x000e220000002100 */
[----:B------:R-:W-:Y:S06]  /*55a60*/  BAR.SYNC.DEFER_BLOCKING 0x0 ;  /* 0x0000000000007b1d */ /* 0x000fec0000010000 */
[----:B------:R-:W-:Y:S04]  /*55a70*/  STL [R1+0x59b8], R53 ;  /* 0x0059b83501007387 */ /* 0x000fe80000100800 */
[----:B------:R-:W-:Y:S04]  /*55a80*/  STL [R1+0x59bc], R55 ;  /* 0x0059bc3701007387 */ /* 0x000fe80000100800 */
[----:B----4-:R1:W-:Y:S04]  /*55a90*/  STL [R1+0x59c0], R56 ;  /* 0x0059c03801007387 */ /* 0x0103e80000100800 */
[----:B-1----:R-:W3:Y:S04]  /*55aa0*/  LDL.LU R56, [R1+0x1f80] ;  /* 0x001f800001387983 */ /* 0x002ee80000300800 */
[----:B------:R-:W4:Y:S04]  /*55ab0*/  LDL.LU R55, [R1+0x1f7c] ;  /* 0x001f7c0001377983 */ /* 0x000f280000300800 */
        /* <DEDUP_REMOVED lines=27> */
[----:B--2---:R1:W-:Y:S04]  /*55c70*/  STL [R1+0x59c4], R57 ;  /* 0x0059c43901007387 */ /* 0x0043e80000100800 */
[----:B-1----:R-:W2:Y:S04]  /*55c80*/  LDL.LU R57, [R1+0x1f84] ;  /* 0x001f840001397983 */ /* 0x002ea80000300800 */
[----:B------:R0:W-:Y:S04]  /*55c90*/  STL [R1+0x597c], R30 ;  /* 0x00597c1e01007387 */ /* 0x0001e80000100800 */
[----:B------:R-:W-:Y:S04]  /*55ca0*/  STL [R1+0x5978], R31 ;  /* 0x0059781f01007387 */ /* 0x000fe80000100800 */
[----:B------:R-:W-:Y:S04]  /*55cb0*/  STL [R1+0x5980], R31 ;  /* 0x0059801f01007387 */ /* 0x000fe80000100800 */
[----:B------:R1:W-:Y:S01]  /*55cc0*/  STL [R1+0x59c8], R31 ;  /* 0x0059c81f01007387 */ /* 0x0003e20000100800 */
[----:B0-----:R-:W-:-:S03]  /*55cd0*/  LOP3.LUT R30, R0, 0x1f, RZ, 0xc0, !PT ;  /* 0x0000001f001e7812 */ /* 0x001fc600078ec0ff */
[----:B-1----:R-:W4:Y:S04]  /*55ce0*/  LDL.LU R31, [R1+0x1dac] ;  /* 0x001dac00011f7983 */ /* 0x002f280000300800 */
[----:B--2---:R0:W-:Y:S04]  /*55cf0*/  STS.U8 [R30+UR4], R57 ;  /* 0x000000391e007988 */ /* 0x0041e80008000004 */
[----:B---3--:R1:W-:Y:S04]  /*55d00*/  STS.U8 [R30+UR4+0x20], R56 ;  /* 0x000020381e007988 */ /* 0x0083e80008000004 */
[----:B----4-:R2:W-:Y:S04]  /*55d10*/  STS.U8 [R30+UR4+0x40], R55 ;  /* 0x000040371e007988 */ /* 0x0105e80008000004 */
[----:B------:R3:W-:Y:S04]  /*55d20*/  STS.U8 [R30+UR4+0x60], R53 ;  /* 0x000060351e007988 */ /* 0x0007e80008000004 */
[----:B------:R4:W-:Y:S04]  /*55d30*/  STS.U8 [R30+UR4+0x80], R51 ;  /* 0x000080331e007988 */ /* 0x0009e80008000004 */
[----:B------:R4:W-:Y:S04]  /*55d40*/  STS.U8 [R30+UR4+0xa0], R49 ;  /* 0x0000a0311e007988 */ /* 0x0009e80008000004 */
[----:B0-----:R-:W4:Y:S04]  /*55d50*/  LDL.LU R57, [R1+0x1da8] ;  /* 0x001da80001397983 */ /* 0x001f280000300800 */
[----:B-1----:R-:W4:Y:S04]  /*55d60*/  LDL.LU R56, [R1+0x1d44] ;  /* 0x001d440001387983 */ /* 0x002f280000300800 */
[----:B--2---:R-:W2:Y:S04]  /*55d70*/  LDL.LU R55, [R1+0x1d40] ;  /* 0x001d400001377983 */ /* 0x004ea80000300800 */
[----:B---3--:R-:W3:Y:S04]  /*55d80*/  LDL.LU R53, [R1+0x1d3c] ;  /* 0x001d3c0001357983 */ /* 0x008ee80000300800 */
[----:B----4-:R-:W4:Y:S04]  /*55d90*/  LDL.LU R51, [R1+0x1d38] ;  /* 0x001d380001337983 */ /* 0x010f280000300800 */
[----:B------:R0:W-:Y:S04]  /*55da0*/  STS.U8 [R30+UR4+0xc0], R47 ;  /* 0x0000c02f1e007988 */ /* 0x0001e80008000004 */
[----:B------:R-:W4:Y:S04]  /*55db0*/  LDL.LU R49, [R1+0x1d34] ;  /* 0x001d340001317983 */ /* 0x000f280000300800 */
[----:B------:R1:W-:Y:S04]  /*55dc0*/  STS.U8 [R30+UR4+0xe0], R45 ;  /* 0x0000e02d1e007988 */ /* 0x0003e80008000004 */
[----:B------:R1:W-:Y:S04]  /*55dd0*/  STS.U8 [R30+UR4+0x420], R2 ;  /* 0x000420021e007988 */ /* 0x0003e80008000004 */
[----:B------:R1:W-:Y:S04]  /*55de0*/  STS.U8 [R30+UR4+0x400], R11 ;  /* 0x0004000b1e007988 */ /* 0x0003e80008000004 */
[----:B------:R1:W-:Y:S04]  /*55df0*/  STS.U8 [R30+UR4+0x460], R10 ;  /* 0x0004600a1e007988 */ /* 0x0003e80008000004 */
[----:B------:R1:W-:Y:S04]  /*55e00*/  STS.U8 [R30+UR4+0x440], R9 ;  /* 0x000440091e007988 */ /* 0x0003e80008000004 */
[----:B0-----:R-:W4:Y:S04]  /*55e10*/  LDL.LU R47, [R1+0x1d30] ;  /* 0x001d3000012f7983 */ /* 0x001f280000300800 */
[----:B-1----:R-:W4:Y:S04]  /*55e20*/  LDL.LU R45, [R1+0x1d2c] ;  /* 0x001d2c00012d7983 */ /* 0x002f280000300800 */
[----:B------:R-:W4:Y:S04]  /*55e30*/  LDL.LU R2, [R1+0x1d28] ;  /* 0x001d280001027983 */ /* 0x000f280000300800 */
[----:B------:R-:W4:Y:S04]  /*55e40*/  LDL.LU R11, [R1+0x1cc4] ;  /* 0x001cc400010b7983 */ /* 0x000f280000300800 */
[----:B------:R-:W4:Y:S04]  /*55e50*/  LDL.LU R10, [R1+0x1cc0] ;  /* 0x001cc000010a7983 */ /* 0x000f280000300800 */
        /* <DEDUP_REMOVED lines=36> */
[----:B------:R-:W4:Y:S04]  /*560a0*/  LDL.LU R61, [R1+0x1bb4] ;  /* 0x001bb400013d7983 */ /* 0x000f280000300800 */
[----:B------:R0:W-:Y:S04]  /*560b0*/  STS.U8 [R30+UR4+0xca0], R31 ;  /* 0x000ca01f1e007988 */ /* 0x0001e80008000004 */
[----:B0-----:R-:W4:Y:S04]  /*560c0*/  LDL.LU R31, [R1+0x1bb0] ;  /* 0x001bb000011f7983 */ /* 0x001f280000300800 */
[----:B------:R0:W-:Y:S04]  /*560d0*/  STS.U8 [R30+UR4+0xc80], R57 ;  /* 0x000c80391e007988 */ /* 0x0001e80008000004 */
[----:B------:R1:W-:Y:S04]  /*560e0*/  STS.U8 [R30+UR4+0x1000], R56 ;  /* 0x001000381e007988 */ /* 0x0003e80008000004 */
[----:B--2---:R2:W-:Y:S04]  /*560f0*/  STS.U8 [R30+UR4+0x1020], R55 ;  /* 0x001020371e007988 */ /* 0x0045e80008000004 */
[----:B---3--:R3:W-:Y:S04]  /*56100*/  STS.U8 [R30+UR4+0x1040], R53 ;  /* 0x001040351e007988 */ /* 0x0087e80008000004 */
[----:B----4-:R4:W-:Y:S04]  /*56110*/  STS.U8 [R30+UR4+0x1060], R51 ;  /* 0x001060331e007988 */ /* 0x0109e80008000004 */
        /* <DEDUP_REMOVED lines=303> */
[----:B------:R-:W-:Y:S04]  /*57410*/  STS.U8 [R30+UR4+0x5c40], R31 ;  /* 0x005c401f1e007988 */ /* 0x000fe80008000004 */
[----:B------:R-:W-:Y:S04]  /*57420*/  STS.U8 [R30+UR4+0x5c20], R57 ;  /* 0x005c20391e007988 */ /* 0x000fe80008000004 */
[----:B------:R-:W-:Y:S04]  /*57430*/  STS.U8 [R30+UR4+0x5c00], R56 ;  /* 0x005c00381e007988 */ /* 0x000fe80008000004 */
[----:B--2---:R-:W-:Y:S04]  /*57440*/  STS.U8 [R30+UR4+0x5ce0], R55 ;  /* 0x005ce0371e007988 */ /* 0x004fe80008000004 */
[----:B---3--:R-:W-:Y:S04]  /*57450*/  STS.U8 [R30+UR4+0x5cc0], R53 ;  /* 0x005cc0351e007988 */ /* 0x008fe80008000004 */
[----:B----4-:R-:W-:Y:S04]  /*57460*/  STS.U8 [R30+UR4+0x5ca0], R51 ;  /* 0x005ca0331e007988 */ /* 0x010fe80008000004 */
[----:B------:R-:W-:Y:S04]  /*57470*/  STS.U8 [R30+UR4+0x5c80], R49 ;  /* 0x005c80311e007988 */ /* 0x000fe80008000004 */
        /* <DEDUP_REMOVED lines=11> */
[----:B------:R0:W-:Y:S04]  /*57530*/  STS.U8 [R30+UR4+0x6440], R38 ;  /* 0x006440261e007988 */ /* 0x0001e80008000004 */
[----:B------:R1:W-:Y:S04]  /*57540*/  STS.U8 [R30+UR4+0x64a0], R40 ;  /* 0x0064a0281e007988 */ /* 0x0003e80008000004 */
[----:B------:R2:W-:Y:S04]  /*57550*/  STS.U8 [R30+UR4+0x6480], R42 ;  /* 0x0064802a1e007988 */ /* 0x0005e80008000004 */
[----:B------:R3:W-:Y:S04]  /*57560*/  STS.U8 [R30+UR4+0x64e0], R44 ;  /* 0x0064e02c1e007988 */ /* 0x0007e80008000004 */
[----:B0-----:R-:W4:Y:S04]  /*57570*/  LDL.LU R38, [R1+0x198] ;  /* 0x0001980001267983 */ /* 0x001f280000300800 */
[----:B------:R0:W-:Y:S04]  /*57580*/  STS.U8 [R30+UR4+0x64c0], R46 ;  /* 0x0064c02e1e007988 */ /* 0x0001e80008000004 */
[----:B------:R0:W-:Y:S04]  /*57590*/  STS.U8 [R30+UR4+0x6840], R48 ;  /* 0x006840301e007988 */ /* 0x0001e80008000004 */
[----:B------:R0:W-:Y:S04]  /*575a0*/  STS.U8 [R30+UR4+0x6860], R50 ;  /* 0x006860321e007988 */ /* 0x0001e80008000004 */
[----:B-1----:R-:W4:Y:S04]  /*575b0*/  LDL.LU R40, [R1+0x194] ;  /* 0x0001940001287983 */ /* 0x002f280000300800 */
[----:B--2---:R-:W2:Y:S04]  /*575c0*/  LDL.LU R42, [R1+0x190] ;  /* 0x00019000012a7983 */ /* 0x004ea80000300800 */
[----:B---3--:R-:W3:Y:S04]  /*575d0*/  LDL.LU R44, [R1+0x18c] ;  /* 0x00018c00012c7983 */ /* 0x008ee80000300800 */
[----:B0-----:R-:W3:Y:S04]  /*575e0*/  LDL.LU R46, [R1+0x188] ;  /* 0x00018800012e7983 */ /* 0x001ee80000300800 */
[----:B------:R-:W-:Y:S04]  /*575f0*/  STS.U8 [R30+UR4+0x6800], R52 ;  /* 0x006800341e007988 */ /* 0x000fe80008000004 */
[----:B------:R-:W-:Y:S04]  /*57600*/  STS.U8 [R30+UR4+0x6820], R54 ;  /* 0x006820361e007988 */ /* 0x000fe80008000004 */
[----:B------:R-:W-:Y:S04]  /*57610*/  STS.U8 [R30+UR4+0x68c0], R58 ;  /* 0x0068c03a1e007988 */ /* 0x000fe80008000004 */
[----:B------:R-:W3:Y:S04]  /*57620*/  LDL.LU R48, [R1+0x184] ;  /* 0x0001840001307983 */ /* 0x000ee80000300800 */
[----:B------:R-:W3:Y:S04]  /*57630*/  LDL.LU R50, [R1+0x180] ;  /* 0x0001800001327983 */ /* 0x000ee80000300800 */
[----:B------:R-:W-:Y:S04]  /*57640*/  STS.U8 [R30+UR4+0x68e0], R59 ;  /* 0x0068e03b1e007988 */ /* 0x000fe80008000004 */
[----:B------:R-:W-:Y:S04]  /*57650*/  STS.U8 [R30+UR4+0x6880], R60 ;  /* 0x0068803c1e007988 */ /* 0x000fe80008000004 */
[----:B------:R0:W-:Y:S04]  /*57660*/  STS.U8 [R30+UR4+0x68a0], R61 ;  /* 0x0068a03d1e007988 */ /* 0x0001e80008000004 */
[----:B0-----:R-:W3:Y:S04]  /*57670*/  LDL.LU R61, [R1+0x17c] ;  /* 0x00017c00013d7983 */ /* 0x001ee80000300800 */
[----:B------:R-:W3:Y:S04]  /*57680*/  LDL.LU R31, [R1+0x118] ;  /* 0x00011800011f7983 */ /* 0x000ee80000300800 */
        /* <DEDUP_REMOVED lines=21> */
[----:B------:R-:W3:Y:S04]  /*577e0*/  LDL.LU R60, [R1] ;  /* 0x00000000013c7983 */ /* 0x000ee80000300800 */
[----:B----4-:R0:W-:Y:S04]  /*577f0*/  STS.U8 [R30+UR4+0x6c60], R38 ;  /* 0x006c60261e007988 */ /* 0x0101e80008000004 */
[----:B------:R1:W-:Y:S04]  /*57800*/  STS.U8 [R30+UR4+0x6c40], R40 ;  /* 0x006c40281e007988 */ /* 0x0003e80008000004 */
[----:B0-----:R-:W4:Y:S04]  /*57810*/  LDL.LU R38, [R1+0x5a34] ;  /* 0x005a340001267983 */ /* 0x001f280000300800 */
[----:B--2---:R0:W-:Y:S04]  /*57820*/  STS.U8 [R30+UR4+0x6c20], R42 ;  /* 0x006c202a1e007988 */ /* 0x0041e80008000004 */
[----:B---3--:R2:W-:Y:S04]  /*57830*/  STS.U8 [R30+UR4+0x6c00], R44 ;  /* 0x006c002c1e007988 */ /* 0x0085e80008000004 */
[----:B------:R3:W-:Y:S04]  /*57840*/  STS.U8 [R30+UR4+0x6ce0], R46 ;  /* 0x006ce02e1e007988 */ /* 0x0007e80008000004 */
[----:B-1----:R-:W4:Y:S04]  /*57850*/  LDL.LU R40, [R1+0x5a30] ;  /* 0x005a300001287983 */ /* 0x002f280000300800 */
[----:B0-----:R-:W4:Y:S04]  /*57860*/  LDL.LU R42, [R1+0x5a2c] ;  /* 0x005a2c00012a7983 */ /* 0x001f280000300800 */
[----:B--2---:R-:W2:Y:S04]  /*57870*/  LDL.LU R44, [R1+0x5a28] ;  /* 0x005a2800012c7983 */ /* 0x004ea80000300800 */
[----:B------:R0:W-:Y:S04]  /*57880*/  STS.U8 [R30+UR4+0x6cc0], R48 ;  /* 0x006cc0301e007988 */ /* 0x0001e80008000004 */
[----:B---3--:R-:W3:Y:S04]  /*57890*/  LDL.LU R46, [R1+0x5a24] ;  /* 0x005a2400012e7983 */ /* 0x008ee80000300800 */
[----:B------:R1:W-:Y:S04]  /*578a0*/  STS.U8 [R30+UR4+0x6ca0], R50 ;  /* 0x006ca0321e007988 */ /* 0x0003e80008000004 */
[----:B------:R1:W-:Y:S04]  /*578b0*/  STS.U8 [R30+UR4+0x6c80], R61 ;  /* 0x006c803d1e007988 */ /* 0x0003e80008000004 */
[----:B0-----:R-:W4:Y:S04]  /*578c0*/  LDL.LU R48, [R1+0x5a20] ;  /* 0x005a200001307983 */ /* 0x001f280000300800 */
[----:B-1----:R-:W2:Y:S04]  /*578d0*/  LDL.LU R50, [R1+0x5a1c] ;  /* 0x005a1c0001327983 */ /* 0x002ea80000300800 */
[----:B------:R-:W3:Y:S04]  /*578e0*/  LDL.LU R61, [R1+0x5a18] ;  /* 0x005a1800013d7983 */ /* 0x000ee80000300800 */
[----:B------:R0:W-:Y:S04]  /*578f0*/  STS.U8 [R30+UR4+0x7000], R31 ;  /* 0x0070001f1e007988 */ /* 0x0001e80008000004 */
[----:B------:R1:W-:Y:S04]  /*57900*/  STS.U8 [R30+UR4+0x7020], R57 ;  /* 0x007020391e007988 */ /* 0x0003e80008000004 */
[----:B------:R1:W-:Y:S04]  /*57910*/  STS.U8 [R30+UR4+0x7040], R56 ;  /* 0x007040381e007988 */ /* 0x0003e80008000004 */
[----:B------:R1:W-:Y:S04]  /*57920*/  STS.U8 [R30+UR4+0x7060], R55 ;  /* 0x007060371e007988 */ /* 0x0003e80008000004 */
[----:B------:R1:W-:Y:S04]  /*57930*/  STS.U8 [R30+UR4+0x7080], R53 ;  /* 0x007080351e007988 */ /* 0x0003e80008000004 */
[----:B------:R1:W-:Y:S04]  /*57940*/  STS.U8 [R30+UR4+0x70a0], R51 ;  /* 0x0070a0331e007988 */ /* 0x0003e80008000004 */
[----:B0-----:R-:W4:Y:S04]  /*57950*/  LDL.LU R31, [R1+0x1f64] ;  /* 0x001f6400011f7983 */ /* 0x001f280000300800 */
[----:B-1----:R-:W2:Y:S04]  /*57960*/  LDL.LU R57, [R1+0x1f60] ;  /* 0x001f600001397983 */ /* 0x002ea80000300800 */
[----:B------:R-:W2:Y:S04]  /*57970*/  LDL.LU R56, [R1+0x1f5c] ;  /* 0x001f5c0001387983 */ /* 0x000ea80000300800 */
[----:B------:R-:W2:Y:S04]  /*57980*/  LDL.LU R55, [R1+0x1f58] ;  /* 0x001f580001377983 */ /* 0x000ea80000300800 */
[----:B------:R-:W2:Y:S04]  /*57990*/  LDL.LU R53, [R1+0x1f54] ;  /* 0x001f540001357983 */ /* 0x000ea80000300800 */
[----:B------:R0:W-:Y:S04]  /*579a0*/  STS.U8 [R30+UR4+0x70c0], R49 ;  /* 0x0070c0311e007988 */ /* 0x0001e80008000004 */
[----:B------:R-:W2:Y:S04]  /*579b0*/  LDL.LU R51, [R1+0x1f50] ;  /* 0x001f500001337983 */ /* 0x000ea80000300800 */
[----:B------:R1:W-:Y:S04]  /*579c0*/  STS.U8 [R30+UR4+0x70e0], R47 ;  /* 0x0070e02f1e007988 */ /* 0x0003e80008000004 */
[----:B------:R1:W-:Y:S04]  /*579d0*/  STS.U8 [R30+UR4+0x7420], R45 ;  /* 0x0074202d1e007988 */ /* 0x0003e80008000004 */
[----:B------:R1:W-:Y:S04]  /*579e0*/  STS.U8 [R30+UR4+0x7400], R2 ;  /* 0x007400021e007988 */ /* 0x0003e80008000004 */
[----:B------:R1:W-:Y:S04]  /*579f0*/  STS.U8 [R30+UR4+0x7460], R11 ;  /* 0x0074600b1e007988 */ /* 0x0003e80008000004 */
[----:B------:R1:W-:Y:S04]  /*57a00*/  STS.U8 [R30+UR4+0x7440], R10 ;  /* 0x0074400a1e007988 */ /* 0x0003e80008000004 */
[----:B0-----:R-:W2:Y:S04]  /*57a10*/  LDL.LU R49, [R1+0x1f4c] ;  /* 0x001f4c0001317983 */ /* 0x001ea80000300800 */
        /* <DEDUP_REMOVED lines=27> */
[----:B---3--:R-:W-:Y:S04]  /*57bd0*/  STS.U8 [R30+UR4+0x78a0], R61 ;  /* 0x0078a03d1e007988 */ /* 0x008fe80008000004 */
[----:B------:R0:W-:Y:S02]  /*57be0*/  STL [R1+0x59cc], R61 ;  /* 0x0059cc3d01007387 */ /* 0x0001e40000100800 */
[----:B0-----:R-:W0:Y:S02]  /*57bf0*/  S2R R61, SR_TID.X ;  /* 0x00000000003d7919 */ /* 0x001e240000002100 */
[----:B------:R-:W-:Y:S04]  /*57c00*/  STL [R1+0x59d0], R12 ;  /* 0x0059d00c01007387 */ /* 0x000fe80000100800 */
[----:B------:R-:W-:Y:S04]  /*57c10*/  STS.U8 [R30+UR4+0x7c60], R12 ;  /* 0x007c600c1e007988 */ /* 0x000fe80008000004 */
        /* <DEDUP_REMOVED lines=14> */
[----:B------:R1:W-:Y:S04]  /*57d00*/  STL [R1+0x59ec], R30 ;  /* 0x0059ec1e01007387 */ /* 0x0003e80000100800 */
[----:B-1----:R-:W3:Y:S04]  /*57d10*/  LDL.LU R30, [R1+0x1e48] ;  /* 0x001e4800011e7983 */ /* 0x002ee80000300800 */
[----:B------:R-:W3:Y:S04]  /*57d20*/  LDL.LU R19, [R1+0x1da4] ;  /* 0x001da40001137983 */ /* 0x000ee80000300800 */
[----:B------:R-:W3:Y:S04]  /*57d30*/  LDL.LU R18, [R1+0x1da0] ;  /* 0x001da00001127983 */ /* 0x000ee80000300800 */
[----:B------:R-:W3:Y:S04]  /*57d40*/  LDL.LU R15, [R1+0x1d9c] ;  /* 0x001d9c00010f7983 */ /* 0x000ee80000300800 */
[----:B------:R-:W3:Y:S01]  /*57d50*/  LDL.LU R14, [R1+0x1d98] ;  /* 0x001d9800010e7983 */ /* 0x000ee20000300800 */
[----:B0-----:R-:W-:-:S03]  /*57d60*/  LOP3.LUT R17, R61, 0x1f, RZ, 0xc0, !PT ;  /* 0x0000001f3d117812 */ /* 0x001fc600078ec0ff */
[----:B------:R-:W3:Y:S04]  /*57d70*/  LDL.LU R13, [R1+0x1d94] ;  /* 0x001d9400010d7983 */ /* 0x000ee80000300800 */
[----:B------:R-:W3:Y:S04]  /*57d80*/  LDL.LU R12, [R1+0x1d90] ;  /* 0x001d9000010c7983 */ /* 0x000ee80000300800 */
[----:B------:R-:W3:Y:S01]  /*57d90*/  LDL.LU R61, [R1+0x1d8c] ;  /* 0x001d8c00013d7983 */ /* 0x000ee20000300800 */
[----:B------:R-:W-:-:S05]  /*57da0*/  LOP3.LUT R16, R17, 0x8, RZ, 0x3c, !PT ;  /* 0x0000000811107812 */ /* 0x000fca00078e3cff */
[----:B----4-:R0:W-:Y:S04]  /*57db0*/  STS.U8 [R16+UR4+0x100], R31 ;  /* 0x0001001f10007988 */ /* 0x0101e80008000004 */
[----:B--2---:R1:W-:Y:S04]  /*57dc0*/  STS.U8 [R16+UR4+0x120], R57 ;  /* 0x0001203910007988 */ /* 0x0043e80008000004 */
[----:B------:R2:W-:Y:S04]  /*57dd0*/  STS.U8 [R16+UR4+0x140], R56 ;  /* 0x0001403810007988 */ /* 0x0005e80008000004 */
[----:B------:R4:W-:Y:S04]  /*57de0*/  STS.U8 [R16+UR4+0x160], R55 ;  /* 0x0001603710007988 */ /* 0x0009e80008000004 */
[----:B------:R4:W-:Y:S04]  /*57df0*/  STS.U8 [R16+UR4+0x180], R53 ;  /* 0x0001803510007988 */ /* 0x0009e80008000004 */
[----:B------:R4:W-:Y:S04]  /*57e00*/  STS.U8 [R16+UR4+0x1a0], R51 ;  /* 0x0001a03310007988 */ /* 0x0009e80008000004 */
[----:B0-----:R-:W3:Y:S04]  /*57e10*/  LDL.LU R31, [R1+0x1d88] ;  /* 0x001d8800011f7983 */ /* 0x001ee80000300800 */
[----:B-1----:R-:W3:Y:S04]  /*57e20*/  LDL.LU R57, [R1+0x1d24] ;  /* 0x001d240001397983 */ /* 0x002ee80000300800 */
[----:B--2---:R-:W2:Y:S04]  /*57e30*/  LDL.LU R56, [R1+0x1d20] ;  /* 0x001d200001387983 */ /* 0x004ea80000300800 */
[----:B----4-:R-:W4:Y:S04]  /*57e40*/  LDL.LU R55, [R1+0x1d1c] ;  /* 0x001d1c0001377983 */ /* 0x010f280000300800 */
        /* <DEDUP_REMOVED lines=36> */
[----:B---3--:R0:W-:Y:S04]  /*58090*/  STS.U8 [R16+UR4+0x9a0], R30 ;  /* 0x0009a01e10007988 */ /* 0x0081e80008000004 */
[----:B------:R1:W-:Y:S04]  /*580a0*/  STS.U8 [R16+UR4+0xd60], R19 ;  /* 0x000d601310007988 */ /* 0x0003e80008000004 */
[----:B------:R3:W-:Y:S04]  /*580b0*/  STS.U8 [R16+UR4+0xd40], R18 ;  /* 0x000d401210007988 */ /* 0x0007e80008000004 */
[----:B------:R3:W-:Y:S04]  /*580c0*/  STS.U8 [R16+UR4+0xd20], R15 ;  /* 0x000d200f10007988 */ /* 0x0007e80008000004 */
[----:B------:R3:W-:Y:S04]  /*580d0*/  STS.U8 [R16+UR4+0xd00], R14 ;  /* 0x000d000e10007988 */ /* 0x0007e80008000004 */
[----:B------:R3:W-:Y:S04]  /*580e0*/  STS.U8 [R16+UR4+0xde0], R13 ;  /* 0x000de00d10007988 */ /* 0x0007e80008000004 */
[----:B0-----:R-:W4:Y:S04]  /*580f0*/  LDL.LU R30, [R1+0x1c0c] ;  /* 0x001c0c00011e7983 */ /* 0x001f280000300800 */
[----:B-1----:R-:W4:Y:S04]  /*58100*/  LDL.LU R19, [R1+0x1c08] ;  /* 0x001c080001137983 */ /* 0x002f280000300800 */
[----:B---3--:R-:W3:Y:S04]  /*58110*/  LDL.LU R18, [R1+0x1ba4] ;  /* 0x001ba40001127983 */ /* 0x008ee80000300800 */
[----:B------:R-:W3:Y:S04]  /*58120*/  LDL.LU R15, [R1+0x1ba0] ;  /* 0x001ba000010f7983 */ /* 0x000ee80000300800 */
[----:B------:R-:W3:Y:S04]  /*58130*/  LDL.LU R14, [R1+0x1b9c] ;  /* 0x001b9c00010e7983 */ /* 0x000ee80000300800 */
[----:B------:R0:W-:Y:S04]  /*58140*/  STS.U8 [R16+UR4+0xdc0], R12 ;  /* 0x000dc00c10007988 */ /* 0x0001e80008000004 */
[----:B------:R-:W3:Y:S04]  /*58150*/  LDL.LU R13, [R1+0x1b98] ;  /* 0x001b9800010d7983 */ /* 0x000ee80000300800 */
[----:B------:R1:W-:Y:S04]  /*58160*/  STS.U8 [R16+UR4+0xda0], R61 ;  /* 0x000da03d10007988 */ /* 0x0003e80008000004 */
[----:B------:R4:W-:Y:S04]  /*58170*/  STS.U8 [R16+UR4+0xd80], R31 ;  /* 0x000d801f10007988 */ /* 0x0009e80008000004 */
[----:B0-----:R-:W3:Y:S04]  /*58180*/  LDL.LU R12, [R1+0x1b94] ;  /* 0x001b9400010c7983 */ /* 0x001ee80000300800 */
[----:B-1----:R-:W3:Y:S04]  /*58190*/  LDL.LU R61, [R1+0x1b90] ;  /* 0x001b9000013d7983 */ /* 0x002ee80000300800 */
[----:B------:R0:W-:Y:S04]  /*581a0*/  STS.U8 [R16+UR4+0x1100], R57 ;  /* 0x0011003910007988 */ /* 0x0001e80008000004 */
[----:B--2---:R1:W-:Y:S04]  /*581b0*/  STS.U8 [R16+UR4+0x1120], R56 ;  /* 0x0011203810007988 */ /* 0x0043e80008000004 */
[----:B----4-:R2:W-:Y:S04]  /*581c0*/  STS.U8 [R16+UR4+0x1140], R55 ;  /* 0x0011403710007988 */ /* 0x0105e80008000004 */
[----:B------:R4:W-:Y:S04]  /*581d0*/  STS.U8 [R16+UR4+0x1160], R53 ;  /* 0x0011603510007988 */ /* 0x0009e80008000004 */
[----:B------:R-:W3:Y:S04]  /*581e0*/  LDL.LU R31, [R1+0x1b8c] ;  /* 0x001b8c00011f7983 */ /* 0x000ee80000300800 */
[----:B0-----:R-:W3:Y:S04]  /*581f0*/  LDL.LU R57, [R1+0x1b6c] ;  /* 0x001b6c0001397983 */ /* 0x001ee80000300800 */
[----:B------:R0:W-:Y:S04]  /*58200*/  STS.U8 [R16+UR4+0x1180], R51 ;  /* 0x0011803310007988 */ /* 0x0001e80008000004 */
[----:B-1----:R-:W3:Y:S04]  /*58210*/  LDL.LU R56, [R1+0x1b08] ;  /* 0x001b080001387983 */ /* 0x002ee80000300800 */
[----:B--2---:R-:W2:Y:S04]  /*58220*/  LDL.LU R55, [R1+0x1b04] ;  /* 0x001b040001377983 */ /* 0x004ea80000300800 */
[----:B----4-:R-:W4:Y:S04]  /*58230*/  LDL.LU R53, [R1+0x1b00] ;  /* 0x001b000001357983 */ /* 0x010f280000300800 */
[----:B------:R1:W-:Y:S04]  /*58240*/  STS.U8 [R16+UR4+0x11a0], R49 ;  /* 0x0011a03110007988 */ /* 0x0003e80008000004 */
[----:B------:R1:W-:Y:S04]  /*58250*/  STS.U8 [R16+UR4+0x11c0], R47 ;  /* 0x0011c02f10007988 */ /* 0x0003e80008000004 */
[----:B------:R1:W-:Y:S04]  /*58260*/  STS.U8 [R16+UR4+0x11e0], R45 ;  /* 0x0011e02d10007988 */ /* 0x0003e80008000004 */
[----:B0-----:R-:W4:Y:S04]  /*58270*/  LDL.LU R51, [R1+0x1afc] ;  /* 0x001afc0001337983 */ /* 0x001f280000300800 */
[----:B------:R0:W-:Y:S04]  /*58280*/  STS.U8 [R16+UR4+0x1520], R2 ;  /* 0x0015200210007988 */ /* 0x0001e80008000004 */
[----:B------:R0:W-:Y:S04]  /*58290*/  STS.U8 [R16+UR4+0x1500], R11 ;  /* 0x0015000b10007988 */ /* 0x0001e80008000004 */
[----:B-1----:R-:W4:Y:S04]  /*582a0*/  LDL.LU R49, [R1+0x1af8] ;  /* 0x001af80001317983 */ /* 0x002f280000300800 */
[----:B------:R-:W4:Y:S04]  /*582b0*/  LDL.LU R47, [R1+0x1af4] ;  /* 0x001af400012f7983 */ /* 0x000f280000300800 */
[----:B------:R-:W4:Y:S04]  /*582c0*/  LDL.LU R45, [R1+0x1af0] ;  /* 0x001af000012d7983 */ /* 0x000f280000300800 */
[----:B------:R1:W-:Y:S04]  /*582d0*/  STS.U8 [R16+UR4+0x1560], R10 ;  /* 0x0015600a10007988 */ /* 0x0003e80008000004 */
[----:B------:R1:W-:Y:S04]  /*582e0*/  STS.U8 [R16+UR4+0x1540], R9 ;  /* 0x0015400910007988 */ /* 0x0003e80008000004 */
[----:B0-----:R-:W4:Y:S04]  /*582f0*/  LDL.LU R2, [R1+0x1aec] ;  /* 0x001aec0001027983 */ /* 0x001f280000300800 */
[----:B------:R-:W4:Y:S04]  /*58300*/  LDL.LU R11, [R1+0x1a88] ;  /* 0x001a8800010b7983 */ /* 0x000f280000300800 */
[----:B------:R0:W-:Y:S04]  /*58310*/  STS.U8 [R16+UR4+0x15a0], R8 ;  /* 0x0015a00810007988 */ /* 0x0001e80008000004 */
[----:B------:R0:W-:Y:S04]  /*58320*/  STS.U8 [R16+UR4+0x1580], R7 ;  /* 0x0015800710007988 */ /* 0x0001e80008000004 */
[----:B------:R0:W-:Y:S04]  /*58330*/  STS.U8 [R16+UR4+0x15e0], R6 ;  /* 0x0015e00610007988 */ /* 0x0001e80008000004 */
[----:B-1----:R-:W4:Y:S04]  /*58340*/  LDL.LU R10, [R1+0x1a84] ;  /* 0x001a8400010a7983 */ /* 0x002f280000300800 */
[----:B------:R-:W4:Y:S04]  /*58350*/  LDL.LU R9, [R1+0x1a80] ;  /* 0x001a800001097983 */ /* 0x000f280000300800 */
[----:B------:R1:W-:Y:S04]  /*58360*/  STS.U8 [R16+UR4+0x15c0], R5 ;  /* 0x0015c00510007988 */ /* 0x0003e80008000004 */
[----:B0-----:R-:W4:Y:S04]  /*58370*/  LDL.LU R8, [R1+0x1a7c] ;  /* 0x001a7c0001087983 */ /* 0x001f280000300800 */
[----:B------:R-:W4:Y:S04]  /*58380*/  LDL.LU R7, [R1+0x1a78] ;  /* 0x001a780001077983 */ /* 0x000f280000300800 */
[----:B------:R-:W4:Y:S04]  /*58390*/  LDL.LU R6, [R1+0x1a74] ;  /* 0x001a740001067983 */ /* 0x000f280000300800 */
[----:B------:R0:W-:Y:S04]  /*583a0*/  STS.U8 [R16+UR4+0x1940], R4 ;  /* 0x0019400410007988 */ /* 0x0001e80008000004 */
[----:B------:R0:W-:Y:S04]  /*583b0*/  STS.U8 [R16+UR4+0x1960], R52 ;  /* 0x0019603410007988 */ /* 0x0001e80008000004 */
[----:B------:R0:W-:Y:S04]  /*583c0*/  STS.U8 [R16+UR4+0x1900], R54 ;  /* 0x0019003610007988 */ /* 0x0001e80008000004 */
[----:B-1----:R-:W4:Y:S04]  /*583d0*/  LDL.LU R5, [R1+0x1a70] ;  /* 0x001a700001057983 */ /* 0x002f280000300800 */
[----:B------:R1:W-:Y:S04]  /*583e0*/  STS.U8 [R16+UR4+0x1920], R58 ;  /* 0x0019203a10007988 */ /* 0x0003e80008000004 */
[----:B------:R1:W-:Y:S04]  /*583f0*/  STS.U8 [R16+UR4+0x19c0], R59 ;  /* 0x0019c03b10007988 */ /* 0x0003e80008000004 */
[----:B0-----:R-:W4:Y:S04]  /*58400*/  LDL.LU R4, [R1+0x1a5c] ;  /* 0x001a5c0001047983 */ /* 0x001f280000300800 */
[----:B------:R-:W4:Y:S04]  /*58410*/  LDL.LU R52, [R1+0x19f8] ;  /* 0x0019f80001347983 */ /* 0x000f280000300800 */
[----:B------:R-:W4:Y:S04]  /*58420*/  LDL.LU R54, [R1+0x19f4] ;  /* 0x0019f40001367983 */ /* 0x000f280000300800 */
[----:B------:R0:W-:Y:S04]  /*58430*/  STS.U8 [R16+UR4+0x19e0], R60 ;  /* 0x0019e03c10007988 */ /* 0x0001e80008000004 */
[----:B-1----:R-:W4:Y:S04]  /*58440*/  LDL.LU R58, [R1+0x19f0] ;  /* 0x0019f000013a7983 */ /* 0x002f280000300800 */
[----:B------:R-:W4:Y:S04]  /*58450*/  LDL.LU R59, [R1+0x19ec] ;  /* 0x0019ec00013b7983 */ /* 0x000f280000300800 */
[----:B0-----:R-:W4:Y:S04]  /*58460*/  LDL.LU R60, [R1+0x19e8] ;  /* 0x0019e800013c7983 */ /* 0x001f280000300800 */
[----:B------:R0:W-:Y:S04]  /*58470*/  STS.U8 [R16+UR4+0x1980], R30 ;  /* 0x0019801e10007988 */ /* 0x0001e80008000004 */
[----:B------:R1:W-:Y:S04]  /*58480*/  STS.U8 [R16+UR4+0x19a0], R19 ;  /* 0x0019a01310007988 */ /* 0x0003e80008000004 */
[----:B---3--:R3:W-:Y:S04]  /*58490*/  STS.U8 [R16+UR4+0x1d60], R18 ;  /* 0x001d601210007988 */ /* 0x0087e80008000004 */
        /* <DEDUP_REMOVED lines=15> */
[----:B------:R1:W-:Y:S04]  /*58590*/  STS.U8 [R16+UR4+0x2100], R56 ;  /* 0x0021003810007988 */ /* 0x0003e80008000004 */
[----:B--2---:R2:W-:Y:S04]  /*585a0*/  STS.U8 [R16+UR4+0x2120], R55 ;  /* 0x0021203710007988 */ /* 0x0045e80008000004 */
[----:B----4-:R4:W-:Y:S04]  /*585b0*/  STS.U8 [R16+UR4+0x2140], R53 ;  /* 0x0021403510007988 */ /* 0x0109e80008000004 */
        /* <DEDUP_REMOVED lines=16> */
[----:B0-----:R-:W4:Y:S04]  /*586c0*/  LDL.LU R2, [R1+0x18e0] ;  /* 0x0018e00001027983 */ /* 0x001f280000300800 */
[----:B------:R-:W4:Y:S04]  /*586d0*/  LDL.LU R11, [R1+0x18dc] ;  /* 0x0018dc00010b7983 */ /* 0x000f280000300800 */
[----:B------:R0:W-:Y:S04]  /*586e0*/  STS.U8 [R16+UR4+0x2560], R9 ;  /* 0x0025600910007988 */ /* 0x0001e80008000004 */
[----:B------:R0:W-:Y:S04]  /*586f0*/  STS.U8 [R16+UR4+0x2540], R8 ;  /* 0x0025400810007988 */ /* 0x0001e80008000004 */
[----:B------:R0:W-:Y:S04]  /*58700*/  STS.U8 [R16+UR4+0x25a0], R7 ;  /* 0x0025a00710007988 */ /* 0x0001e80008000004 */
[----:B------:R0:W-:Y:S04]  /*58710*/  STS.U8 [R16+UR4+0x2580], R6 ;  /* 0x0025800610007988 */ /* 0x0001e80008000004 */
[----:B-1----:R-:W4:Y:S04]  /*58720*/  LDL.LU R10, [R1+0x1878] ;  /* 0x00187800010a7983 */ /* 0x002f280000300800 */
[----:B0-----:R-:W4:Y:S04]  /*58730*/  LDL.LU R9, [R1+0x1874] ;  /* 0x0018740001097983 */ /* 0x001f280000300800 */
[----:B------:R0:W-:Y:S04]  /*58740*/  STS.U8 [R16+UR4+0x25e0], R5 ;  /* 0x0025e00510007988 */ /* 0x0001e80008000004 */
[----:B------:R-:W4:Y:S04]  /*58750*/  LDL.LU R8, [R1+0x1870] ;  /* 0x0018700001087983 */ /* 0x000f280000300800 */
[----:B------:R-:W4:Y:S04]  /*58760*/  LDL.LU R7, [R1+0x186c] ;  /* 0x00186c0001077983 */ /* 0x000f280000300800 */
[----:B------:R-:W4:Y:S04]  /*58770*/  LDL.LU R6, [R1+0x1868] ;  /* 0x0018680001067983 */ /* 0x000f280000300800 */
        /* <DEDUP_REMOVED lines=12> */
[----:B-1----:R-:W4:Y:S04]  /*58840*/  LDL.LU R60, [R1+0x149c] ;  /* 0x00149c00013c7983 */ /* 0x002f280000300800 */
        /* <DEDUP_REMOVED lines=186> */
[----:B------:R-:W-:Y:S04]  /*593f0*/  STS.U8 [R16+UR4+0x5900], R30 ;  /* 0x0059001e10007988 */ /* 0x000fe80008000004 */
[----:B------:R-:W-:Y:S04]  /*59400*/  STS.U8 [R16+UR4+0x5920], R19 ;  /* 0x0059201310007988 */ /* 0x000fe80008000004 */
[----:B---3--:R-:W-:Y:S04]  /*59410*/  STS.U8 [R16+UR4+0x59c0], R18 ;  /* 0x0059c01210007988 */ /* 0x008fe80008000004 */
        /* <DEDUP_REMOVED lines=8> */
[----:B--2---:R-:W-:Y:S04]  /*594a0*/  STS.U8 [R16+UR4+0x5dc0], R55 ;  /* 0x005dc03710007988 */ /* 0x004fe80008000004 */
        /* <DEDUP_REMOVED lines=19> */
[----:B-1----:R-:W4:Y:S04]  /*595e0*/  LDL.LU R54, [R1+0x1f0] ;  /* 0x0001f00001367983 */ /* 0x002f280000300800 */
[----:B--2---:R-:W2:Y:S04]  /*595f0*/  LDL.LU R58, [R1+0x1ec] ;  /* 0x0001ec00013a7983 */ /* 0x004ea80000300800 */
[----:B------:R0:W-:Y:S04]  /*59600*/  STS.U8 [R16+UR4+0x6940], R60 ;  /* 0x0069403c10007988 */ /* 0x0001e80008000004 */
[----:B---3--:R-:W3:Y:S04]  /*59610*/  LDL.LU R59, [R1+0x1e8] ;  /* 0x0001e800013b7983 */ /* 0x008ee80000300800 */
        /* <DEDUP_REMOVED lines=27> */
[----:B----4-:R0:W-:Y:S04]  /*597d0*/  STS.U8 [R16+UR4+0x6960], R52 ;  /* 0x0069603410007988 */ /* 0x0101e80008000004 */
[----:B------:R1:W-:Y:S04]  /*597e0*/  STS.U8 [R16+UR4+0x6900], R54 ;  /* 0x0069003610007988 */ /* 0x0003e80008000004 */
[----:B--2---:R2:W-:Y:S04]  /*597f0*/  STS.U8 [R16+UR4+0x6920], R58 ;  /* 0x0069203a10007988 */ /* 0x0045e80008000004 */
[----:B---3--:R3:W-:Y:S04]  /*59800*/  STS.U8 [R16+UR4+0x69c0], R59 ;  /* 0x0069c03b10007988 */ /* 0x0087e80008000004 */
[----:B0-----:R-:W4:Y:S04]  /*59810*/  LDL.LU R52, [R1+0x5a14] ;  /* 0x005a140001347983 */ /* 0x001f280000300800 */
[----:B-1----:R-:W4:Y:S04]  /*59820*/  LDL.LU R54, [R1+0x5a10] ;  /* 0x005a100001367983 */ /* 0x002f280000300800 */
[----:B--2---:R-:W2:Y:S04]  /*59830*/  LDL.LU R58, [R1+0x5a0c] ;  /* 0x005a0c00013a7983 */ /* 0x004ea80000300800 */
[----:B------:R0:W-:Y:S04]  /*59840*/  STS.U8 [R16+UR4+0x69e0], R60 ;  /* 0x0069e03c10007988 */ /* 0x0001e80008000004 */
[----:B---3--:R-:W3:Y:S04]  /*59850*/  LDL.LU R59, [R1+0x5a08] ;  /* 0x005a0800013b7983 */ /* 0x008ee80000300800 */
[----:B0-----:R-:W4:Y:S04]  /*59860*/  LDL.LU R60, [R1+0x5a04] ;  /* 0x005a0400013c7983 */ /* 0x001f280000300800 */
[----:B------:R-:W-:Y:S04]  /*59870*/  STS.U8 [R16+UR4+0x6980], R30 ;  /* 0x0069801e10007988 */ /* 0x000fe80008000004 */
[----:B------:R-:W-:Y:S04]  /*59880*/  STS.U8 [R16+UR4+0x69a0], R19 ;  /* 0x0069a01310007988 */ /* 0x000fe80008000004 */
[----:B------:R-:W-:Y:S04]  /*59890*/  STS.U8 [R16+UR4+0x6d60], R18 ;  /* 0x006d601210007988 */ /* 0x000fe80008000004 */
[----:B------:R0:W-:Y:S04]  /*598a0*/  STS.U8 [R16+UR4+0x6d40], R15 ;  /* 0x006d400f10007988 */ /* 0x0001e80008000004 */
        /* <DEDUP_REMOVED lines=44> */
[----:B------:R-:W2:Y:S01]  /*59b70*/  LDL.LU R4, [R1+0x1e2c] ;  /* 0x001e2c0001047983 */ /* 0x000ea20000300800 */
[----:B------:R-:W-:-:S03]  /*59b80*/  LOP3.LUT R17, R17, 0x10, RZ, 0x3c, !PT ;  /* 0x0000001011117812 */ /* 0x000fc600078e3cff */
[----:B----4-:R-:W-:Y:S04]  /*59b90*/  STS.U8 [R16+UR4+0x7940], R60 ;  /* 0x0079403c10007988 */ /* 0x010fe80008000004 */
[----:B---3--:R-:W-:Y:S04]  /*59ba0*/  STS.U8 [R16+UR4+0x7960], R59 ;  /* 0x0079603b10007988 */ /* 0x008fe80008000004 */
[----:B--2---:R-:W-:Y:S04]  /*59bb0*/  STS.U8 [R16+UR4+0x7900], R58 ;  /* 0x0079003a10007988 */ /* 0x004fe80008000004 */
[----:B------:R-:W-:Y:S04]  /*59bc0*/  STS.U8 [R16+UR4+0x7920], R54 ;  /* 0x0079203610007988 */ /* 0x000fe80008000004 */
        /* <DEDUP_REMOVED lines=8> */
[----:B------:R-:W-:Y:S04]  /*59c50*/  STS.U8 [R16+UR4+0x7d60], R20 ;  /* 0x007d601410007988 */ /* 0x000fe80008000004 */
[----:B------:R-:W-:Y:S04]  /*59c60*/  STS.U8 [R16+UR4+0x7d40], R21 ;  /* 0x007d401510007988 */ /* 0x000fe80008000004 */
[----:B------:R-:W-:Y:S04]  /*59c70*/  STS.U8 [R16+UR4+0x7d20], R22 ;  /* 0x007d201610007988 */ /* 0x000fe80008000004 */
[----:B------:R-:W-:Y:S04]  /*59c80*/  STS.U8 [R16+UR4+0x7d00], R23 ;  /* 0x007d001710007988 */ /* 0x000fe80008000004 */
[----:B------:R-:W-:Y:S04]  /*59c90*/  STS.U8 [R16+UR4+0x7de0], R24 ;  /* 0x007de01810007988 */ /* 0x000fe80008000004 */
[----:B------:R-:W-:Y:S04]  /*59ca0*/  STS.U8 [R16+UR4+0x7dc0], R25 ;  /* 0x007dc01910007988 */ /* 0x000fe80008000004 */
[----:B0-----:R-:W2:Y:S04]  /*59cb0*/  LDL.LU R54, [R1+0x1e28] ;  /* 0x001e280001367983 */ /* 0x001ea80000300800 */
[----:B------:R-:W3:Y:S04]  /*59cc0*/  LDL.LU R58, [R1+0x1d84] ;  /* 0x001d8400013a7983 */ /* 0x000ee80000300800 */
[----:B------:R-:W4:Y:S04]  /*59cd0*/  LDL.LU R59, [R1+0x1d80] ;  /* 0x001d8000013b7983 */ /* 0x000f280000300800 */
[----:B------:R-:W4:Y:S04]  /*59ce0*/  LDL.LU R60, [R1+0x1d7c] ;  /* 0x001d7c00013c7983 */ /* 0x000f280000300800 */
[----:B------:R-:W4:Y:S04]  /*59cf0*/  LDL.LU R30, [R1+0x1d78] ;  /* 0x001d7800011e7983 */ /* 0x000f280000300800 */
[----:B------:R-:W-:Y:S04]  /*59d00*/  STS.U8 [R16+UR4+0x7da0], R26 ;  /* 0x007da01a10007988 */ /* 0x000fe80008000004 */
        /* <DEDUP_REMOVED lines=50> */
[----:B--2---:R0:W-:Y:S04]  /*5a030*/  STS.U8 [R17+UR4+0xaa0], R54 ;  /* 0x000aa03611007988 */ /* 0x0041e80008000004 */
        /* <DEDUP_REMOVED lines=371> */
[----:B------:R-:W-:Y:S04]  /*5b770*/  STS.U8 [R17+UR4+0x6a60], R54 ;  /* 0x006a603611007988 */ /* 0x000fe80008000004 */
[----:B------:R-:W-:Y:S04]  /*5b780*/  STS.U8 [R17+UR4+0x6a00], R58 ;  /* 0x006a003a11007988 */ /* 0x000fe80008000004 */
[----:B--2---:R-:W-:Y:S04]  /*5b790*/  STS.U8 [R17+UR4+0x6a20], R59 ;  /* 0x006a203b11007988 */ /* 0x004fe80008000004 */
[----:B---3--:R-:W-:Y:S04]  /*5b7a0*/  STS.U8 [R17+UR4+0x6ac0], R60 ;  /* 0x006ac03c11007988 */ /* 0x008fe80008000004 */
[----:B----4-:R-:W-:Y:S04]  /*5b7b0*/  STS.U8 [R17+UR4+0x6ae0], R30 ;  /* 0x006ae01e11007988 */ /* 0x010fe80008000004 */
[----:B------:R-:W-:Y:S04]  /*5b7c0*/  STS.U8 [R17+UR4+0x6a80], R19 ;  /* 0x006a801311007988 */ /* 0x000fe80008000004 */
[----:B------:R-:W-:Y:S04]  /*5b7d0*/  STS.U8 [R17+UR4+0x6aa0], R18 ;  /* 0x006aa01211007988 */ /* 0x000fe80008000004 */
[----:B------:R0:W-:Y:S04]  /*5b7e0*/  STS.U8 [R17+UR4+0x6e60], R16 ;  /* 0x006e601011007988 */ /* 0x0001e80008000004 */
[----:B------:R1:W-:Y:S04]  /*5b7f0*/  STS.U8 [R17+UR4+0x6e40], R15 ;  /* 0x006e400f11007988 */ /* 0x0003e80008000004 */
[----:B------:R2:W-:Y:S04]  /*5b800*/  STS.U8 [R17+UR4+0x6e20], R14 ;  /* 0x006e200e11007988 */ /* 0x0005e80008000004 */
[----:B------:R3:W-:Y:S04]  /*5b810*/  STS.U8 [R17+UR4+0x6e00], R13 ;  /* 0x006e000d11007988 */ /* 0x0007e80008000004 */
[----:B------:R4:W-:Y:S04]  /*5b820*/  STS.U8 [R17+UR4+0x6ee0], R12 ;  /* 0x006ee00c11007988 */ /* 0x0009e80008000004 */
[----:B0-----:R-:W4:Y:S04]  /*5b830*/  LDL.LU R16, [R1+0x1f24] ;  /* 0x001f240001107983 */ /* 0x001f280000300800 */
[----:B-1----:R-:W4:Y:S04]  /*5b840*/  LDL.LU R15, [R1+0x1f20] ;  /* 0x001f2000010f7983 */ /* 0x002f280000300800 */
[----:B--2---:R-:W2:Y:S04]  /*5b850*/  LDL.LU R14, [R1+0x1f1c] ;  /* 0x001f1c00010e7983 */ /* 0x004ea80000300800 */
[----:B---3--:R-:W3:Y:S04]  /*5b860*/  LDL.LU R13, [R1+0x1f18] ;  /* 0x001f1800010d7983 */ /* 0x008ee80000300800 */
[----:B------:R0:W-:Y:S04]  /*5b870*/  STS.U8 [R17+UR4+0x6ec0], R61 ;  /* 0x006ec03d11007988 */ /* 0x0001e80008000004 */
[----:B------:R1:W-:Y:S04]  /*5b880*/  STS.U8 [R17+UR4+0x6ea0], R31 ;  /* 0x006ea01f11007988 */ /* 0x0003e80008000004 */
[----:B----4-:R-:W4:Y:S04]  /*5b890*/  LDL.LU R12, [R1+0x1f14] ;  /* 0x001f1400010c7983 */ /* 0x010f280000300800 */
        /* <DEDUP_REMOVED lines=8> */
[----:B------:R0:W-:Y:S04]  /*5b920*/  STS.U8 [R17+UR4+0x7260], R51 ;  /* 0x0072603311007988 */ /* 0x0001e80008000004 */
[----:B------:R-:W4:Y:S04]  /*5b930*/  LDL.LU R55, [R1+0x1ea0] ;  /* 0x001ea00001377983 */ /* 0x000f280000300800 */
[----:B------:R1:W-:Y:S04]  /*5b940*/  STS.U8 [R17+UR4+0x7280], R49 ;  /* 0x0072803111007988 */ /* 0x0003e80008000004 */
[----:B------:R-:W4:Y:S04]  /*5b950*/  LDL.LU R53, [R1+0x1e9c] ;  /* 0x001e9c0001357983 */ /* 0x000f280000300800 */
[----:B------:R-:W-:Y:S04]  /*5b960*/  STS.U8 [R17+UR4+0x72a0], R47 ;  /* 0x0072a02f11007988 */ /* 0x000fe80008000004 */
[----:B------:R1:W-:Y:S04]  /*5b970*/  STS.U8 [R17+UR4+0x72c0], R45 ;  /* 0x0072c02d11007988 */ /* 0x0003e80008000004 */
[----:B------:R1:W-:Y:S04]  /*5b980*/  STS.U8 [R17+UR4+0x72e0], R2 ;  /* 0x0072e00211007988 */ /* 0x0003e80008000004 */
[----:B0-----:R-:W4:Y:S04]  /*5b990*/  LDL.LU R51, [R1+0x1e98] ;  /* 0x001e980001337983 */ /* 0x001f280000300800 */
[----:B-1----:R-:W4:Y:S04]  /*5b9a0*/  LDL.LU R49, [R1+0x1e94] ;  /* 0x001e940001317983 */ /* 0x002f280000300800 */
[----:B------:R0:W-:Y:S04]  /*5b9b0*/  STS.U8 [R17+UR4+0x7620], R11 ;  /* 0x0076200b11007988 */ /* 0x0001e80008000004 */
        /* <DEDUP_REMOVED lines=15> */
[----:B-1----:R-:W4:Y:S04]  /*5bab0*/  LDL.LU R5, [R1+0x1dd0] ;  /* 0x001dd00001057983 */ /* 0x002f280000300800 */
[----:B0-----:R-:W4:Y:S04]  /*5bac0*/  LDL.LU R4, [R1+0x1dcc] ;  /* 0x001dcc0001047983 */ /* 0x001f280000300800 */
[----:B------:R-:W-:Y:S04]  /*5bad0*/  STS.U8 [R17+UR4+0x7a40], R44 ;  /* 0x007a402c11007988 */ /* 0x000fe80008000004 */
[----:B------:R-:W-:Y:S04]  /*5bae0*/  STS.U8 [R17+UR4+0x7a60], R42 ;  /* 0x007a602a11007988 */ /* 0x000fe80008000004 */
[----:B------:R-:W-:Y:S04]  /*5baf0*/  STS.U8 [R17+UR4+0x7a00], R40 ;  /* 0x007a002811007988 */ /* 0x000fe80008000004 */
[----:B------:R-:W-:Y:S04]  /*5bb00*/  STS.U8 [R17+UR4+0x7a20], R38 ;  /* 0x007a202611007988 */ /* 0x000fe80008000004 */
[----:B------:R-:W-:Y:S04]  /*5bb10*/  STS.U8 [R17+UR4+0x7ac0], R36 ;  /* 0x007ac02411007988 */ /* 0x000fe80008000004 */
[----:B------:R-:W-:Y:S04]  /*5bb20*/  STS.U8 [R17+UR4+0x7ae0], R34 ;  /* 0x007ae02211007988 */ /* 0x000fe80008000004 */
[----:B------:R-:W-:Y:S04]  /*5bb30*/  STS.U8 [R17+UR4+0x7a80], R32 ;  /* 0x007a802011007988 */ /* 0x000fe80008000004 */
[----:B------:R-:W-:Y:S01]  /*5bb40*/  STS.U8 [R17+UR4+0x7aa0], R3 ;  /* 0x007aa00311007988 */ /* 0x000fe20008000004 */
[----:B------:R-:W-:-:S03]  /*5bb50*/  LOP3.LUT R47, R0, 0x1f, RZ, 0xc0, !PT ;  /* 0x0000001f002f7812 */ /* 0x000fc600078ec0ff */
[----:B------:R-:W-:Y:S04]  /*5bb60*/  STS.U8 [R17+UR4+0x7e60], R28 ;  /* 0x007e601c11007988 */ /* 0x000fe80008000004 */
[----:B------:R-:W4:Y:S04]  /*5bb70*/  LDL.LU R54, [R1+0x1dc8] ;  /* 0x001dc80001367983 */ /* 0x000f280000300800 */
[----:B------:R-:W-:Y:S04]  /*5bb80*/  STS.U8 [R17+UR4+0x7e40], R29 ;  /* 0x007e401d11007988 */ /* 0x000fe80008000004 */
[----:B------:R-:W4:Y:S04]  /*5bb90*/  LDL.LU R58, [R1+0x1d64] ;  /* 0x001d6400013a7983 */ /* 0x000f280000300800 */
[----:B------:R-:W-:Y:S04]  /*5bba0*/  STS.U8 [R17+UR4+0x7e20], R33 ;  /* 0x007e202111007988 */ /* 0x000fe80008000004 */
[----:B------:R-:W4:Y:S04]  /*5bbb0*/  LDL.LU R59, [R1+0x1d60] ;  /* 0x001d6000013b7983 */ /* 0x000f280000300800 */
[----:B------:R-:W-:Y:S01]  /*5bbc0*/  STS.U8 [R17+UR4+0x7e00], R35 ;  /* 0x007e002311007988 */ /* 0x000fe20008000004 */
[----:B------:R-:W-:-:S03]  /*5bbd0*/  LOP3.LUT R0, R47, 0x18, RZ, 0x3c, !PT ;  /* 0x000000182f007812 */ /* 0x000fc600078e3cff */
[----:B------:R-:W4:Y:S04]  /*5bbe0*/  LDL.LU R60, [R1+0x1d5c] ;  /* 0x001d5c00013c7983 */ /* 0x000f280000300800 */
[----:B------:R-:W-:Y:S04]  /*5bbf0*/  STS.U8 [R17+UR4+0x7ee0], R37 ;  /* 0x007ee02511007988 */ /* 0x000fe80008000004 */
[----:B------:R-:W4:Y:S04]  /*5bc00*/  LDL.LU R30, [R1+0x1d58] ;  /* 0x001d5800011e7983 */ /* 0x000f280000300800 */
[----:B------:R-:W-:Y:S04]  /*5bc10*/  STS.U8 [R17+UR4+0x7ec0], R39 ;  /* 0x007ec02711007988 */ /* 0x000fe80008000004 */
[----:B------:R-:W4:Y:S04]  /*5bc20*/  LDL.LU R19, [R1+0x1d54] ;  /* 0x001d540001137983 */ /* 0x000f280000300800 */
[----:B------:R-:W-:Y:S04]  /*5bc30*/  STS.U8 [R17+UR4+0x7ea0], R41 ;  /* 0x007ea02911007988 */ /* 0x000fe80008000004 */
        /* <DEDUP_REMOVED lines=8> */
[----:B0-----:R-:W4:Y:S04]  /*5bcc0*/  LDL.LU R16, [R1+0x1d48] ;  /* 0x001d480001107983 */ /* 0x001f280000300800 */
[----:B-1----:R-:W4:Y:S04]  /*5bcd0*/  LDL.LU R15, [R1+0x1ce4] ;  /* 0x001ce400010f7983 */ /* 0x002f280000300800 */
[----:B--2---:R-:W2:Y:S04]  /*5bce0*/  LDL.LU R14, [R1+0x1ce0] ;  /* 0x001ce000010e7983 */ /* 0x004ea80000300800 */
[----:B---3--:R-:W3:Y:S04]  /*5bcf0*/  LDL.LU R13, [R1+0x1cdc] ;  /* 0x001cdc00010d7983 */ /* 0x008ee80000300800 */
        /* <DEDUP_REMOVED lines=9> */
[----:B------:R0:W-:Y:S04]  /*5bd90*/  STS.U8 [R0+UR4+0x760], R53 ;  /* 0x0007603500007988 */ /* 0x0001e80008000004 */
[----:B------:R-:W4:Y:S04]  /*5bda0*/  LDL.LU R56, [R1+0x1cc8] ;  /* 0x001cc80001387983 */ /* 0x000f280000300800 */
        /* <DEDUP_REMOVED lines=21> */
[----:B0-----:R-:W4:Y:S04]  /*5bf00*/  LDL.LU R7, [R1+0x1bdc] ;  /* 0x001bdc0001077983 */ /* 0x001f280000300800 */
[----:B-1----:R-:W4:Y:S04]  /*5bf10*/  LDL.LU R6, [R1+0x1bd8] ;  /* 0x001bd80001067983 */ /* 0x002f280000300800 */
[----:B------:R0:W-:Y:S04]  /*5bf20*/  STS.U8 [R0+UR4+0xb80], R4 ;  /* 0x000b800400007988 */ /* 0x0001e80008000004 */
[----:B------:R-:W4:Y:S04]  /*5bf30*/  LDL.LU R5, [R1+0x1bd4] ;  /* 0x001bd40001057983 */ /* 0x000f280000300800 */
[----:B0-----:R-:W4:Y:S04]  /*5bf40*/  LDL.LU R4, [R1+0x1bd0] ;  /* 0x001bd00001047983 */ /* 0x001f280000300800 */
        /* <DEDUP_REMOVED lines=13> */
[----:B0-----:R-:W4:Y:S04]  /*5c020*/  LDL.LU R19, [R1+0x1b3c] ;  /* 0x001b3c0001137983 */ /* 0x001f280000300800 */
[----:B-1----:R-:W4:Y:S04]  /*5c030*/  LDL.LU R18, [R1+0x1b38] ;  /* 0x001b380001127983 */ /* 0x002f280000300800 */
[----:B------:R-:W4:Y:S04]  /*5c040*/  LDL.LU R17, [R1+0x1b34] ;  /* 0x001b340001117983 */ /* 0x000f280000300800 */
        /* <DEDUP_REMOVED lines=298> */
[----:B------:R-:W-:Y:S04]  /*5d2f0*/  STS.U8 [R0+UR4+0x5b80], R30 ;  /* 0x005b801e00007988 */ /* 0x000fe80008000004 */
[----:B0-----:R-:W4:Y:S04]  /*5d300*/  LDL.LU R54, [R1+0x1b4] ;  /* 0x0001b40001367983 */ /* 0x001f280000300800 */
[----:B-1----:R-:W4:Y:S04]  /*5d310*/  LDL.LU R58, [R1+0x1b0] ;  /* 0x0001b000013a7983 */ /* 0x002f280000300800 */
[----:B------:R-:W4:Y:S04]  /*5d320*/  LDL.LU R59, [R1+0x1ac] ;  /* 0x0001ac00013b7983 */ /* 0x000f280000300800 */
[----:B------:R-:W4:Y:S04]  /*5d330*/  LDL.LU R60, [R1+0x1a8] ;  /* 0x0001a800013c7983 */ /* 0x000f280000300800 */
[----:B------:R0:W-:Y:S04]  /*5d340*/  STS.U8 [R0+UR4+0x5ba0], R19 ;  /* 0x005ba01300007988 */ /* 0x0001e80008000004 */
[----:B------:R1:W-:Y:S04]  /*5d350*/  STS.U8 [R0+UR4+0x5f60], R18 ;  /* 0x005f601200007988 */ /* 0x0003e80008000004 */
[----:B------:R1:W-:Y:S04]  /*5d360*/  STS.U8 [R0+UR4+0x5f40], R17 ;  /* 0x005f401100007988 */ /* 0x0003e80008000004 */
[----:B0-----:R-:W4:Y:S04]  /*5d370*/  LDL.LU R19, [R1+0x1a4] ;  /* 0x0001a40001137983 */ /* 0x001f280000300800 */
[----:B------:R-:W4:Y:S04]  /*5d380*/  LDL.LU R30, [R1+0x1a0] ;  /* 0x0001a000011e7983 */ /* 0x000f280000300800 */
        /* <DEDUP_REMOVED lines=73> */
[----:B----4-:R-:W4:Y:S04]  /*5d820*/  LDL.LU R12, [R1+0x59d0] ;  /* 0x0059d000010c7983 */ /* 0x010f280000300800 */
[----:B------:R0:W-:Y:S04]  /*5d830*/  STS.U8 [R0+UR4+0x6fa0], R61 ;  /* 0x006fa03d00007988 */ /* 0x0001e80008000004 */
[----:B------:R1:W-:Y:S04]  /*5d840*/  STS.U8 [R0+UR4+0x6f80], R31 ;  /* 0x006f801f00007988 */ /* 0x0003e80008000004 */
[----:B------:R1:W-:Y:S04]  /*5d850*/  STS.U8 [R0+UR4+0x7300], R57 ;  /* 0x0073003900007988 */ /* 0x0003e80008000004 */
[----:B------:R1:W-:Y:S04]  /*5d860*/  STS.U8 [R0+UR4+0x7320], R56 ;  /* 0x0073203800007988 */ /* 0x0003e80008000004 */
[----:B------:R1:W-:Y:S04]  /*5d870*/  STS.U8 [R0+UR4+0x7340], R55 ;  /* 0x0073403700007988 */ /* 0x0003e80008000004 */
[----:B0-----:R-:W2:Y:S04]  /*5d880*/  LDL.LU R61, [R1+0x59cc] ;  /* 0x0059cc00013d7983 */ /* 0x001ea80000300800 */
[----:B-1----:R-:W3:Y:S04]  /*5d890*/  LDL.LU R31, [R1+0x59c8] ;  /* 0x0059c800011f7983 */ /* 0x002ee80000300800 */
[----:B------:R-:W4:Y:S04]  /*5d8a0*/  LDL.LU R57, [R1+0x59c4] ;  /* 0x0059c40001397983 */ /* 0x000f280000300800 */
[----:B------:R-:W2:Y:S04]  /*5d8b0*/  LDL.LU R56, [R1+0x59c0] ;  /* 0x0059c00001387983 */ /* 0x000ea80000300800 */
[----:B------:R-:W4:Y:S04]  /*5d8c0*/  LDL.LU R55, [R1+0x59bc] ;  /* 0x0059bc0001377983 */ /* 0x000f280000300800 */
[----:B------:R0:W-:Y:S04]  /*5d8d0*/  STS.U8 [R0+UR4+0x7360], R53 ;  /* 0x0073603500007988 */ /* 0x0001e80008000004 */
[----:B------:R1:W-:Y:S04]  /*5d8e0*/  STS.U8 [R0+UR4+0x7380], R51 ;  /* 0x0073803300007988 */ /* 0x0003e80008000004 */
[----:B------:R1:W-:Y:S04]  /*5d8f0*/  STS.U8 [R0+UR4+0x73a0], R49 ;  /* 0x0073a03100007988 */ /* 0x0003e80008000004 */
[----:B------:R1:W-:Y:S04]  /*5d900*/  STS.U8 [R0+UR4+0x73c0], R45 ;  /* 0x0073c02d00007988 */ /* 0x0003e80008000004 */
[----:B------:R1:W-:Y:S04]  /*5d910*/  STS.U8 [R0+UR4+0x73e0], R2 ;  /* 0x0073e00200007988 */ /* 0x0003e80008000004 */
[----:B0-----:R-:W2:Y:S04]  /*5d920*/  LDL.LU R53, [R1+0x59b8] ;  /* 0x0059b80001357983 */ /* 0x001ea80000300800 */
[----:B-1----:R-:W4:Y:S04]  /*5d930*/  LDL.LU R51, [R1+0x59b4] ;  /* 0x0059b40001337983 */ /* 0x002f280000300800 */
[----:B------:R-:W2:Y:S04]  /*5d940*/  LDL.LU R49, [R1+0x59b0] ;  /* 0x0059b00001317983 */ /* 0x000ea80000300800 */
[----:B------:R-:W4:Y:S04]  /*5d950*/  LDL.LU R45, [R1+0x59ac] ;  /* 0x0059ac00012d7983 */ /* 0x000f280000300800 */
[----:B------:R-:W2:Y:S04]  /*5d960*/  LDL.LU R2, [R1+0x59a8] ;  /* 0x0059a80001027983 */ /* 0x000ea80000300800 */
        /* <DEDUP_REMOVED lines=15> */
[----:B0-----:R-:W4:Y:S01]  /*5da60*/  LDL.LU R4, [R1+0x5988] ;  /* 0x0059880001047983 */ /* 0x001f220000300800 */
[----:B------:R-:W-:-:S02]  /*5da70*/  LOP3.LUT R47, R47, 0x60, RZ, 0xfc, !PT ;  /* 0x000000602f2f7812 */ /* 0x000fc400078efcff */
[----:B---3--:R-:W-:Y:S02]  /*5da80*/  PRMT R31, RZ, 0x7610, R31 ;  /* 0x00007610ff1f7816 */ /* 0x008fe4000000001f */
[-C--:B--2---:R-:W-:Y:S01]  /*5da90*/  ISETP.GE.AND P3, PT, R47, R2.reuse, PT ;  /* 0x000000022f00720c */ /* 0x084fe20003f66270 */
[----:B----4-:R0:W-:Y:S04]  /*5daa0*/  STS.U8 [R0+UR4+0x7b40], R4 ;  /* 0x007b400400007988 */ /* 0x0101e80008000004 */
[----:B------:R1:W-:Y:S04]  /*5dab0*/  STS.U8 [R0+UR4+0x7b60], R5 ;  /* 0x007b600500007988 */ /* 0x0003e80008000004 */
[----:B0-----:R-:W2:Y:S04]  /*5dac0*/  LDL R4, [R1+0x5468] ;  /* 0x0054680001047983 */ /* 0x001ea80000100800 */
[----:B-1----:R-:W2:Y:S04]  /*5dad0*/  LDL R5, [R1+0x5464] ;  /* 0x0054640001057983 */ /* 0x002ea80000100800 */
[----:B------:R-:W3:Y:S04]  /*5dae0*/  LDL.LU R47, [R1+0x5984] ;  /* 0x00598400012f7983 */ /* 0x000ee80000300800 */
[----:B------:R0:W-:Y:S04]  /*5daf0*/  STL.S16 [R1+0xd0c], R31 ;  /* 0x000d0c1f01007387 */ /* 0x0001e80000100600 */
[----:B0-----:R-:W4:Y:S04]  /*5db00*/  LDL.LU R31, [R1+0x5980] ;  /* 0x00598000011f7983 */ /* 0x001f280000300800 */
[----:B------:R-:W-:Y:S04]  /*5db10*/  STS.U8 [R0+UR4+0x7b00], R6 ;  /* 0x007b000600007988 */ /* 0x000fe80008000004 */
[----:B------:R-:W-:Y:S04]  /*5db20*/  STS.U8 [R0+UR4+0x7b20], R7 ;  /* 0x007b200700007988 */ /* 0x000fe80008000004 */
[----:B------:R-:W-:Y:S04]  /*5db30*/  STS.U8 [R0+UR4+0x7bc0], R8 ;  /* 0x007bc00800007988 */ /* 0x000fe80008000004 */
[----:B------:R-:W-:Y:S04]  /*5db40*/  STS.U8 [R0+UR4+0x7be0], R9 ;  /* 0x007be00900007988 */ /* 0x000fe80008000004 */
[----:B------:R-:W-:Y:S04]  /*5db50*/  STS.U8 [R0+UR4+0x7b80], R10 ;  /* 0x007b800a00007988 */ /* 0x000fe80008000004 */
[----:B------:R-:W-:Y:S04]  /*5db60*/  STS.U8 [R0+UR4+0x7ba0], R11 ;  /* 0x007ba00b00007988 */ /* 0x000fe80008000004 */
[----:B------:R-:W-:Y:S01]  /*5db70*/  STS.U8 [R0+UR4+0x7f60], R45 ;  /* 0x007f602d00007988 */ /* 0x000fe20008000004 */
[----:B------:R-:W-:-:S02]  /*5db80*/  ISETP.GE.AND P1, PT, R30, R2, PT ;  /* 0x000000021e00720c */ /* 0x000fc40003f26270 */
[----:B------:R-:W-:Y:S01]  /*5db90*/  ISETP.GE.AND P2, PT, R30, R2, PT ;  /* 0x000000021e00720c */ /* 0x000fe20003f46270 */
[----:B---3--:R-:W-:Y:S04]  /*5dba0*/  STS.U8 [R0+UR4+0x7f40], R47 ;  /* 0x007f402f00007988 */ /* 0x008fe80008000004 */
[----:B------:R-:W-:Y:S04]  /*5dbb0*/  STS.U8 [R0+UR4+0x7f20], R49 ;  /* 0x007f203100007988 */ /* 0x000fe80008000004 */
[----:B------:R-:W-:Y:S04]  /*5dbc0*/  STS.U8 [R0+UR4+0x7f00], R51 ;  /* 0x007f003300007988 */ /* 0x000fe80008000004 */
[----:B------:R-:W-:Y:S04]  /*5dbd0*/  STS.U8 [R0+UR4+0x7fe0], R53 ;  /* 0x007fe03500007988 */ /* 0x000fe80008000004 */
[----:B------:R-:W-:Y:S04]  /*5dbe0*/  STS.U8 [R0+UR4+0x7fc0], R55 ;  /* 0x007fc03700007988 */ /* 0x000fe80008000004 */
[----:B------:R-:W-:Y:S04]  /*5dbf0*/  STS.U8 [R0+UR4+0x7fa0], R56 ;  /* 0x007fa03800007988 */ /* 0x000fe80008000004 */
[----:B------:R0:W-:Y:S01]  /*5dc00*/  STS.U8 [R0+UR4+0x7f80], R57 ;  /* 0x007f803900007988 */ /* 0x0001e20008000004 */
[----:B----4-:R-:W-:-:S02]  /*5dc10*/  PRMT R31, RZ, 0x7610, R31 ;  /* 0x00007610ff1f7816 */ /* 0x010fc4000000001f */
[----:B0-----:R-:W-:Y:S02]  /*5dc20*/  LOP3.LUT R0, R30, 0x20, RZ, 0xfc, !PT ;  /* 0x000000201e007812 */ /* 0x001fe400078efcff */
[----:B------:R-:W3:Y:S04]  /*5dc30*/  LDL.LU R30, [R1+0x597c] ;  /* 0x00597c00011e7983 */ /* 0x000ee80000300800 */
[----:B------:R0:W-:Y:S01]  /*5dc40*/  STL.S16 [R1+0xd08], R31 ;  /* 0x000d081f01007387 */ /* 0x0001e20000100600 */
[----:B------:R-:W-:-:S03]  /*5dc50*/  ISETP.GE.AND P0, PT, R0, R2, PT ;  /* 0x000000020000720c */ /* 0x000fc60003f06270 */
[----:B0-----:R-:W4:Y:S04]  /*5dc60*/  LDL.LU R31, [R1+0x5978] ;  /* 0x00597800011f7983 */ /* 0x001f280000300800 */
[----:B------:R-:W3:Y:S04]  /*5dc70*/  LDL.LU R0, [R1+0x5974] ;  /* 0x0059740001007983 */ /* 0x000ee80000300800 */
[----:B------:R0:W-:Y:S04]  /*5dc80*/  STL [R1+0x606c], R2 ;  /* 0x00606c0201007387 */ /* 0x0001e80000100800 */
[----:B0-----:R-:W2:Y:S04]  /*5dc90*/  LDL R2, [R1+0xd0c] ;  /* 0x000d0c0001027983 */ /* 0x001ea80000100800 */
        /* <DEDUP_REMOVED lines=103> */
[----:B------:R-:W-:Y:S06]  /*5e310*/  BAR.SYNC.DEFER_BLOCKING 0x0 ;  /* 0x0000000000007b1d */ /* 0x000fec0000010000 */
        /* <DEDUP_REMOVED lines=24> */
[----:B--2---:R-:W2:Y:S04]  /*5e4a0*/  @!P3 LDG.E.U8 R2, desc[UR30][R4.64] ;  /* 0x0000001e0402b981 */ /* 0x004ea8000c1e1100 */
        /* <DEDUP_REMOVED lines=241> */
[----:B0-----:R-:W2:Y:S04]  /*5f3c0*/  LDL R29, [R1+0xd08] ;  /* 0x000d0800011d7983 */ /* 0x001ea80000100800 */
[----:B----4-:R-:W-:Y:S04]  /*5f3d0*/  STL [R1+0x5aa4], R31 ;  /* 0x005aa41f01007387 */ /* 0x010fe80000100800 */
[----:B------:R0:W-:Y:S04]  /*5f3e0*/  STL [R1+0x5e74], R31 ;  /* 0x005e741f01007387 */ /* 0x0001e80000100800 */
[----:B---3--:R-:W-:Y:S04]  /*5f3f0*/  STL [R1+0x5aa0], R30 ;  /* 0x005aa01e01007387 */ /* 0x008fe80000100800 */
        /* <DEDUP_REMOVED lines=54> */
[----:B--2---:R1:W-:Y:S01]  /*5f760*/  @!P3 STL [R1+0xd0c], R2 ;  /* 0x000d0c020100b387 */ /* 0x0043e20000100800 */
[----:B------:R-:W-:Y:S01]  /*5f770*/  PRMT R3, RZ, 0x7610, R3 ;  /* 0x00007610ff037816 */ /* 0x000fe20000000003 */
[----:B0-----:R-:W0:Y:S02]  /*5f780*/  S2R R31, SR_TID.X ;  /* 0x00000000001f7919 */ /* 0x001e240000002100 */
[----:B-1----:R-:W2:Y:S04]  /*5f790*/  LDL.LU R2, [R1+0x606c] ;  /* 0x00606c0001027983 */ /* 0x002ea80000300800 */
[----:B------:R-:W3:Y:S04]  /*5f7a0*/  LDL R4, [R1+0x242c] ;  /* 0x00242c0001047983 */ /* 0x000ee80000100800 */
[----:B------:R-:W3:Y:S01]  /*5f7b0*/  LDL R5, [R1+0x4408] ;  /* 0x0044080001057983 */ /* 0x000ee20000100800 */
[----:B0-----:R-:W-:-:S04]  /*5f7c0*/  LOP3.LUT R31, R31, 0x1f, RZ, 0xc0, !PT ;  /* 0x0000001f1f1f7812 */ /* 0x001fc800078ec0ff */
[----:B------:R-:W-:Y:S02]  /*5f7d0*/  LOP3.LUT R31, R31, 0x20, RZ, 0xfc, !PT ;  /* 0x000000201f1f7812 */ /* 0x000fe400078efcff */
[----:B---3--:R-:W-:-:S04]  /*5f7e0*/  @!P1 LOP3.LUT R5, R5, R4, RZ, 0x3c, !PT ;  /* 0x0000000405059212 */ /* 0x008fc800078e3cff */
[----:B------:R-:W-:-:S04]  /*5f7f0*/  @!P1 LOP3.LUT R4, R5, R4, RZ, 0x3c, !PT ;  /* 0x0000000405049212 */ /* 0x000fc800078e3cff */
[----:B------:R-:W-:-:S05]  /*5f800*/  @!P1 LOP3.LUT R5, R5, R4, RZ, 0x3c, !PT ;  /* 0x0000000405059212 */ /* 0x000fca00078e3cff */
[----:B------:R-:W3:Y:S04]  /*5f810*/  @!P1 LDG.E.U8 R29, desc[UR30][R4.64] ;  /* 0x0000001e041d9981 */ /* 0x000ee8000c1e1100 */
[----:B---3--:R0:W-:Y:S04]  /*5f820*/  @!P1 STL [R1+0xd08], R29 ;  /* 0x000d081d01009387 */ /* 0x0081e80000100800 */
[----:B0-----:R-:W3:Y:S04]  /*5f830*/  LDL.LU R29, [R1+0x6068] ;  /* 0x00606800011d7983 */ /* 0x001ee80000300800 */
[----:B------:R-:W4:Y:S04]  /*5f840*/  LDL R4, [R1+0x53b4] ;  /* 0x0053b40001047983 */ /* 0x000f280000100800 */
[----:B------:R-:W4:Y:S02]  /*5f850*/  LDL R5, [R1+0x53d8] ;  /* 0x0053d80001057983 */ /* 0x000f240000100800 */
[----:B----4-:R-:W-:-:S04]  /*5f860*/  @!P2 LOP3.LUT R5, R5, R4, RZ, 0x3c, !PT ;  /* 0x000000040505a212 */ /* 0x010fc800078e3cff */
[----:B------:R-:W-:-:S04]  /*5f870*/  @!P2 LOP3.LUT R4, R5, R4, RZ, 0x3c, !PT ;  /* 0x000000040504a212 */ /* 0x000fc800078e3cff */
[----:B------:R-:W-:-:S05]  /*5f880*/  @!P2 LOP3.LUT R5, R5, R4, RZ, 0x3c, !PT ;  /* 0x000000040505a212 */ /* 0x000fca00078e3cff */
[----:B------:R-:W4:Y:S04]  /*5f890*/  @!P2 LDG.E.U8 R3, desc[UR30][R4.64] ;  /* 0x0000001e0403a981 */ /* 0x000f28000c1e1100 */
[----:B----4-:R0:W-:Y:S04]  /*5f8a0*/  STL [R1+0xd04], R3 ;  /* 0x000d040301007387 */ /* 0x0101e80000100800 */
[----:B0-----:R-:W4:Y:S04]  /*5f8b0*/  LDL.LU R3, [R1+0x6064] ;  /* 0x0060640001037983 */ /* 0x001f280000300800 */
[----:B------:R-:W2:Y:S04]  /*5f8c0*/  LDL R4, [R1+0x539c] ;  /* 0x00539c0001047983 */ /* 0x000ea80000100800 */
[----:B------:R-:W2:Y:S01]  /*5f8d0*/  LDL R5, [R1+0x53d4] ;  /* 0x0053d40001057983 */ /* 0x000ea20000100800 */
[----:B---3--:R-:W-:-:S02]  /*5f8e0*/  PRMT R29, RZ, 0x7610, R29 ;  /* 0x00007610ff1d7816 */ /* 0x008fc4000000001d */
[----:B--2---:R-:W-:-:S04]  /*5f8f0*/  @!P0 LOP3.LUT R5, R5, R4, RZ, 0x3c, !PT ;  /* 0x0000000405058212 */ /* 0x004fc800078e3cff */
[----:B------:R-:W-:-:S04]  /*5f900*/  @!P0 LOP3.LUT R4, R5, R4, RZ, 0x3c, !PT ;  /* 0x0000000405048212 */ /* 0x000fc800078e3cff */
[----:B------:R-:W-:-:S05]  /*5f910*/  @!P0 LOP3.LUT R5, R5, R4, RZ, 0x3c, !PT ;  /* 0x0000000405058212 */ /* 0x000fca00078e3cff */
[----:B------:R-:W2:Y:S01]  /*5f920*/  @!P0 LDG.E.U8 R29, desc[UR30][R4.64] ;  /* 0x0000001e041d8981 */ /* 0x000ea2000c1e1100 */
[----:B------:R-:W-:-:S03]  /*5f930*/  ISETP.GE.AND P3, PT, R31, R2, PT ;  /* 0x000000021f00720c */ /* 0x000fc60003f66270 */
[----:B--2---:R0:W-:Y:S04]  /*5f940*/  STL [R1+0xd00], R29 ;  /* 0x000d001d01007387 */ /* 0x0041e80000100800 */
[----:B0-----:R-:W2:Y:S04]  /*5f950*/  LDL.LU R29, [R1+0x6060] ;  /* 0x00606000011d7983 */ /* 0x001ea80000300800 */
[----:B------:R-:W3:Y:S04]  /*5f960*/  LDL R4, [R1+0x537c] ;  /* 0x00537c0001047983 */ /* 0x000ee80000100800 */
[----:B------:R-:W3:Y:S01]  /*5f970*/  LDL R5, [R1+0x53b0] ;  /* 0x0053b00001057983 */ /* 0x000ee20000100800 */
[----:B----4-:R-:W-:-:S02]  /*5f980*/  PRMT R3, RZ, 0x7610, R3 ;  /* 0x00007610ff037816 */ /* 0x010fc40000000003 */
[----:B---3--:R-:W-:-:S04]  /*5f990*/  @!P3 LOP3.LUT R5, R5, R4, RZ, 0x3c, !PT ;  /* 0x000000040505b212 */ /* 0x008fc800078e3cff */
[----:B------:R-:W-:-:S04]  /*5f9a0*/  @!P3 LOP3.LUT R4, R5, R4, RZ, 0x3c, !PT ;  /* 0x000000040504b212 */ /* 0x000fc800078e3cff */
[----:B------:R-:W-:-:S05]  /*5f9b0*/  @!P3 LOP3.LUT R5, R5, R4, RZ, 0x3c, !PT ;  /* 0x000000040505b212 */ /* 0x000fca00078e3cff */
[----:B------:R-:W3:Y:S01]  /*5f9c0*/  @!P3 LDG.E.U8 R3, desc[UR30][R4.64] ;  /* 0x0000001e0403b981 */ /* 0x000ee2000c1e1100 */
[----:B------:R-:W-:-:S03]  /*5f9d0*/  ISETP.GE.AND P1, PT, R31, R2, PT ;  /* 0x000000021f00720c */ /* 0x000fc60003f26270 */
[----:B---3--:R0:W-:Y:S04]  /*5f9e0*/  STL [R1+0xcec], R3 ;  /* 0x000cec0301007387 */ /* 0x0081e80000100800 */
[----:B0-----:R-:W3:Y:S04]  /*5f9f0*/  LDL.LU R3, [R1+0x605c] ;  /* 0x00605c0001037983 */ /* 0x001ee80000300800 */
[----:B------:R-:W4:Y:S04]  /*5fa00*/  LDL R4, [R1+0x535c] ;  /* 0x00535c0001047983 */ /* 0x000f280000100800 */
[----:B------:R-:W4:Y:S01]  /*5fa10*/  LDL R5, [R1+0x5394] ;  /* 0x0053940001057983 */ /* 0x000f220000100800 */
[----:B--2---:R-:W-:-:S02]  /*5fa20*/  PRMT R29, RZ, 0x7610, R29 ;  /* 0x00007610ff1d7816 */ /* 0x004fc4000000001d */
[----:B----4-:R-:W-:-:S04]  /*5fa30*/  @!P1 LOP3.LUT R5, R5, R4, RZ, 0x3c, !PT ;  /* 0x0000000405059212 */ /* 0x010fc800078e3cff */
[----:B------:R-:W-:-:S04]  /*5fa40*/  @!P1 LOP3.LUT R4, R5, R4, RZ, 0x3c, !PT ;  /* 0x0000000405049212 */ /* 0x000fc800078e3cff */
[----:B------:R-:W-:-:S05]  /*5fa50*/  @!P1 LOP3.LUT R5, R5, R4, RZ, 0x3c, !PT ;  /* 0x0000000405059212 */ /* 0x000fca00078e3cff */
[----:B------:R-:W2:Y:S01]  /*5fa60*/  @!P1 LDG.E.U8 R29, desc[UR30][R4.64] ;  /* 0x0000001e041d9981 */ /* 0x000ea2000c1e1100 */
[----:B------:R-:W-:-:S03]  /*5fa70*/  ISETP.GE.AND P2, PT, R31, R2, PT ;  /* 0x000000021f00720c */ /* 0x000fc60003f46270 */
[----:B--2---:R0:W-:Y:S04]  /*5fa80*/  STL [R1+0xce8], R29 ;  /* 0x000ce81d01007387 */ /* 0x0041e80000100800 */
[----:B0-----:R-:W2:Y:S04]  /*5fa90*/  LDL.LU R29, [R1+0x6058] ;  /* 0x00605800011d7983 */ /* 0x001ea80000300800 */
[----:B------:R-:W4:Y:S04]  /*5faa0*/  LDL R4, [R1+0x533c] ;  /* 0x00533c0001047983 */ /* 0x000f280000100800 */
[----:B------:R-:W4:Y:S01]  /*5fab0*/  LDL R5, [R1+0x5374] ;  /* 0x0053740001057983 */ /* 0x000f220000100800 */
[----:B---3--:R-:W-:-:S02]  /*5fac0*/  PRMT R3, RZ, 0x7610, R3 ;  /* 0x00007610ff037816 */ /* 0x008fc40000000003 */
[----:B----4-:R-:W-:-:S04]  /*5fad0*/  @!P2 LOP3.LUT R5, R5, R4, RZ, 0x3c, !PT ;  /* 0x000000040505a212 */ /* 0x010fc800078e3cff */
        /* <DEDUP_REMOVED lines=1188> */
[----:B------:R-:W-:-:S02]  /*64520*/  PRMT R6, RZ, 0x7610, R6 ;  /* 0x00007610ff067816 */ /* 0x000fc40000000006 */
[----:B----4-:R-:W-:-:S04]  /*64530*/  @!P1 LOP3.LUT R5, R5, R4, RZ, 0x3c, !PT ;  /* 0x0000000405059212 */ /* 0x010fc800078e3cff */
[----:B------:R-:W-:-:S04]  /*64540*/  @!P1 LOP3.LUT R4, R5, R4, RZ, 0x3c, !PT ;  /* 0x0000000405049212 */ /* 0x000fc800078e3cff */
[----:B------:R-:W-:-:S05]  /*64550*/  @!P1 LOP3.LUT R5, R5, R4, RZ, 0x3c, !PT ;  /* 0x0000000405059212 */ /* 0x000fca00078e3cff */
[----:B------:R0:W4:Y:S04]  /*64560*/  @!P1 LDG.E.U8 R6, desc[UR30][R4.64] ;  /* 0x0000001e04069981 */ /* 0x000128000c1e1100 */
[----:B------:R-:W0:Y:S04]  /*64570*/  LDL R4, [R1+0x44d4] ;  /* 0x0044d40001047983 */ /* 0x000e280000100800 */
[----:B------:R-:W0:Y:S01]  /*64580*/  LDL R5, [R1+0x44d8] ;  /* 0x0044d80001057983 */ /* 0x000e220000100800 */
[----:B------:R-:W-:Y:S02]  /*64590*/  ISETP.GE.AND P2, PT, R31, R2, PT ;  /* 0x000000021f00720c */ /* 0x000fe40003f46270 */
[----:B---3--:R-:W-:-:S11]  /*645a0*/  PRMT R3, RZ, 0x7610, R3 ;  /* 0x00007610ff037816 */ /* 0x008fd60000000003 */
[----:B0-----:R-:W-:-:S04]  /*645b0*/  @!P2 LOP3.LUT R5, R5, R4, RZ, 0x3c, !PT ;  /* 0x000000040505a212 */ /* 0x001fc800078e3cff */
[----:B------:R-:W-:-:S04]  /*645c0*/  @!P2 LOP3.LUT R4, R5, R4, RZ, 0x3c, !PT ;  /* 0x000000040504a212 */ /* 0x000fc800078e3cff */
[----:B------:R-:W-:-:S05]  /*645d0*/  @!P2 LOP3.LUT R5, R5, R4, RZ, 0x3c, !PT ;  /* 0x000000040505a212 */ /* 0x000fca00078e3cff */
[----:B------:R-:W3:Y:S04]  /*645e0*/  @!P2 LDG.E.U8 R3, desc[UR30][R4.64] ;  /* 0x0000001e0403a981 */ /* 0x000ee8000c1e1100 */
[----:B----4-:R-:W-:Y:S01]  /*645f0*/  STL [R1+0x5a8], R6 ;  /* 0x0005a80601007387 */ /* 0x010fe20000100800 */
        /* <DEDUP_REMOVED lines=10> */
[CC--:B------:R-:W-:Y:S02]  /*646a0*/  ISETP.GE.AND P3, PT, R31.reuse, R2.reuse, PT ;  /* 0x000000021f00720c */ /* 0x0c0fe40003f66270 */
[CC--:B------:R-:W-:Y:S02]  /*646b0*/  ISETP.GE.AND P1, PT, R31.reuse, R2.reuse, PT ;  /* 0x000000021f00720c */ /* 0x0c0fe40003f26270 */
[----:B------:R-:W-:Y:S02]  /*646c0*/  ISETP.GE.AND P2, PT, R31, R2, PT ;  /* 0x000000021f00720c */ /* 0x000fe40003f46270 */
[----:B------:R-:W4:Y:S04]  /*646d0*/  LDL.LU R31, [R1+0x5e74] ;  /* 0x005e7400011f7983 */ /* 0x000f280000300800 */
        /* <DEDUP_REMOVED lines=8> */
[----:B------:R-:W3:Y:S04]  /*64760*/  @!P3 LDG.E.U8 R3, desc[UR30][R4.64] ;  /* 0x0000001e0403b981 */ /* 0x000ee8000c1e1100 */
        /* <DEDUP_REMOVED lines=8> */
[----:B------:R-:W2:Y:S04]  /*647f0*/  @!P1 LDG.E.U8 R29, desc[UR30][R4.64] ;  /* 0x0000001e041d9981 */ /* 0x000ea8000c1e1100 */
        /* <DEDUP_REMOVED lines=9> */
[----:B------:R-:W0:Y:S03]  /*64890*/  S2R R6, SR_TID.X ;  /* 0x0000000000067919 */ /* 0x000e260000002100 */
[----:B---3--:R1:W-:Y:S04]  /*648a0*/  STL [R1+0x594], R3 ;  /* 0x0005940301007387 */ /* 0x0083e80000100800 */
[----:B-1----:R-:W3:Y:S04]  /*648b0*/  LDL.LU R3, [R1+0x5e64] ;  /* 0x005e640001037983 */ /* 0x002ee80000300800 */
[----:B------:R-:W4:Y:S04]  /*648c0*/  LDL R4, [R1+0x5398] ;  /* 0x0053980001047983 */ /* 0x000f280000100800 */
[----:B------:R-:W4:Y:S01]  /*648d0*/  LDL R5, [R1+0x53d0] ;  /* 0x0053d00001057983 */ /* 0x000f220000100800 */
[----:B0-----:R-:W-:-:S04]  /*648e0*/  LOP3.LUT R6, R6, 0x1f, RZ, 0xc0, !PT ;  /* 0x0000001f06067812 */ /* 0x001fc800078ec0ff */
[----:B------:R-:W-:-:S04]  /*648f0*/  LOP3.LUT R6, R6, 0x40, RZ, 0xfc, !PT ;  /* 0x0000004006067812 */ /* 0x000fc800078efcff */
[----:B------:R-:W-:Y:S02]  /*64900*/  ISETP.GE.AND P0, PT, R6, R2, PT ;  /* 0x000000020600720c */ /* 0x000fe40003f06270 */
[----:B--2---:R-:W-:-:S11]  /*64910*/  PRMT R29, RZ, 0x7610, R29 ;  /* 0x00007610ff1d7816 */ /* 0x004fd6000000001d */
        /* <DEDUP_REMOVED lines=1227> */
[----:B--2---:R-:W-:-:S11]  /*695d0*/  PRMT R29, RZ, 0x7610, R29 ;  /* 0x00007610ff1d7816 */ /* 0x004fd6000000001d */
[----:B0-----:R-:W-:-:S04]  /*695e0*/  @!P2 LOP3.LUT R5, R5, R4, RZ, 0x3c, !PT ;  /* 0x000000040505a212 */ /* 0x001fc800078e3cff */
[----:B------:R-:W-:-:S04]  /*695f0*/  @!P2 LOP3.LUT R4, R5, R4, RZ, 0x3c, !PT ;  /* 0x000000040504a212 */ /* 0x000fc800078e3cff */
[----:B------:R-:W-:-:S05]  /*69600*/  @!P2 LOP3.LUT R5, R5, R4, RZ, 0x3c, !PT ;  /* 0x000000040505a212 */ /* 0x000fca00078e3cff */
[----:B------:R-:W2:Y:S04]  /*69610*/  @!P2 LDG.E.U8 R29, desc[UR30][R4.64] ;  /* 0x0000001e041da981 */ /* 0x000ea8000c1e1100 */
[----:B----4-:R-:W-:Y:S01]  /*69620*/  STL [R1+0x380], R10 ;  /* 0x0003800a01007387 */ /* 0x010fe20000100800 */
        /* <DEDUP_REMOVED lines=40> */
[----:B------:R-:W0:Y:S03]  /*698b0*/  S2R R10, SR_TID.X ;  /* 0x00000000000a7919 */ /* 0x000e260000002100 */
[----:B--2---:R1:W-:Y:S04]  /*698c0*/  STL [R1+0x370], R29 ;  /* 0x0003701d01007387 */ /* 0x0043e80000100800 */
[----:B-1----:R-:W2:Y:S04]  /*698d0*/  LDL.LU R29, [R1+0x5c68] ;  /* 0x005c6800011d7983 */ /* 0x002ea80000300800 */
[----:B------:R-:W4:Y:S04]  /*698e0*/  LDL R4, [R1+0x53ac] ;  /* 0x0053ac0001047983 */ /* 0x000f280000100800 */
[----:B------:R-:W4:Y:S01]  /*698f0*/  LDL R5, [R1+0x53cc] ;  /* 0x0053cc0001057983 */ /* 0x000f220000100800 */
[----:B0-----:R-:W-:-:S04]  /*69900*/  LOP3.LUT R10, R10, 0x1f, RZ, 0xc0, !PT ;  /* 0x0000001f0a0a7812 */ /* 0x001fc800078ec0ff */
[----:B------:R-:W-:-:S04]  /*69910*/  LOP3.LUT R6, R10, 0x60, RZ, 0xfc, !PT ;  /* 0x000000600a067812 */ /* 0x000fc800078efcff */
[----:B------:R-:W-:Y:S02]  /*69920*/  ISETP.GE.AND P0, PT, R6, R2, PT ;  /* 0x000000020600720c */ /* 0x000fe40003f06270 */
[----:B---3--:R-:W-:-:S11]  /*69930*/  PRMT R3, RZ, 0x7610, R3 ;  /* 0x00007610ff037816 */ /* 0x008fd60000000003 */
        /* <DEDUP_REMOVED lines=1119> */
[----:B------:R-:W-:-:S02]  /*6df30*/  PRMT R31, RZ, 0x7610, R31 ;  /* 0x00007610ff1f7816 */ /* 0x000fc4000000001f */
[----:B----4-:R-:W-:-:S04]  /*6df40*/  @!P0 LOP3.LUT R5, R5, R4, RZ, 0x3c, !PT ;  /* 0x0000000405058212 */ /* 0x010fc800078e3cff */
[----:B------:R-:W-:-:S04]  /*6df50*/  @!P0 LOP3.LUT R4, R5, R4, RZ, 0x3c, !PT ;  /* 0x0000000405048212 */ /* 0x000fc800078e3cff */
[----:B------:R-:W-:-:S05]  /*6df60*/  @!P0 LOP3.LUT R5, R5, R4, RZ, 0x3c, !PT ;  /* 0x0000000405058212 */ /* 0x000fca00078e3cff */
[----:B------:R-:W4:Y:S01]  /*6df70*/  @!P0 LDG.E.U8 R31, desc[UR30][R4.64] ;  /* 0x0000001e041f8981 */ /* 0x000f22000c1e1100 */
[----:B------:R-:W-:-:S03]  /*6df80*/  ISETP.GE.AND P3, PT, R6, R2, PT ;  /* 0x000000020600720c */ /* 0x000fc60003f66270 */
[----:B----4-:R0:W-:Y:S04]  /*6df90*/  STL [R1+0x1b4], R31 ;  /* 0x0001b41f01007387 */ /* 0x0101e80000100800 */
[----:B0-----:R-:W4:Y:S04]  /*6dfa0*/  LDL.LU R31, [R1+0x5aa4] ;  /* 0x005aa400011f7983 */ /* 0x001f280000300800 */
[----:B------:R-:W3:Y:S04]  /*6dfb0*/  LDL R4, [R1+0x4598] ;  /* 0x0045980001047983 */ /* 0x000ee80000100800 */
[----:B------:R-:W3:Y:S01]  /*6dfc0*/  LDL R5, [R1+0x45c0] ;  /* 0x0045c00001057983 */ /* 0x000ee20000100800 */
[----:B------:R-:W-:-:S02]  /*6dfd0*/  PRMT R30, RZ, 0x7610, R30 ;  /* 0x00007610ff1e7816 */ /* 0x000fc4000000001e */
[----:B---3--:R-:W-:-:S04]  /*6dfe0*/  @!P3 LOP3.LUT R5, R5, R4, RZ, 0x3c, !PT ;  /* 0x000000040505b212 */ /* 0x008fc800078e3cff */
[----:B------:R-:W-:-:S04]  /*6dff0*/  @!P3 LOP3.LUT R4, R5, R4, RZ, 0x3c, !PT ;  /* 0x000000040504b212 */ /* 0x000fc800078e3cff */
[----:B------:R-:W-:-:S05]  /*6e000*/  @!P3 LOP3.LUT R5, R5, R4, RZ, 0x3c, !PT ;  /* 0x000000040505b212 */ /* 0x000fca00078e3cff */
[----:B------:R-:W3:Y:S01]  /*6e010*/  @!P3 LDG.E.U8 R30, desc[UR30][R4.64] ;  /* 0x0000001e041eb981 */ /* 0x000ee2000c1e1100 */
[----:B------:R-:W-:-:S03]  /*6e020*/  ISETP.GE.AND P1, PT, R6, R2, PT ;  /* 0x000000020600720c */ /* 0x000fc60003f26270 */
[----:B---3--:R0:W-:Y:S04]  /*6e030*/  STL [R1+0x1b0], R30 ;  /* 0x0001b01e01007387 */ /* 0x0081e80000100800 */
[----:B0-----:R-:W3:Y:S04]  /*6e040*/  LDL.LU R30, [R1+0x5aa0] ;  /* 0x005aa000011e7983 */ /* 0x001ee80000300800 */
[----:B------:R-:W2:Y:S04]  /*6e050*/  LDL R4, [R1+0x4578] ;  /* 0x0045780001047983 */ /* 0x000ea80000100800 */
[----:B------:R-:W2:Y:S01]  /*6e060*/  LDL R5, [R1+0x45a0] ;  /* 0x0045a00001057983 */ /* 0x000ea20000100800 */
[----:B------:R-:W-:-:S02]  /*6e070*/  PRMT R28, RZ, 0x7610, R28 ;  /* 0x00007610ff1c7816 */ /* 0x000fc4000000001c */
[----:B--2---:R-:W-:-:S04]  /*6e080*/  @!P1 LOP3.LUT R5, R5, R4, RZ, 0x3c, !PT ;  /* 0x0000000405059212 */ /* 0x004fc800078e3cff */
        /* <DEDUP_REMOVED lines=32> */
[----:B------:R0:W2:Y:S04]  /*6e290*/  @!P3 LDG.E.U8 R3, desc[UR30][R4.64] ;  /* 0x0000001e0403b981 */ /* 0x0000a8000c1e1100 */
[----:B------:R-:W0:Y:S04]  /*6e2a0*/  LDL R4, [R1+0x4430] ;  /* 0x0044300001047983 */ /* 0x000e280000100800 */
[----:B------:R-:W0:Y:S01]  /*6e2b0*/  LDL R5, [R1+0x4520] ;  /* 0x0045200001057983 */ /* 0x000e220000100800 */
[----:B------:R-:W-:Y:S02]  /*6e2c0*/  ISETP.GE.AND P1, PT, R6, R2, PT ;  /* 0x000000020600720c */ /* 0x000fe40003f26270 */
[----:B------:R-:W-:-:S11]  /*6e2d0*/  PRMT R8, RZ, 0x7610, R8 ;  /* 0x00007610ff087816 */ /* 0x000fd60000000008 */
[----:B0-----:R-:W-:-:S04]  /*6e2e0*/  @!P1 LOP3.LUT R5, R5, R4, RZ, 0x3c, !PT ;  /* 0x0000000405059212 */ /* 0x001fc800078e3cff */
[----:B------:R-:W-:-:S04]  /*6e2f0*/  @!P1 LOP3.LUT R4, R5, R4, RZ, 0x3c, !PT ;  /* 0x0000000405049212 */ /* 0x000fc800078e3cff */
[----:B------:R-:W-:-:S05]  /*6e300*/  @!P1 LOP3.LUT R5, R5, R4, RZ, 0x3c, !PT ;  /* 0x0000000405059212 */ /* 0x000fca00078e3cff */
[----:B------:R-:W4:Y:S04]  /*6e310*/  @!P1 LDG.E.U8 R8, desc[UR30][R4.64] ;  /* 0x0000001e04089981 */ /* 0x000f28000c1e1100 */
[----:B--2---:R0:W-:Y:S04]  /*6e320*/  STL [R1+0x1a4], R3 ;  /* 0x0001a40301007387 */ /* 0x0041e80000100800 */
[----:B0-----:R-:W2:Y:S04]  /*6e330*/  LDL R3, [R1+0x53b8] ;  /* 0x0053b80001037983 */ /* 0x001ea80000100800 */
[----:B----4-:R0:W-:Y:S04]  /*6e340*/  STL [R1+0x19c], R8 ;  /* 0x00019c0801007387 */ /* 0x0101e80000100800 */
[----:B0-----:R-:W4:Y:S04]  /*6e350*/  LDL.LU R8, [R1+0x5a90] ;  /* 0x005a900001087983 */ /* 0x001f280000300800 */
[----:B------:R-:W3:Y:S04]  /*6e360*/  LDL R4, [R1+0x4444] ;  /* 0x0044440001047983 */ /* 0x000ee80000100800 */
[----:B------:R-:W3:Y:S01]  /*6e370*/  LDL R5, [R1+0x4448] ;  /* 0x0044480001057983 */ /* 0x000ee20000100800 */
[----:B------:R-:W-:-:S02]  /*6e380*/  ISETP.GE.AND P2, PT, R6, R2, PT ;  /* 0x000000020600720c */ /* 0x000fc40003f46270 */
[----:B------:R-:W-:-:S11]  /*6e390*/  PRMT R7, RZ, 0x7610, R7 ;  /* 0x00007610ff077816 */ /* 0x000fd60000000007 */
[----:B---3--:R-:W-:-:S04]  /*6e3a0*/  @!P2 LOP3.LUT R5, R5, R4, RZ, 0x3c, !PT ;  /* 0x000000040505a212 */ /* 0x008fc800078e3cff */
[----:B------:R-:W-:-:S04]  /*6e3b0*/  @!P2 LOP3.LUT R4, R5, R4, RZ, 0x3c, !PT ;  /* 0x000000040504a212 */ /* 0x000fc800078e3cff */
[----:B------:R-:W-:-:S05]  /*6e3c0*/  @!P2 LOP3.LUT R5, R5, R4, RZ, 0x3c, !PT ;  /* 0x000000040505a212 */ /* 0x000fca00078e3cff */
[----:B------:R-:W3:Y:S01]  /*6e3d0*/  @!P2 LDG.E.U8 R7, desc[UR30][R4.64] ;  /* 0x0000001e0407a981 */ /* 0x000ee2000c1e1100 */
[----:B------:R-:W-:-:S03]  /*6e3e0*/  ISETP.GE.AND P0, PT, R10, R2, PT ;  /* 0x000000020a00720c */ /* 0x000fc60003f06270 */
[----:B------:R-:W4:Y:S01]  /*6e3f0*/  LDL.LU R10, [R1+0x5a8c] ;  /* 0x005a8c00010a7983 */ /* 0x000f220000300800 */
        /* <DEDUP_REMOVED lines=10> */
[CC--:B------:R-:W-:Y:S02]  /*6e4a0*/  ISETP.GE.AND P1, PT, R6.reuse, R2.reuse, PT ;  /* 0x000000020600720c */ /* 0x0c0fe40003f26270 */
[CC--:B------:R-:W-:Y:S02]  /*6e4b0*/  ISETP.GE.AND P2, PT, R6.reuse, R2.reuse, PT ;  /* 0x000000020600720c */ /* 0x0c0fe40003f46270 */
[CC--:B------:R-:W-:Y:S02]  /*6e4c0*/  ISETP.GE.AND P3, PT, R6.reuse, R2.reuse, PT ;  /* 0x000000020600720c */ /* 0x0c0fe40003f66270 */
[CC--:B------:R-:W-:Y:S02]  /*6e4d0*/  ISETP.GE.AND P4, PT, R6.reuse, R2.reuse, PT ;  /* 0x000000020600720c */ /* 0x0c0fe40003f86270 */
[CC--:B------:R-:W-:Y:S02]  /*6e4e0*/  ISETP.GE.AND P5, PT, R6.reuse, R2.reuse, PT ;  /* 0x000000020600720c */ /* 0x0c0fe40003fa6270 */
[----:B------:R-:W-:Y:S01]  /*6e4f0*/  ISETP.GE.AND P6, PT, R6, R2, PT ;  /* 0x000000020600720c */ /* 0x000fe20003fc6270 */
[----:B--2---:R0:W-:Y:S04]  /*6e500*/  STL [R1+0x194], R12 ;  /* 0x0001940c01007387 */ /* 0x0041e80000100800 */
[----:B0-----:R-:W2:Y:S04]  /*6e510*/  LDL.LU R12, [R1+0x5a84] ;  /* 0x005a8400010c7983 */ /* 0x001ea80000300800 */
[----:B------:R-:W2:Y:S04]  /*6e520*/  LDL.LU R6, [R1+0x5a80] ;  /* 0x005a800001067983 */ /* 0x000ea80000300800 */
[----:B------:R-:W4:Y:S01]  /*6e530*/  LDL R2, [R1+0x538c] ;  /* 0x00538c0001027983 */ /* 0x000f220000100800 */
[----:B------:R-:W-:-:S02]  /*6e540*/  PRMT R13, RZ, 0x7610, R13 ;  /* 0x00007610ff0d7816 */ /* 0x000fc4000000000d */
[----:B----4-:R-:W-:-:S04]  /*6e550*/  @!P0 LOP3.LUT R3, R3, R2, RZ, 0x3c, !PT ;  /* 0x0000000203038212 */ /* 0x010fc800078e3cff */
[----:B------:R-:W-:-:S04]  /*6e560*/  @!P0 LOP3.LUT R2, R3, R2, RZ, 0x3c, !PT ;  /* 0x0000000203028212 */ /* 0x000fc800078e3cff */
[----:B------:R-:W-:-:S05]  /*6e570*/  @!P0 LOP3.LUT R3, R3, R2, RZ, 0x3c, !PT ;  /* 0x0000000203038212 */ /* 0x000fca00078e3cff */
[----:B------:R-:W4:Y:S04]  /*6e580*/  @!P0 LDG.E.U8 R13, desc[UR30][R2.64] ;  /* 0x0000001e020d8981 */ /* 0x000f28000c1e1100 */
        /* <DEDUP_REMOVED lines=8> */
[----:B------:R-:W3:Y:S04]  /*6e610*/  @!P1 LDG.E.U8 R25, desc[UR30][R2.64] ;  /* 0x0000001e02199981 */ /* 0x000ee8000c1e1100 */
        /* <DEDUP_REMOVED lines=8> */
[----:B------:R-:W2:Y:S04]  /*6e6a0*/  @!P2 LDG.E.U8 R24, desc[UR30][R2.64] ;  /* 0x0000001e0218a981 */ /* 0x000ea8000c1e1100 */
        /* <DEDUP_REMOVED lines=314> */
[----:B------:R0:W3:Y:S04]  /*6fa50*/  @!P0 LDG.E.U8 R29, desc[UR30][R2.64] ;  /* 0x0000001e021d8981 */ /* 0x0000e8000c1e1100 */
[----:B------:R-:W0:Y:S04]  /*6fa60*/  LDL R2, [R1+0x47cc] ;  /* 0x0047cc0001027983 */ /* 0x000e280000100800 */
[----:B------:R-:W0:Y:S01]  /*6fa70*/  LDL R3, [R1+0x4800] ;  /* 0x0048000001037983 */ /* 0x000e220000100800 */
[----:B------:R-:W-:Y:S02]  /*6fa80*/  PRMT R45, RZ, 0x7610, R45 ;  /* 0x00007610ff2d7816 */ /* 0x000fe4000000002d */
[----:B0-----:R-:W-:-:S04]  /*6fa90*/  @!P0 LOP3.LUT R3, R3, R2, RZ, 0x3c, !PT ;  /* 0x0000000203038212 */ /* 0x001fc800078e3cff */
[----:B------:R-:W-:-:S04]  /*6faa0*/  @!P0 LOP3.LUT R2, R3, R2, RZ, 0x3c, !PT ;  /* 0x0000000203028212 */ /* 0x000fc800078e3cff */
[----:B------:R-:W-:-:S05]  /*6fab0*/  @!P0 LOP3.LUT R3, R3, R2, RZ, 0x3c, !PT ;  /* 0x0000000203038212 */ /* 0x000fca00078e3cff */
[----:B------:R-:W2:Y:S04]  /*6fac0*/  @!P0 LDG.E.U8 R45, desc[UR30][R2.64] ;  /* 0x0000001e022d8981 */ /* 0x000ea8000c1e1100 */
[----:B---3--:R0:W-:Y:S04]  /*6fad0*/  STL [R1+0x90], R29 ;  /* 0x0000901d01007387 */ /* 0x0081e80000100800 */
[----:B0-----:R-:W3:Y:S04]  /*6fae0*/  LDL R29, [R1+0x48a0] ;  /* 0x0048a000011d7983 */ /* 0x001ee80000100800 */
        /* <DEDUP_REMOVED lines=36> */
[----:B------:R-:W-:-:S03]  /*6fd30*/  PRMT R55, RZ, 0x7610, R55 ;  /* 0x00007610ff377816 */ /* 0x000fc60000000037 */
[----:B----4-:R0:W-:Y:S04]  /*6fd40*/  STL [R1+0x7c], R53 ;  /* 0x00007c3501007387 */ /* 0x0101e80000100800 */
[----:B0-----:R-:W4:Y:S04]  /*6fd50*/  LDL.LU R53, [R1+0x59d8] ;  /* 0x0059d80001357983 */ /* 0x001f280000300800 */
[----:B------:R-:W3:Y:S01]  /*6fd60*/  LDL R3, [R1+0x486c] ;  /* 0x00486c0001037983 */ /* 0x000ee20000100800 */
[----:B------:R-:W-:-:S03]  /*6fd70*/  @!P0 IMAD.MOV.U32 R2, RZ, RZ, R29 ;  /* 0x000000ffff028224 */ /* 0x000fc600078e001d */
[----:B------:R-:W2:Y:S04]  /*6fd80*/  LDL R29, [R1+0x4940] ;  /* 0x00494000011d7983 */ /* 0x000ea80000100800 */
[----:B---3--:R-:W3:Y:S04]  /*6fd90*/  @!P0 LDG.E.U8 R55, desc[UR30][R2.64] ;  /* 0x0000001e02378981 */ /* 0x008ee8000c1e1100 */
        /* <DEDUP_REMOVED lines=20> */
[----:B------:R-:W-:Y:S02]  /*6fee0*/  PRMT R30, RZ, 0x7610, R30 ;  /* 0x00007610ff1e7816 */ /* 0x000fe4000000001e */
[----:B0-----:R-:W-:-:S04]  /*6fef0*/  @!P0 LOP3.LUT R3, R3, R2, RZ, 0x3c, !PT ;  /* 0x0000000203038212 */ /* 0x001fc800078e3cff */
[----:B------:R-:W-:-:S04]  /*6ff00*/  @!P0 LOP3.LUT R2, R3, R2, RZ, 0x3c, !PT ;  /* 0x0000000203028212 */ /* 0x000fc800078e3cff */
[----:B------:R-:W-:Y:S01]  /*6ff10*/  @!P0 LOP3.LUT R3, R3, R2, RZ, 0x3c, !PT ;  /* 0x0000000203038212 */ /* 0x000fe200078e3cff */
[----:B--2---:R0:W-:Y:S04]  /*6ff20*/  STL [R1+0x70], R31 ;  /* 0x0000701f01007387 */ /* 0x0041e80000100800 */
[----:B------:R1:W2:Y:S01]  /*6ff30*/  @!P0 LDG.E.U8 R30, desc[UR30][R2.64] ;  /* 0x0000001e021e8981 */ /* 0x0002a2000c1e1100 */
[----:B------:R-:W-:-:S03]  /*6ff40*/  PRMT R57, RZ, 0x7610, R57 ;  /* 0x00007610ff397816 */ /* 0x000fc60000000039 */
[----:B0-----:R-:W3:Y:S04]  /*6ff50*/  LDL R31, [R1+0x4980] ;  /* 0x00498000011f7983 */ /* 0x001ee80000100800 */
[----:B------:R-:W1:Y:S04]  /*6ff60*/  LDL R2, [R1+0x48ec] ;  /* 0x0048ec0001027983 */ /* 0x000e680000100800 */
[----:B------:R-:W1:Y:S02]  /*6ff70*/  LDL R3, [R1+0x4920] ;  /* 0x0049200001037983 */ /* 0x000e640000100800 */
[----:B-1----:R-:W-:-:S04]  /*6ff80*/  @!P0 LOP3.LUT R3, R3, R2, RZ, 0x3c, !PT ;  /* 0x0000000203038212 */ /* 0x002fc800078e3cff */
[----:B------:R-:W-:-:S04]  /*6ff90*/  @!P0 LOP3.LUT R2, R3, R2, RZ, 0x3c, !PT ;  /* 0x0000000203028212 */ /* 0x000fc800078e3cff */
[----:B------:R-:W-:-:S05]  /*6ffa0*/  @!P0 LOP3.LUT R3, R3, R2, RZ, 0x3c, !PT ;  /* 0x0000000203038212 */ /* 0x000fca00078e3cff */
[----:B------:R-:W4:Y:S04]  /*6ffb0*/  @!P0 LDG.E.U8 R57, desc[UR30][R2.64] ;  /* 0x0000001e02398981 */ /* 0x000f28000c1e1100 */
[----:B--2---:R0:W-:Y:S04]  /*6ffc0*/  STL [R1+0x6c], R30 ;  /* 0x00006c1e01007387 */ /* 0x0041e80000100800 */
[----:B0-----:R-:W2:Y:S04]  /*6ffd0*/  LDL R30, [R1+0x49a0] ;  /* 0x0049a000011e7983 */ /* 0x001ea80000100800 */
[----:B----4-:R0:W-:Y:S04]  /*6ffe0*/  STL [R1+0x68], R57 ;  /* 0x0000683901007387 */ /* 0x0101e80000100800 */
[----:B0-----:R-:W4:Y:S04]  /*6fff0*/  LDL.LU R57, [R1+0x59cc] ;  /* 0x0059cc0001397983 */ /* 0x001f280000300800 */
[----:B------:R-:W3:Y:S01]  /*70000*/  LDL R3, [R1+0x490c] ;  /* 0x00490c0001037983 */ /* 0x000ee20000100800 */
[----:B------:R-:W-:Y:S01]  /*70010*/  PRMT R0, RZ, 0x7610, R0 ;  /* 0x00007610ff007816 */ /* 0x000fe20000000000 */
[----:B------:R-:W-:-:S02]  /*70020*/  @!P0 IMAD.MOV.U32 R2, RZ, RZ, R29 ;  /* 0x000000ffff028224 */ /* 0x000fc400078e001d */
[----:B------:R-:W4:Y:S04]  /*70030*/  LDL R29, [R1+0x49c0] ;  /* 0x0049c000011d7983 */ /* 0x000f280000100800 */
[----:B---3--:R-:W3:Y:S04]  /*70040*/  @!P0 LDG.E.U8 R0, desc[UR30][R2.64] ;  /* 0x0000001e02008981 */ /* 0x008ee8000c1e1100 */
        /* <DEDUP_REMOVED lines=9> */
[----:B------:R-:W4:Y:S01]  /*700e0*/  LDL R3, [R1+0x494c] ;  /* 0x00494c0001037983 */ /* 0x000f220000100800 */
[----:B------:R-:W-:Y:S01]  /*700f0*/  PRMT R27, RZ, 0x7610, R27 ;  /* 0x00007610ff1b7816 */ /* 0x000fe2000000001b */
[----:B0-----:R-:W-:Y:S02]  /*70100*/  @!P0 IMAD.MOV.U32 R2, RZ, RZ, R31 ;  /* 0x000000ffff028224 */ /* 0x001fe400078e001f */
[----:B--2---:R0:W-:Y:S01]  /*70110*/  STL [R1+0x60], R28 ;  /* 0x0000601c01007387 */ /* 0x0041e20000100800 */
[----:B------:R-:W-:-:S03]  /*70120*/  PRMT R26, RZ, 0x7610, R26 ;  /* 0x00007610ff1a7816 */ /* 0x000fc6000000001a */
[----:B------:R-:W2:Y:S04]  /*70130*/  LDL R31, [R1+0x49cc] ;  /* 0x0049cc00011f7983 */ /* 0x000ea80000100800 */
[----:B----4-:R1:W4:Y:S04]  /*70140*/  @!P0 LDG.E.U8 R27, desc[UR30][R2.64] ;  /* 0x0000001e021b8981 */ /* 0x010328000c1e1100 */
[----:B0-----:R-:W3:Y:S04]  /*70150*/  LDL R28, [R1+0x49e0] ;  /* 0x0049e000011c7983 */ /* 0x001ee80000100800 */
[----:B------:R-:W2:Y:S01]  /*70160*/  LDL R3, [R1+0x496c] ;  /* 0x00496c0001037983 */ /* 0x000ea20000100800 */
[----:B-1----:R-:W-:-:S03]  /*70170*/  @!P0 IMAD.MOV.U32 R2, RZ, RZ, R30 ;  /* 0x000000ffff028224 */ /* 0x002fc600078e001e */
[----:B----4-:R0:W-:Y:S01]  /*70180*/  STL [R1+0x5c], R27 ;  /* 0x00005c1b01007387 */ /* 0x0101e20000100800 */
[----:B------:R-:W-:-:S03]  /*70190*/  PRMT R8, RZ, 0x7610, R8 ;  /* 0x00007610ff087816 */ /* 0x000fc60000000008 */
[----:B------:R-:W4:Y:S04]  /*701a0*/  LDL R30, [R1+0x49ec] ;  /* 0x0049ec00011e7983 */ /* 0x000f280000100800 */
[----:B--2---:R1:W2:Y:S04]  /*701b0*/  @!P0 LDG.E.U8 R26, desc[UR30][R2.64] ;  /* 0x0000001e021a8981 */ /* 0x0042a8000c1e1100 */
[----:B0-----:R-:W4:Y:S04]  /*701c0*/  LDL R27, [R1+0x4a00] ;  /* 0x004a0000011b7983 */ /* 0x001f280000100800 */
[----:B------:R-:W3:Y:S01]  /*701d0*/  LDL R3, [R1+0x498c] ;  /* 0x00498c0001037983 */ /* 0x000ee20000100800 */
[----:B-1----:R-:W-:-:S03]  /*701e0*/  @!P0 IMAD.MOV.U32 R2, RZ, RZ, R29 ;  /* 0x000000ffff028224 */ /* 0x002fc600078e001d */
[----:B--2---:R0:W-:Y:S01]  /*701f0*/  STL [R1+0x58], R26 ;  /* 0x0000581a01007387 */ /* 0x0041e20000100800 */
[----:B------:R-:W-:Y:S02]  /*70200*/  PRMT R10, RZ, 0x7610, R10 ;  /* 0x00007610ff0a7816 */ /* 0x000fe4000000000a */
[----:B------:R-:W-:Y:S02]  /*70210*/  PRMT R7, RZ, 0x7610, R7 ;  /* 0x00007610ff077816 */ /* 0x000fe40000000007 */
[----:B------:R-:W-:Y:S01]  /*70220*/  PRMT R12, RZ, 0x7610, R12 ;  /* 0x00007610ff0c7816 */ /* 0x000fe2000000000c */
[----:B------:R-:W2:Y:S04]  /*70230*/  LDL R29, [R1+0x4a0c] ;  /* 0x004a0c00011d7983 */ /* 0x000ea80000100800 */
[----:B---3--:R1:W3:Y:S04]  /*70240*/  @!P0 LDG.E.U8 R8, desc[UR30][R2.64] ;  /* 0x0000001e02088981 */ /* 0x0082e8000c1e1100 */
[----:B0-----:R-:W2:Y:S04]  /*70250*/  LDL R26, [R1+0x4a20] ;  /* 0x004a2000011a7983 */ /* 0x001ea80000100800 */
[----:B------:R-:W4:Y:S01]  /*70260*/  LDL R3, [R1+0x49ac] ;  /* 0x0049ac0001037983 */ /* 0x000f220000100800 */
[----:B-1----:R-:W-:-:S05]  /*70270*/  @!P0 IMAD.MOV.U32 R2, RZ, RZ, R28 ;  /* 0x000000ffff028224 */ /* 0x002fca00078e001c */
[----:B----4-:R0:W4:Y:S02]  /*70280*/  @!P0 LDG.E.U8 R10, desc[UR30][R2.64] ;  /* 0x0000001e020a8981 */ /* 0x010124000c1e1100 */
[----:B0-----:R-:W-:Y:S02]  /*70290*/  @!P0 IMAD.MOV.U32 R2, RZ, RZ, R27 ;  /* 0x000000ffff028224 */ /* 0x001fe400078e001b */
[----:B------:R-:W-:-:S05]  /*702a0*/  @!P0 IMAD.MOV.U32 R3, RZ, RZ, R31 ;  /* 0x000000ffff038224 */ /* 0x000fca00078e001f */
[----:B------:R2:W4:Y:S02]  /*702b0*/  @!P0 LDG.E.U8 R7, desc[UR30][R2.64] ;  /* 0x0000001e02078981 */ /* 0x000524000c1e1100 */
[----:B--2---:R-:W-:Y:S02]  /*702c0*/  @!P0 IMAD.MOV.U32 R2, RZ, RZ, R26 ;  /* 0x000000ffff028224 */ /* 0x004fe400078e001a */
[----:B------:R-:W-:-:S05]  /*702d0*/  @!P0 IMAD.MOV.U32 R3, RZ, RZ, R30 ;  /* 0x000000ffff038224 */ /* 0x000fca00078e001e */
[----:B------:R-:W2:Y:S04]  /*702e0*/  @!P0 LDG.E.U8 R12, desc[UR30][R2.64] ;  /* 0x0000001e020c8981 */ /* 0x000ea8000c1e1100 */
[----:B---3--:R0:W-:Y:S04]  /*702f0*/  STL [R1+0x54], R8 ;  /* 0x0000540801007387 */ /* 0x0081e80000100800 */
[----:B------:R-:W3:Y:S04]  /*70300*/  LDL R28, [R1+0x4a2c] ;  /* 0x004a2c00011c7983 */ /* 0x000ee80000100800 */
[----:B0-----:R-:W3:Y:S04]  /*70310*/  LDL R8, [R1+0x4a40] ;  /* 0x004a400001087983 */ /* 0x001ee80000100800 */
[----:B----4-:R0:W-:Y:S04]  /*70320*/  STL [R1+0x50], R10 ;  /* 0x0000500a01007387 */ /* 0x0101e80000100800 */
[----:B------:R-:W4:Y:S04]  /*70330*/  LDL R27, [R1+0x4a4c] ;  /* 0x004a4c00011b7983 */ /* 0x000f280000100800 */
[----:B0-----:R-:W4:Y:S04]  /*70340*/  LDL R10, [R1+0x4a60] ;  /* 0x004a6000010a7983 */ /* 0x001f280000100800 */
[----:B------:R0:W-:Y:S04]  /*70350*/  STL [R1+0x4c], R7 ;  /* 0x00004c0701007387 */ /* 0x0001e80000100800 */
[----:B------:R-:W4:Y:S04]  /*70360*/  LDL R26, [R1+0x4a6c] ;  /* 0x004a6c00011a7983 */ /* 0x000f280000100800 */
[----:B0-----:R-:W4:Y:S04]  /*70370*/  LDL R7, [R1+0x4a80] ;  /* 0x004a800001077983 */ /* 0x001f280000100800 */
[----:B--2---:R0:W-:Y:S04]  /*70380*/  STL [R1+0x48], R12 ;  /* 0x0000480c01007387 */ /* 0x0041e80000100800 */
[----:B0-----:R-:W2:Y:S01]  /*70390*/  LDL R12, [R1+0x4aa0] ;  /* 0x004aa000010c7983 */ /* 0x001ea20000100800 */
[----:B------:R-:W-:Y:S01]  /*703a0*/  PRMT R4, RZ, 0x7610, R4 ;  /* 0x00007610ff047816 */ /* 0x000fe20000000004 */
[----:B---3--:R-:W-:-:S02]  /*703b0*/  @!P0 IMAD.MOV.U32 R2, RZ, RZ, R8 ;  /* 0x000000ffff028224 */ /* 0x008fc400078e0008 */
[----:B------:R-:W-:Y:S01]  /*703c0*/  @!P0 IMAD.MOV.U32 R3, RZ, RZ, R29 ;  /* 0x000000ffff038224 */ /* 0x000fe200078e001d */
[----:B------:R-:W-:Y:S02]  /*703d0*/  PRMT R5, RZ, 0x7610, R5 ;  /* 0x00007610ff057816 */ /* 0x000fe40000000005 */
[----:B------:R-:W-:Y:S02]  /*703e0*/  PRMT R6, RZ, 0x7610, R6 ;  /* 0x00007610ff067816 */ /* 0x000fe40000000006 */
[----:B------:R-:W-:Y:S01]  /*703f0*/  PRMT R13, RZ, 0x7610, R13 ;  /* 0x00007610ff0d7816 */ /* 0x000fe2000000000d */
[----:B------:R-:W3:Y:S04]  /*70400*/  LDL R8, [R1+0x4a8c] ;  /* 0x004a8c0001087983 */ /* 0x000ee80000100800 */
[----:B------:R0:W3:Y:S02]  /*70410*/  @!P0 LDG.E.U8 R4, desc[UR30][R2.64] ;  /* 0x0000001e02048981 */ /* 0x0000e4000c1e1100 */
[----:B0-----:R-:W-:-:S02]  /*70420*/  @!P0 IMAD.MOV.U32 R3, RZ, RZ, R28 ;  /* 0x000000ffff038224 */ /* 0x001fc400078e001c */
[----:B----4-:R-:W-:-:S05]  /*70430*/  @!P0 IMAD.MOV.U32 R2, RZ, RZ, R10 ;  /* 0x000000ffff028224 */ /* 0x010fca00078e000a */
[----:B------:R0:W4:Y:S02]  /*70440*/  @!P0 LDG.E.U8 R5, desc[UR30][R2.64] ;  /* 0x0000001e02058981 */ /* 0x000124000c1e1100 */
[----:B0-----:R-:W-:Y:S02]  /*70450*/  @!P0 IMAD.MOV.U32 R3, RZ, RZ, R27 ;  /* 0x000000ffff038224 */ /* 0x001fe400078e001b */
[----:B------:R-:W-:-:S05]  /*70460*/  @!P0 IMAD.MOV.U32 R2, RZ, RZ, R7 ;  /* 0x000000ffff028224 */ /* 0x000fca00078e0007 */
[----:B------:R0:W4:Y:S02]  /*70470*/  @!P0 LDG.E.U8 R6, desc[UR30][R2.64] ;  /* 0x0000001e02068981 */ /* 0x000124000c1e1100 */
[----:B0-----:R-:W-:Y:S02]  /*70480*/  @!P0 IMAD.MOV.U32 R3, RZ, RZ, R26 ;  /* 0x000000ffff038224 */ /* 0x001fe400078e001a */
[----:B--2---:R-:W-:-:S05]  /*70490*/  @!P0 IMAD.MOV.U32 R2, RZ, RZ, R12 ;  /* 0x000000ffff028224 */ /* 0x004fca00078e000c */
        /* <DEDUP_REMOVED lines=15> */
[----:B------:R-:W3:Y:S04]  /*70590*/  LDL R4, [R1+0x4b40] ;  /* 0x004b400001047983 */ /* 0x000ee80000100800 */
[----:B------:R-:W3:Y:S01]  /*705a0*/  LDL R8, [R1+0x4b0c] ;  /* 0x004b0c0001087983 */ /* 0x000ee20000100800 */
[----:B------:R-:W-:-:S03]  /*705b0*/  PRMT R24, RZ, 0x7610, R24 ;  /* 0x00007610ff187816 */ /* 0x000fc60000000018 */
[----:B------:R0:W3:Y:S01]  /*705c0*/  @!P0 LDG.E.U8 R25, desc[UR30][R2.64] ;  /* 0x0000001e02198981 */ /* 0x0000e2000c1e1100 */
[----:B------:R-:W-:Y:S01]  /*705d0*/  PRMT R23, RZ, 0x7610, R23 ;  /* 0x00007610ff177816 */ /* 0x000fe20000000017 */
[----:B0-----:R-:W-:Y:S02]  /*705e0*/  @!P0 IMAD.MOV.U32 R3, RZ, RZ, R10 ;  /* 0x000000ffff038224 */ /* 0x001fe400078e000a */
[----:B------:R-:W3:Y:S01]  /*705f0*/  LDL R10, [R1+0x4b2c] ;  /* 0x004b2c00010a7983 */ /* 0x000ee20000100800 */
[----:B----4-:R-:W-:-:S03]  /*70600*/  @!P0 IMAD.MOV.U32 R2, RZ, RZ, R5 ;  /* 0x000000ffff028224 */ /* 0x010fc600078e0005 */
[----:B------:R-:W4:Y:S04]  /*70610*/  LDL R5, [R1+0x4b60] ;  /* 0x004b600001057983 */ /* 0x000f280000100800 */
[----:B------:R0:W4:Y:S02]  /*70620*/  @!P0 LDG.E.U8 R24, desc[UR30][R2.64] ;  /* 0x0000001e02188981 */ /* 0x000124000c1e1100 */
[----:B0-----:R-:W-:Y:S02]  /*70630*/  @!P0 IMAD.MOV.U32 R3, RZ, RZ, R7 ;  /* 0x000000ffff038224 */ /* 0x001fe400078e0007 */
[----:B------:R-:W4:Y:S01]  /*70640*/  LDL R7, [R1+0x4b4c] ;  /* 0x004b4c0001077983 */ /* 0x000f220000100800 */
[----:B------:R-:W-:-:S03]  /*70650*/  @!P0 IMAD.MOV.U32 R2, RZ, RZ, R6 ;  /* 0x000000ffff028224 */ /* 0x000fc600078e0006 */
[----:B------:R-:W4:Y:S04]  /*70660*/  LDL R6, [R1+0x4b80] ;  /* 0x004b800001067983 */ /* 0x000f280000100800 */
[----:B------:R0:W4:Y:S02]  /*70670*/  @!P0 LDG.E.U8 R23, desc[UR30][R2.64] ;  /* 0x0000001e02178981 */ /* 0x000124000c1e1100 */
[----:B0-----:R-:W-:Y:S02]  /*70680*/  @!P0 IMAD.MOV.U32 R2, RZ, RZ, R12 ;  /* 0x000000ffff028224 */ /* 0x001fe400078e000c */
[----:B--2---:R-:W-:Y:S01]  /*70690*/  @!P0 IMAD.MOV.U32 R3, RZ, RZ, R13 ;  /* 0x000000ffff038224 */ /* 0x004fe200078e000d */
[----:B------:R-:W2:Y:S04]  /*706a0*/  LDL R12, [R1+0x4ba0] ;  /* 0x004ba000010c7983 */ /* 0x000ea80000100800 */
[----:B------:R-:W2:Y:S01]  /*706b0*/  LDL R13, [R1+0x4b6c] ;  /* 0x004b6c00010d7983 */ /* 0x000ea20000100800 */
[----:B------:R-:W-:-:S02]  /*706c0*/  PRMT R22, RZ, 0x7610, R22 ;  /* 0x00007610ff167816 */ /* 0x000fc40000000016 */
[----:B------:R-:W-:-:S04]  /*706d0*/  PRMT R21, RZ, 0x7610, R21 ;  /* 0x00007610ff157816 */ /* 0x000fc80000000015 */
[----:B------:R3:W2:Y:S01]  /*706e0*/  @!P0 LDG.E.U8 R22, desc[UR30][R2.64] ;  /* 0x0000001e02168981 */ /* 0x0006a2000c1e1100 */
[----:B------:R-:W-:Y:S01]  /*706f0*/  PRMT R20, RZ, 0x7610, R20 ;  /* 0x00007610ff147816 */ /* 0x000fe20000000014 */
[----:B---3--:R-:W-:Y:S02]  /*70700*/  @!P0 IMAD.MOV.U32 R2, RZ, RZ, R4 ;  /* 0x000000ffff028224 */ /* 0x008fe400078e0004 */
[----:B------:R-:W-:Y:S01]  /*70710*/  @!P0 IMAD.MOV.U32 R3, RZ, RZ, R8 ;  /* 0x000000ffff038224 */ /* 0x000fe200078e0008 */
[----:B------:R-:W3:Y:S04]  /*70720*/  LDL R4, [R1+0x4bc0] ;  /* 0x004bc00001047983 */ /* 0x000ee80000100800 */
[----:B------:R-:W3:Y:S04]  /*70730*/  LDL R8, [R1+0x4b8c] ;  /* 0x004b8c0001087983 */ /* 0x000ee80000100800 */
[----:B------:R0:W3:Y:S01]  /*70740*/  @!P0 LDG.E.U8 R21, desc[UR30][R2.64] ;  /* 0x0000001e02158981 */ /* 0x0000e2000c1e1100 */
[----:B------:R-:W-:Y:S01]  /*70750*/  PRMT R19, RZ, 0x7610, R19 ;  /* 0x00007610ff137816 */ /* 0x000fe20000000013 */
[----:B0-----:R-:W-:-:S02]  /*70760*/  @!P0 IMAD.MOV.U32 R3, RZ, RZ, R10 ;  /* 0x000000ffff038224 */ /* 0x001fc400078e000a */
[----:B------:R-:W3:Y:S01]  /*70770*/  LDL R10, [R1+0x4bac] ;  /* 0x004bac00010a7983 */ /* 0x000ee20000100800 */
[----:B----4-:R-:W-:-:S03]  /*70780*/  @!P0 IMAD.MOV.U32 R2, RZ, RZ, R5 ;  /* 0x000000ffff028224 */ /* 0x010fc600078e0005 */
[----:B------:R-:W4:Y:S04]  /*70790*/  LDL R5, [R1+0x4be0] ;  /* 0x004be00001057983 */ /* 0x000f280000100800 */
[----:B------:R0:W4:Y:S02]  /*707a0*/  @!P0 LDG.E.U8 R20, desc[UR30][R2.64] ;  /* 0x0000001e02148981 */ /* 0x000124000c1e1100 */
[----:B0-----:R-:W-:Y:S02]  /*707b0*/  @!P0 IMAD.MOV.U32 R3, RZ, RZ, R7 ;  /* 0x000000ffff038224 */ /* 0x001fe400078e0007 */
[----:B------:R-:W-:Y:S01]  /*707c0*/  @!P0 IMAD.MOV.U32 R2, RZ, RZ, R6 ;  /* 0x000000ffff028224 */ /* 0x000fe200078e0006 */
[----:B------:R-:W4:Y:S04]  /*707d0*/  LDL R7, [R1+0x4bcc] ;  /* 0x004bcc0001077983 */ /* 0x000f280000100800 */
[----:B------:R-:W4:Y:S04]  /*707e0*/  LDL R6, [R1+0x4c00] ;  /* 0x004c000001067983 */ /* 0x000f280000100800 */
[----:B------:R2:W4:Y:S04]  /*707f0*/  @!P0 LDG.E.U8 R19, desc[UR30][R2.64] ;  /* 0x0000001e02138981 */ /* 0x000528000c1e1100 */
[----:B------:R-:W-:Y:S01]  /*70800*/  STL [R1+0x34], R25 ;  /* 0x0000341901007387 */ /* 0x000fe20000100800 */
[----:B--2---:R-:W-:-:S02]  /*70810*/  @!P0 IMAD.MOV.U32 R2, RZ, RZ, R12 ;  /* 0x000000ffff028224 */ /* 0x004fc400078e000c */
[----:B------:R-:W-:Y:S01]  /*70820*/  @!P0 IMAD.MOV.U32 R3, RZ, RZ, R13 ;  /* 0x000000ffff038224 */ /* 0x000fe200078e000d */
[----:B------:R-:W2:Y:S04]  /*70830*/  LDL R12, [R1+0x4c20] ;  /* 0x004c2000010c7983 */ /* 0x000ea80000100800 */
[----:B------:R-:W2:Y:S01]  /*70840*/  LDL R13, [R1+0x4bec] ;  /* 0x004bec00010d7983 */ /* 0x000ea20000100800 */
[----:B------:R-:W-:Y:S02]  /*70850*/  PRMT R18, RZ, 0x7610, R18 ;  /* 0x00007610ff127816 */ /* 0x000fe40000000012 */
[----:B------:R-:W-:Y:S01]  /*70860*/  PRMT R17, RZ, 0x7610, R17 ;  /* 0x00007610ff117816 */ /* 0x000fe20000000011 */
[----:B------:R-:W-:Y:S04]  /*70870*/  STL [R1+0x30], R24 ;  /* 0x0000301801007387 */ /* 0x000fe80000100800 */
[----:B------:R3:W2:Y:S01]  /*70880*/  @!P0 LDG.E.U8 R18, desc[UR30][R2.64] ;  /* 0x0000001e02128981 */ /* 0x0006a2000c1e1100 */
[----:B------:R-:W-:Y:S01]  /*70890*/  PRMT R16, RZ, 0x7610, R16 ;  /* 0x00007610ff107816 */ /* 0x000fe20000000010 */
[----:B---3--:R-:W-:-:S02]  /*708a0*/  @!P0 IMAD.MOV.U32 R2, RZ, RZ, R4 ;  /* 0x000000ffff028224 */ /* 0x008fc400078e0004 */
[----:B------:R-:W-:Y:S01]  /*708b0*/  @!P0 IMAD.MOV.U32 R3, RZ, RZ, R8 ;  /* 0x000000ffff038224 */ /* 0x000fe200078e0008 */
[----:B------:R-:W3:Y:S04]  /*708c0*/  LDL R4, [R1+0x4c40] ;  /* 0x004c400001047983 */ /* 0x000ee80000100800 */
[----:B------:R-:W3:Y:S04]  /*708d0*/  LDL R8, [R1+0x4c0c] ;  /* 0x004c0c0001087983 */ /* 0x000ee80000100800 */
[----:B------:R0:W3:Y:S04]  /*708e0*/  @!P0 LDG.E.U8 R17, desc[UR30][R2.64] ;  /* 0x0000001e02118981 */ /* 0x0000e8000c1e1100 */
[----:B------:R-:W-:Y:S01]  /*708f0*/  STL [R1+0x2c], R23 ;  /* 0x00002c1701007387 */ /* 0x000fe20000100800 */
[----:B0-----:R-:W-:-:S03]  /*70900*/  @!P0 IMAD.MOV.U32 R3, RZ, RZ, R10 ;  /* 0x000000ffff038224 */ /* 0x001fc600078e000a */
[----:B------:R-:W3:Y:S01]  /*70910*/  LDL R10, [R1+0x4c2c] ;  /* 0x004c2c00010a7983 */ /* 0x000ee20000100800 */
[----:B------:R-:W-:Y:S02]  /*70920*/  PRMT R15, RZ, 0x7610, R15 ;  /* 0x00007610ff0f7816 */ /* 0x000fe4000000000f */
[----:B------:R-:W-:Y:S01]  /*70930*/  PRMT R9, RZ, 0x7610, R9 ;  /* 0x00007610ff097816 */ /* 0x000fe20000000009 */
[----:B----4-:R-:W-:Y:S02]  /*70940*/  @!P0 IMAD.MOV.U32 R2, RZ, RZ, R5 ;  /* 0x000000ffff028224 */ /* 0x010fe400078e0005 */
[----:B------:R-:W4:Y:S04]  /*70950*/  LDL R5, [R1+0x4c60] ;  /* 0x004c600001057983 */ /* 0x000f280000100800 */
[----:B------:R0:W4:Y:S04]  /*70960*/  @!P0 LDG.E.U8 R16, desc[UR30][R2.64] ;  /* 0x0000001e02108981 */ /* 0x000128000c1e1100 */
[----:B------:R-:W-:Y:S01]  /*70970*/  STL [R1+0x28], R22 ;  /* 0x0000281601007387 */ /* 0x000fe20000100800 */
[----:B0-----:R-:W-:-:S02]  /*70980*/  @!P0 IMAD.MOV.U32 R3, RZ, RZ, R7 ;  /* 0x000000ffff038224 */ /* 0x001fc400078e0007 */
        /* <DEDUP_REMOVED lines=8> */
[----:B------:R-:W2:Y:S04]  /*70a10*/  LDL R13, [R1+0x4c6c] ;  /* 0x004c6c00010d7983 */ /* 0x000ea80000100800 */
[----:B------:R3:W2:Y:S01]  /*70a20*/  @!P0 LDG.E.U8 R9, desc[UR30][R2.64] ;  /* 0x0000001e02098981 */ /* 0x0006a2000c1e1100 */
[----:B------:R-:W-:-:S02]  /*70a30*/  PRMT R11, RZ, 0x7610, R11 ;  /* 0x00007610ff0b7816 */ /* 0x000fc4000000000b */
[----:B------:R-:W-:Y:S02]  /*70a40*/  PRMT R14, RZ, 0x7610, R14 ;  /* 0x00007610ff0e7816 */ /* 0x000fe4000000000e */
[----:B------:R-:W-:Y:S01]  /*70a50*/  PRMT R61, RZ, 0x7610, R61 ;  /* 0x00007610ff3d7816 */ /* 0x000fe2000000003d */
[----:B---3--:R-:W-:Y:S02]  /*70a60*/  @!P0 IMAD.MOV.U32 R2, RZ, RZ, R4 ;  /* 0x000000ffff028224 */ /* 0x008fe400078e0004 */
[----:B------:R-:W-:-:S05]  /*70a70*/  @!P0 IMAD.MOV.U32 R3, RZ, RZ, R8 ;  /* 0x000000ffff038224 */ /* 0x000fca00078e0008 */
[----:B------:R0:W3:Y:S02]  /*70a80*/  @!P0 LDG.E.U8 R11, desc[UR30][R2.64] ;  /* 0x0000001e020b8981 */ /* 0x0000e4000c1e1100 */
[----:B0-----:R-:W-:Y:S01]  /*70a90*/  @!P0 IMAD.MOV.U32 R3, RZ, RZ, R10 ;  /* 0x000000ffff038224 */ /* 0x001fe200078e000a */
[----:B------:R-:W-:Y:S01]  /*70aa0*/  PRMT R60, RZ, 0x7610, R60 ;  /* 0x00007610ff3c7816 */ /* 0x000fe2000000003c */
[----:B------:R-:W-:Y:S01]  /*70ab0*/  STL [R1+0x20], R20 ;  /* 0x0000201401007387 */ /* 0x000fe20000100800 */
[----:B----4-:R-:W-:-:S05]  /*70ac0*/  @!P0 IMAD.MOV.U32 R2, RZ, RZ, R5 ;  /* 0x000000ffff028224 */ /* 0x010fca00078e0005 */
[----:B------:R0:W4:Y:S02]  /*70ad0*/  @!P0 LDG.E.U8 R14, desc[UR30][R2.64] ;  /* 0x0000001e020e8981 */ /* 0x000124000c1e1100 */
[----:B0-----:R-:W-:Y:S02]  /*70ae0*/  @!P0 IMAD.MOV.U32 R2, RZ, RZ, R6 ;  /* 0x000000ffff028224 */ /* 0x001fe400078e0006 */
[----:B------:R-:W-:-:S05]  /*70af0*/  @!P0 IMAD.MOV.U32 R3, RZ, RZ, R7 ;  /* 0x000000ffff038224 */ /* 0x000fca00078e0007 */
[----:B------:R2:W4:Y:S02]  /*70b00*/  @!P0 LDG.E.U8 R61, desc[UR30][R2.64] ;  /* 0x0000001e023d8981 */ /* 0x000524000c1e1100 */
[----:B--2---:R-:W-:Y:S02]  /*70b10*/  @!P0 IMAD.MOV.U32 R2, RZ, RZ, R12 ;  /* 0x000000ffff028224 */ /* 0x004fe400078e000c */
[----:B------:R-:W-:Y:S01]  /*70b20*/  @!P0 IMAD.MOV.U32 R3, RZ, RZ, R13 ;  /* 0x000000ffff038224 */ /* 0x000fe200078e000d */
[----:B------:R0:W-:Y:S04]  /*70b30*/  STL [R1+0x8], R9 ;  /* 0x0000080901007387 */ /* 0x0001e80000100800 */
[----:B------:R-:W2:Y:S04]  /*70b40*/  LDL R8, [R1+0x4cc0] ;  /* 0x004cc00001087983 */ /* 0x000ea80000100800 */
[----:B------:R-:W2:Y:S04]  /*70b50*/  LDL R4, [R1+0x4ce0] ;  /* 0x004ce00001047983 */ /* 0x000ea80000100800 */
[----:B------:R2:W2:Y:S04]  /*70b60*/  @!P0 LDG.E.U8 R60, desc[UR30][R2.64] ;  /* 0x0000001e023c8981 */ /* 0x0004a8000c1e1100 */
[----:B0-----:R-:W2:Y:S04]  /*70b70*/  LDL R9, [R1+0x4c8c] ;  /* 0x004c8c0001097983 */ /* 0x001ea80000100800 */
[----:B------:R-:W-:Y:S04]  /*70b80*/  STL [R1+0x1c], R19 ;  /* 0x00001c1301007387 */ /* 0x000fe80000100800 */
[----:B------:R-:W2:Y:S04]  /*70b90*/  LDL R5, [R1+0x4cac] ;  /* 0x004cac0001057983 */ /* 0x000ea80000100800 */
[----:B---3--:R0:W-:Y:S04]  /*70ba0*/  STL [R1+0x4], R11 ;  /* 0x0000040b01007387 */ /* 0x0081e80000100800 */
[----:B------:R-:W-:Y:S04]  /*70bb0*/  STL [R1+0x18], R18 ;  /* 0x0000181201007387 */ /* 0x000fe80000100800 */
[----:B------:R-:W3:Y:S04]  /*70bc0*/  LDL R10, [R1+0x4d00] ;  /* 0x004d0000010a7983 */ /* 0x000ee80000100800 */
[----:B0-----:R-:W3:Y:S04]  /*70bd0*/  LDL R11, [R1+0x4ccc] ;  /* 0x004ccc00010b7983 */ /* 0x001ee80000100800 */
[----:B------:R-:W-:Y:S04]  /*70be0*/  STL [R1+0x14], R17 ;  /* 0x0000141101007387 */ /* 0x000fe80000100800 */
[----:B------:R-:W3:Y:S04]  /*70bf0*/  LDL R7, [R1+0x4cec] ;  /* 0x004cec0001077983 */ /* 0x000ee80000100800 */
[----:B------:R-:W3:Y:S01]  /*70c00*/  LDL R6, [R1+0x4d20] ;  /* 0x004d200001067983 */ /* 0x000ee20000100800 */
[----:B------:R-:W-:-:S03]  /*70c10*/  PRMT R59, RZ, 0x7610, R59 ;  /* 0x00007610ff3b7816 */ /* 0x000fc6000000003b */
[----:B----4-:R-:W-:Y:S04]  /*70c20*/  STL [R1+0x5974], R61 ;  /* 0x0059743d01007387 */ /* 0x010fe80000100800 */
[----:B------:R-:W-:Y:S04]  /*70c30*/  STL [R1+0x10], R16 ;  /* 0x0000101001007387 */ /* 0x000fe80000100800 */
[----:B------:R0:W-:Y:S04]  /*70c40*/  STL [R1+0xc], R15 ;  /* 0x00000c0f01007387 */ /* 0x0001e80000100800 */
[----:B0-----:R-:W4:Y:S04]  /*70c50*/  LDL R15, [R1+0x4d0c] ;  /* 0x004d0c00010f7983 */ /* 0x001f280000100800 */
[----:B------:R0:W-:Y:S01]  /*70c60*/  STL [R1], R14 ;  /* 0x0000000e01007387 */ /* 0x0001e20000100800 */
[----:B--2---:R-:W-:-:S03]  /*70c70*/  @!P0 IMAD.MOV.U32 R2, RZ, RZ, R8 ;  /* 0x000000ffff028224 */ /* 0x004fc600078e0008 */
[----:B0-----:R-:W2:Y:S04]  /*70c80*/  LDL R14, [R1+0x4d40] ;  /* 0x004d4000010e7983 */ /* 0x001ea80000100800 */
[----:B------:R-:W-:Y:S01]  /*70c90*/  STL [R1+0x59b0], R60 ;  /* 0x0059b03c01007387 */ /* 0x000fe20000100800 */
[----:B------:R-:W-:-:S03]  /*70ca0*/  @!P0 IMAD.MOV.U32 R3, RZ, RZ, R9 ;  /* 0x000000ffff038224 */ /* 0x000fc600078e0009 */
[----:B------:R-:W2:Y:S04]  /*70cb0*/  LDL R8, [R1+0x4d60] ;  /* 0x004d600001087983 */ /* 0x000ea80000100800 */
[----:B------:R-:W2:Y:S04]  /*70cc0*/  LDL R9, [R1+0x4d2c] ;  /* 0x004d2c0001097983 */ /* 0x000ea80000100800 */
[----:B------:R0:W2:Y:S01]  /*70cd0*/  @!P0 LDG.E.U8 R59, desc[UR30][R2.64] ;  /* 0x0000001e023b8981 */ /* 0x0000a2000c1e1100 */
[----:B------:R-:W-:Y:S02]  /*70ce0*/  PRMT R58, RZ, 0x7610, R58 ;  /* 0x00007610ff3a7816 */ /* 0x000fe4000000003a */
[----:B------:R-:W-:-:S02]  /*70cf0*/  PRMT R54, RZ, 0x7610, R54 ;  /* 0x00007610ff367816 */ /* 0x000fc40000000036 */
[----:B------:R-:W-:Y:S02]  /*70d00*/  PRMT R52, RZ, 0x7610, R52 ;  /* 0x00007610ff347816 */ /* 0x000fe40000000034 */
[----:B------:R-:W-:Y:S02]  /*70d10*/  PRMT R50, RZ, 0x7610, R50 ;  /* 0x00007610ff327816 */ /* 0x000fe40000000032 */
[----:B------:R-:W-:Y:S01]  /*70d20*/  PRMT R48, RZ, 0x7610, R48 ;  /* 0x00007610ff307816 */ /* 0x000fe20000000030 */
[----:B------:R-:W2:Y:S01]  /*70d30*/  LDL R12, [R1+0x4d80] ;  /* 0x004d8000010c7983 */ /* 0x000ea20000100800 */
[----:B0-----:R-:W-:Y:S02]  /*70d40*/  @!P0 IMAD.MOV.U32 R2, RZ, RZ, R4 ;  /* 0x000000ffff028224 */ /* 0x001fe400078e0004 */
[----:B------:R-:W-:-:S05]  /*70d50*/  @!P0 IMAD.MOV.U32 R3, RZ, RZ, R5 ;  /* 0x000000ffff038224 */ /* 0x000fca00078e0005 */
[----:B------:R3:W2:Y:S02]  /*70d60*/  @!P0 LDG.E.U8 R58, desc[UR30][R2.64] ;  /* 0x0000001e023a8981 */ /* 0x0006a4000c1e1100 */
[----:B---3--:R-:W-:Y:S02]  /*70d70*/  @!P0 IMAD.MOV.U32 R2, RZ, RZ, R10 ;  /* 0x000000ffff028224 */ /* 0x008fe400078e000a */
[----:B------:R-:W-:-:S05]  /*70d80*/  @!P0 IMAD.MOV.U32 R3, RZ, RZ, R11 ;  /* 0x000000ffff038224 */ /* 0x000fca00078e000b */
[----:B------:R0:W3:Y:S02]  /*70d90*/  @!P0 LDG.E.U8 R54, desc[UR30][R2.64] ;  /* 0x0000001e02368981 */ /* 0x0000e4000c1e1100 */
[----:B0-----:R-:W-:Y:S02]  /*70da0*/  @!P0 IMAD.MOV.U32 R2, RZ, RZ, R6 ;  /* 0x000000ffff028224 */ /* 0x001fe400078e0006 */
[----:B------:R-:W-:-:S05]  /*70db0*/  @!P0 IMAD.MOV.U32 R3, RZ, RZ, R7 ;  /* 0x000000ffff038224 */ /* 0x000fca00078e0007 */
[----:B------:R4:W3:Y:S02]  /*70dc0*/  @!P0 LDG.E.U8 R52, desc[UR30][R2.64] ;  /* 0x0000001e02348981 */ /* 0x0008e4000c1e1100 */
[----:B----4-:R-:W-:Y:S02]  /*70dd0*/  @!P0 IMAD.MOV.U32 R3, RZ, RZ, R15 ;  /* 0x000000ffff038224 */ /* 0x010fe400078e000f */
[----:B--2---:R-:W-:-:S05]  /*70de0*/  @!P0 IMAD.MOV.U32 R2, RZ, RZ, R14 ;  /* 0x000000ffff028224 */ /* 0x004fca00078e000e */
[----:B------:R0:W2:Y:S04]  /*70df0*/  @!P0 LDG.E.U8 R50, desc[UR30][R2.64] ;  /* 0x0000001e02328981 */ /* 0x0000a8000c1e1100 */
[----:B------:R-:W-:Y:S04]  /*70e00*/  STL [R1+0x5978], R59 ;  /* 0x0059783b01007387 */ /* 0x000fe80000100800 */
[----:B------:R-:W4:Y:S04]  /*70e10*/  LDL R13, [R1+0x4d4c] ;  /* 0x004d4c00010d7983 */ /* 0x000f280000100800 */
[----:B------:R-:W4:Y:S04]  /*70e20*/  LDL R5, [R1+0x4d6c] ;  /* 0x004d6c0001057983 */ /* 0x000f280000100800 */
[----:B------:R-:W4:Y:S01]  /*70e30*/  LDL R4, [R1+0x4da0] ;  /* 0x004da00001047983 */ /* 0x000f220000100800 */
[----:B0-----:R-:W-:-:S02]  /*70e40*/  @!P0 IMAD.MOV.U32 R2, RZ, RZ, R8 ;  /* 0x000000ffff028224 */ /* 0x001fc400078e0008 */
[----:B------:R-:W-:-:S05]  /*70e50*/  @!P0 IMAD.MOV.U32 R3, RZ, RZ, R9 ;  /* 0x000000ffff038224 */ /* 0x000fca00078e0009 */
[----:B------:R0:W4:Y:S04]  /*70e60*/  @!P0 LDG.E.U8 R48, desc[UR30][R2.64] ;  /* 0x0000001e02308981 */ /* 0x000128000c1e1100 */
[----:B------:R-:W-:Y:S04]  /*70e70*/  STL [R1+0x59b4], R58 ;  /* 0x0059b43a01007387 */ /* 0x000fe80000100800 */
[----:B------:R-:W4:Y:S04]  /*70e80*/  LDL R11, [R1+0x4d8c] ;  /* 0x004d8c00010b7983 */ /* 0x000f280000100800 */
[----:B------:R-:W4:Y:S04]  /*70e90*/  LDL R10, [R1+0x4dc0] ;  /* 0x004dc000010a7983 */ /* 0x000f280000100800 */
[----:B---3--:R-:W-:Y:S04]  /*70ea0*/  STL [R1+0x597c], R54 ;  /* 0x00597c3601007387 */ /* 0x008fe80000100800 */
[----:B------:R-:W3:Y:S04]  /*70eb0*/  LDL R7, [R1+0x4dac] ;  /* 0x004dac0001077983 */ /* 0x000ee80000100800 */
[----:B------:R-:W3:Y:S01]  /*70ec0*/  LDL R6, [R1+0x4de0] ;  /* 0x004de00001067983 */ /* 0x000ee20000100800 */
[----:B0-----:R-:W-:-:S03]  /*70ed0*/  @!P0 IMAD.MOV.U32 R2, RZ, RZ, R12 ;  /* 0x000000ffff028224 */ /* 0x001fc600078e000c */
[----:B------:R-:W-:Y:S04]  /*70ee0*/  STL [R1+0x59a8], R52 ;  /* 0x0059a83401007387 */ /* 0x000fe80000100800 */
[----:B------:R-:W3:Y:S04]  /*70ef0*/  LDL R15, [R1+0x4dcc] ;  /* 0x004dcc00010f7983 */ /* 0x000ee80000100800 */
[----:B------:R-:W3:Y:S01]  /*70f00*/  LDL R14, [R1+0x4e00] ;  /* 0x004e0000010e7983 */ /* 0x000ee20000100800 */
[----:B------:R-:W-:-:S03]  /*70f10*/  PRMT R46, RZ, 0x7610, R46 ;  /* 0x00007610ff2e7816 */ /* 0x000fc6000000002e */
[----:B--2---:R-:W-:Y:S04]  /*70f20*/  STL [R1+0x5980], R50 ;  /* 0x0059803201007387 */ /* 0x004fe80000100800 */
[----:B------:R-:W2:Y:S04]  /*70f30*/  LDL R9, [R1+0x4dec] ;  /* 0x004dec0001097983 */ /* 0x000ea80000100800 */
[----:B------:R-:W2:Y:S01]  /*70f40*/  LDL R8, [R1+0x4e20] ;  /* 0x004e200001087983 */ /* 0x000ea20000100800 */
[----:B----4-:R-:W-:-:S05]  /*70f50*/  @!P0 IMAD.MOV.U32 R3, RZ, RZ, R13 ;  /* 0x000000ffff038224 */ /* 0x010fca00078e000d */
[----:B------:R0:W4:Y:S04]  /*70f60*/  @!P0 LDG.E.U8 R46, desc[UR30][R2.64] ;  /* 0x0000001e022e8981 */ /* 0x000128000c1e1100 */
[----:B------:R-:W-:Y:S04]  /*70f70*/  STL [R1+0x59a0], R48 ;  /* 0x0059a03001007387 */ /* 0x000fe80000100800 */
[----:B------:R-:W4:Y:S04]  /*70f80*/  LDL R13, [R1+0x4e0c] ;  /* 0x004e0c00010d7983 */ /* 0x000f280000100800 */
[----:B------:R-:W4:Y:S01]  /*70f90*/  LDL R12, [R1+0x4e40] ;  /* 0x004e4000010c7983 */ /* 0x000f220000100800 */
[----:B------:R-:W-:Y:S01]  /*70fa0*/  PRMT R44, RZ, 0x7610, R44 ;  /* 0x00007610ff2c7816 */ /* 0x000fe2000000002c */
[----:B0-----:R-:W-:-:S02]  /*70fb0*/  @!P0 IMAD.MOV.U32 R2, RZ, RZ, R4 ;  /* 0x000000ffff028224 */ /* 0x001fc400078e0004 */
[----:B------:R-:W-:Y:S01]  /*70fc0*/  @!P0 IMAD.MOV.U32 R3, RZ, RZ, R5 ;  /* 0x000000ffff038224 */ /* 0x000fe200078e0005 */
[----:B------:R-:W-:-:S04]  /*70fd0*/  PRMT R42, RZ, 0x7610, R42 ;  /* 0x00007610ff2a7816 */ /* 0x000fc8000000002a */
[----:B------:R0:W4:Y:S01]  /*70fe0*/  @!P0 LDG.E.U8 R44, desc[UR30][R2.64] ;  /* 0x0000001e022c8981 */ /* 0x000122000c1e1100 */
[----:B------:R-:W-:Y:S01]  /*70ff0*/  PRMT R40, RZ, 0x7610, R40 ;  /* 0x00007610ff287816 */ /* 0x000fe20000000028 */
[----:B0-----:R-:W-:Y:S02]  /*71000*/  @!P0 IMAD.MOV.U32 R2, RZ, RZ, R10 ;  /* 0x000000ffff028224 */ /* 0x001fe400078e000a */
[----:B------:R-:W-:-:S05]  /*71010*/  @!P0 IMAD.MOV.U32 R3, RZ, RZ, R11 ;  /* 0x000000ffff038224 */ /* 0x000fca00078e000b */
[----:B------:R3:W4:Y:S01]  /*71020*/  @!P0 LDG.E.U8 R42, desc[UR30][R2.64] ;  /* 0x0000001e022a8981 */ /* 0x000722000c1e1100 */
[----:B------:R-:W-:Y:S01]  /*71030*/  PRMT R38, RZ, 0x7610, R38 ;  /* 0x00007610ff267816 */ /* 0x000fe20000000026 */
[----:B---3--:R-:W-:Y:S02]  /*71040*/  @!P0 IMAD.MOV.U32 R2, RZ, RZ, R6 ;  /* 0x000000ffff028224 */ /* 0x008fe400078e0006 */
[----:B------:R-:W-:-:S05]  /*71050*/  @!P0 IMAD.MOV.U32 R3, RZ, RZ, R7 ;  /* 0x000000ffff038224 */ /* 0x000fca00078e0007 */
[----:B------:R0:W3:Y:S01]  /*71060*/  @!P0 LDG.E.U8 R40, desc[UR30][R2.64] ;  /* 0x0000001e02288981 */ /* 0x0000e2000c1e1100 */
[----:B------:R-:W-:Y:S01]  /*71070*/  PRMT R36, RZ, 0x7610, R36 ;  /* 0x00007610ff247816 */ /* 0x000fe20000000024 */
[----:B0-----:R-:W-:Y:S02]  /*71080*/  @!P0 IMAD.MOV.U32 R2, RZ, RZ, R14 ;  /* 0x000000ffff028224 */ /* 0x001fe400078e000e */
[----:B------:R-:W-:-:S05]  /*71090*/  @!P0 IMAD.MOV.U32 R3, RZ, RZ, R15 ;  /* 0x000000ffff038224 */ /* 0x000fca00078e000f */
[----:B------:R2:W3:Y:S01]  /*710a0*/  @!P0 LDG.E.U8 R38, desc[UR30][R2.64] ;  /* 0x0000001e02268981 */ /* 0x0004e2000c1e1100 */
[----:B------:R-:W-:Y:S01]  /*710b0*/  PRMT R34, RZ, 0x7610, R34 ;  /* 0x00007610ff227816 */ /* 0x000fe20000000022 */
[----:B--2---:R-:W-:Y:S02]  /*710c0*/  @!P0 IMAD.MOV.U32 R3, RZ, RZ, R9 ;  /* 0x000000ffff038224 */ /* 0x004fe400078e0009 */
[----:B------:R-:W-:-:S05]  /*710d0*/  @!P0 IMAD.MOV.U32 R2, RZ, RZ, R8 ;  /* 0x000000ffff028224 */ /* 0x000fca00078e0008 */
[----:B------:R4:W2:Y:S02]  /*710e0*/  @!P0 LDG.E.U8 R36, desc[UR30][R2.64] ;  /* 0x0000001e02248981 */ /* 0x0008a4000c1e1100 */
[----:B----4-:R-:W-:Y:S02]  /*710f0*/  @!P0 IMAD.MOV.U32 R3, RZ, RZ, R13 ;  /* 0x000000ffff038224 */ /* 0x010fe400078e000d */
[----:B------:R-:W-:-:S05]  /*71100*/  @!P0 IMAD.MOV.U32 R2, RZ, RZ, R12 ;  /* 0x000000ffff028224 */ /* 0x000fca00078e000c */
[----:B------:R-:W4:Y:S04]  /*71110*/  @!P0 LDG.E.U8 R34, desc[UR30][R2.64] ;  /* 0x0000001e02228981 */ /* 0x000f28000c1e1100 */
[----:B------:R-:W-:Y:S04]  /*71120*/  STL [R1+0x5984], R46 ;  /* 0x0059842e01007387 */ /* 0x000fe80000100800 */
[----:B------:R-:W4:Y:S04]  /*71130*/  LDL R5, [R1+0x4e2c] ;  /* 0x004e2c0001057983 */ /* 0x000f280000100800 */
[----:B------:R-:W4:Y:S04]  /*71140*/  LDL R4, [R1+0x4e60] ;  /* 0x004e600001047983 */ /* 0x000f280000100800 */
[----:B------:R-:W-:Y:S04]  /*71150*/  STL [R1+0x599c], R44 ;  /* 0x00599c2c01007387 */ /* 0x000fe80000100800 */
[----:B------:R-:W4:Y:S04]  /*71160*/  LDL R11, [R1+0x4e4c] ;  /* 0x004e4c00010b7983 */ /* 0x000f280000100800 */
[----:B------:R-:W4:Y:S04]  /*71170*/  LDL R10, [R1+0x4e80] ;  /* 0x004e8000010a7983 */ /* 0x000f280000100800 */
[----:B------:R-:W-:Y:S04]  /*71180*/  STL [R1+0x5988], R42 ;  /* 0x0059882a01007387 */ /* 0x000fe80000100800 */
[----:B------:R-:W4:Y:S04]  /*71190*/  LDL R7, [R1+0x4e6c] ;  /* 0x004e6c0001077983 */ /* 0x000f280000100800 */
[----:B------:R-:W4:Y:S04]  /*711a0*/  LDL R6, [R1+0x4ea0] ;  /* 0x004ea00001067983 */ /* 0x000f280000100800 */
[----:B---3--:R-:W-:Y:S04]  /*711b0*/  STL [R1+0x5994], R40 ;  /* 0x0059942801007387 */ /* 0x008fe80000100800 */
[----:B------:R-:W3:Y:S04]  /*711c0*/  LDL R15, [R1+0x4e8c] ;  /* 0x004e8c00010f7983 */ /* 0x000ee80000100800 */
[----:B------:R-:W3:Y:S04]  /*711d0*/  LDL R14, [R1+0x4ec0] ;  /* 0x004ec000010e7983 */ /* 0x000ee80000100800 */
[----:B------:R-:W-:Y:S04]  /*711e0*/  STL [R1+0x598c], R38 ;  /* 0x00598c2601007387 */ /* 0x000fe80000100800 */
[----:B------:R-:W3:Y:S04]  /*711f0*/  LDL R9, [R1+0x4eac] ;  /* 0x004eac0001097983 */ /* 0x000ee80000100800 */
[----:B------:R-:W3:Y:S01]  /*71200*/  LDL R8, [R1+0x4ee0] ;  /* 0x004ee00001087983 */ /* 0x000ee20000100800 */
[----:B------:R-:W-:-:S03]  /*71210*/  PRMT R32, RZ, 0x7610, R32 ;  /* 0x00007610ff207816 */ /* 0x000fc60000000020 */
[----:B--2---:R-:W-:Y:S04]  /*71220*/  STL [R1+0x5990], R36 ;  /* 0x0059902401007387 */ /* 0x004fe80000100800 */
[----:B----4-:R-:W-:Y:S04]  /*71230*/  STL [R1+0x5998], R34 ;  /* 0x0059982201007387 */ /* 0x010fe80000100800 */
[----:B------:R-:W2:Y:S04]  /*71240*/  LDL R23, [R1+0x4ecc] ;  /* 0x004ecc0001177983 */ /* 0x000ea80000100800 */
[----:B------:R-:W4:Y:S04]  /*71250*/  LDL R22, [R1+0x4f00] ;  /* 0x004f000001167983 */ /* 0x000f280000100800 */
[----:B------:R0:W4:Y:S01]  /*71260*/  @!P0 LDG.E.U8 R32, desc[UR30][R4.64] ;  /* 0x0000001e04208981 */ /* 0x000122000c1e1100 */
[----:B------:R-:W-:-:S02]  /*71270*/  PRMT R2, RZ, 0x7610, R2 ;  /* 0x00007610ff027816 */ /* 0x000fc40000000002 */
[----:B------:R-:W-:Y:S01]  /*71280*/  PRMT R3, RZ, 0x7610, R3 ;  /* 0x00007610ff037816 */ /* 0x000fe20000000003 */
[----:B0-----:R-:W-:Y:S02]  /*71290*/  @!P0 IMAD.MOV.U32 R4, RZ, RZ, R10 ;  /* 0x000000ffff048224 */ /* 0x001fe400078e000a */
[----:B------:R-:W-:-:S05]  /*712a0*/  @!P0 IMAD.MOV.U32 R5, RZ, RZ, R11 ;  /* 0x000000ffff058224 */ /* 0x000fca00078e000b */
[----:B------:R0:W4:Y:S04]  /*712b0*/  @!P0 LDG.E.U8 R2, desc[UR30][R4.64] ;  /* 0x0000001e04028981 */ /* 0x000128000c1e1100 */
[----:B------:R3:W4:Y:S01]  /*712c0*/  @!P0 LDG.E.U8 R3, desc[UR30][R6.64] ;  /* 0x0000001e06038981 */ /* 0x000722000c1e1100 */
[----:B0-----:R-:W-:Y:S02]  /*712d0*/  PRMT R4, RZ, 0x7610, R4 ;  /* 0x00007610ff047816 */ /* 0x001fe40000000004 */
[----:B------:R-:W-:Y:S01]  /*712e0*/  PRMT R5, RZ, 0x7610, R5 ;  /* 0x00007610ff057816 */ /* 0x000fe20000000005 */
[----:B---3--:R-:W-:Y:S02]  /*712f0*/  @!P0 IMAD.MOV.U32 R7, RZ, RZ, R15 ;  /* 0x000000ffff078224 */ /* 0x008fe400078e000f */
[----:B------:R-:W-:-:S05]  /*71300*/  @!P0 IMAD.MOV.U32 R6, RZ, RZ, R14 ;  /* 0x000000ffff068224 */ /* 0x000fca00078e000e */
[----:B------:R0:W3:Y:S02]  /*71310*/  @!P0 LDG.E.U8 R4, desc[UR30][R6.64] ;  /* 0x0000001e06048981 */ /* 0x0000e4000c1e1100 */
[----:B0-----:R-:W-:Y:S02]  /*71320*/  PRMT R6, RZ, 0x7610, R6 ;  /* 0x00007610ff067816 */ /* 0x001fe40000000006 */
[----:B------:R2:W3:Y:S02]  /*71330*/  @!P0 LDG.E.U8 R5, desc[UR30][R8.64] ;  /* 0x0000001e08058981 */ /* 0x0004e4000c1e1100 */
[----:B--2---:R-:W-:Y:S02]  /*71340*/  @!P0 IMAD.MOV.U32 R9, RZ, RZ, R23 ;  /* 0x000000ffff098224 */ /* 0x004fe400078e0017 */
[----:B----4-:R-:W-:-:S05]  /*71350*/  @!P0 IMAD.MOV.U32 R8, RZ, RZ, R22 ;  /* 0x000000ffff088224 */ /* 0x010fca00078e0016 */
[----:B------:R-:W2:Y:S04]  /*71360*/  @!P0 LDG.E.U8 R6, desc[UR30][R8.64] ;  /* 0x0000001e08068981 */ /* 0x000ea8000c1e1100 */
[----:B------:R-:W-:Y:S04]  /*71370*/  STL [R1+0x59a4], R32 ;  /* 0x0059a42001007387 */ /* 0x000fe80000100800 */
[----:B------:R-:W4:Y:S04]  /*71380*/  LDL R11, [R1+0x4eec] ;  /* 0x004eec00010b7983 */ /* 0x000f280000100800 */
[----:B------:R-:W4:Y:S04]  /*71390*/  LDL R10, [R1+0x4f20] ;  /* 0x004f2000010a7983 */ /* 0x000f280000100800 */
        /* <DEDUP_REMOVED lines=8> */
[----:B---3--:R0:W-:Y:S04]  /*71420*/  STL [R1+0x59bc], R4 ;  /* 0x0059bc0401007387 */ /* 0x0081e80000100800 */
[----:B------:R-:W3:Y:S04]  /*71430*/  LDL R15, [R1+0x4f6c] ;  /* 0x004f6c00010f7983 */ /* 0x000ee80000100800 */
[----:B------:R-:W3:Y:S04]  /*71440*/  LDL R14, [R1+0x4fa0] ;  /* 0x004fa000010e7983 */ /* 0x000ee80000100800 */
[----:B------:R-:W3:Y:S04]  /*71450*/  LDL R17, [R1+0x4f8c] ;  /* 0x004f8c0001117983 */ /* 0x000ee80000100800 */
[----:B------:R-:W3:Y:S04]  /*71460*/  LDL R16, [R1+0x4fc0] ;  /* 0x004fc00001107983 */ /* 0x000ee80000100800 */
[----:B------:R1:W-:Y:S04]  /*71470*/  STL [R1+0x59c0], R5 ;  /* 0x0059c00501007387 */ /* 0x0003e80000100800 */
[----:B0-----:R-:W3:Y:S04]  /*71480*/  LDL R4, [R1+0x4fe0] ;  /* 0x004fe00001047983 */ /* 0x001ee80000100800 */
[----:B-1----:R-:W3:Y:S01]  /*71490*/  LDL R5, [R1+0x4fac] ;  /* 0x004fac0001057983 */ /* 0x002ee20000100800 */
[----:B------:R-:W-:-:S03]  /*714a0*/  PRMT R7, RZ, 0x7610, R7 ;  /* 0x00007610ff077816 */ /* 0x000fc60000000007 */
[----:B--2---:R0:W-:Y:S04]  /*714b0*/  STL [R1+0x59c4], R6 ;  /* 0x0059c40601007387 */ /* 0x0041e80000100800 */
[----:B------:R-:W2:Y:S04]  /*714c0*/  LDL R2, [R1+0x5000] ;  /* 0x0050000001027983 */ /* 0x000ea80000100800 */
[----:B----4-:R1:W4:Y:S04]  /*714d0*/  @!P0 LDG.E.U8 R7, desc[UR30][R10.64] ;  /* 0x0000001e0a078981 */ /* 0x010328000c1e1100 */
[----:B------:R-:W4:Y:S01]  /*714e0*/  LDL R3, [R1+0x5020] ;  /* 0x0050200001037983 */ /* 0x000f220000100800 */
[----:B------:R-:W-:-:S02]  /*714f0*/  PRMT R8, RZ, 0x7610, R8 ;  /* 0x00007610ff087816 */ /* 0x000fc40000000008 */
[----:B------:R-:W-:Y:S01]  /*71500*/  PRMT R9, RZ, 0x7610, R9 ;  /* 0x00007610ff097816 */ /* 0x000fe20000000009 */
[----:B------:R-:W4:Y:S04]  /*71510*/  LDL R24, [R1+0x5040] ;  /* 0x0050400001187983 */ /* 0x000f280000100800 */
[----:B------:R-:W4:Y:S04]  /*71520*/  LDL R25, [R1+0x500c] ;  /* 0x00500c0001197983 */ /* 0x000f280000100800 */
[----:B0-----:R-:W4:Y:S04]  /*71530*/  LDL R6, [R1+0x4fec] ;  /* 0x004fec0001067983 */ /* 0x001f280000100800 */
[----:B------:R-:W4:Y:S04]  /*71540*/  LDL R23, [R1+0x504c] ;  /* 0x00504c0001177983 */ /* 0x000f280000100800 */
[----:B------:R-:W4:Y:S04]  /*71550*/  LDL R22, [R1+0x5080] ;  /* 0x0050800001167983 */ /* 0x000f280000100800 */
[----:B------:R-:W4:Y:S01]  /*71560*/  LDL R27, [R1+0x50ec] ;  /* 0x0050ec00011b7983 */ /* 0x000f220000100800 */
[----:B-1----:R-:W-:-:S03]  /*71570*/  @!P0 IMAD.MOV.U32 R10, RZ, RZ, R18 ;  /* 0x000000ffff0a8224 */ /* 0x002fc600078e0012 */
[----:B------:R-:W4:Y:S01]  /*71580*/  LDL R18, [R1+0x4fcc] ;  /* 0x004fcc0001127983 */ /* 0x000f220000100800 */
[----:B------:R-:W-:-:S03]  /*71590*/  @!P0 IMAD.MOV.U32 R11, RZ, RZ, R21 ;  /* 0x000000ffff0b8224 */ /* 0x000fc600078e0015 */
[----:B------:R0:W4:Y:S04]  /*715a0*/  @!P0 LDG.E.U8 R9, desc[UR30][R12.64] ;  /* 0x0000001e0c098981 */ /* 0x000128000c1e1100 */
[----:B------:R-:W4:Y:S04]  /*715b0*/  LDL R21, [R1+0x502c] ;  /* 0x00502c0001157983 */ /* 0x000f280000100800 */
[----:B------:R1:W4:Y:S04]  /*715c0*/  @!P0 LDG.E.U8 R8, desc[UR30][R10.64] ;  /* 0x0000001e0a088981 */ /* 0x000328000c1e1100 */
[----:B------:R-:W4:Y:S04]  /*715d0*/  LDL R26, [R1+0x5120] ;  /* 0x00512000011a7983 */ /* 0x000f280000100800 */
[----:B------:R-:W4:Y:S04]  /*715e0*/  LDL R28, [R1+0x5100] ;  /* 0x00510000011c7983 */ /* 0x000f280000100800 */
[----:B------:R-:W4:Y:S04]  /*715f0*/  LDL R29, [R1+0x50cc] ;  /* 0x0050cc00011d7983 */ /* 0x000f280000100800 */
[----:B------:R-:W4:Y:S04]  /*71600*/  LDL R32, [R1+0x514c] ;  /* 0x00514c0001207983 */ /* 0x000f280000100800 */
[----:B------:R-:W4:Y:S04]  /*71610*/  LDL R30, [R1+0x51a0] ;  /* 0x0051a000011e7983 */ /* 0x000f280000100800 */
[----:B------:R-:W4:Y:S04]  /*71620*/  LDL R31, [R1+0x516c] ;  /* 0x00516c00011f7983 */ /* 0x000f280000100800 */
[----:B------:R-:W4:Y:S01]  /*71630*/  LDL R38, [R1+0x5220] ;  /* 0x0052200001267983 */ /* 0x000f220000100800 */
[----:B0-----:R-:W-:-:S02]  /*71640*/  @!P0 IMAD.MOV.U32 R12, RZ, RZ, R19 ;  /* 0x000000ffff0c8224 */ /* 0x001fc400078e0013 */
[----:B------:R-:W-:Y:S01]  /*71650*/  @!P0 IMAD.MOV.U32 R13, RZ, RZ, R20 ;  /* 0x000000ffff0d8224 */ /* 0x000fe200078e0014 */
[----:B-1----:R-:W-:Y:S02]  /*71660*/  PRMT R10, RZ, 0x7610, R10 ;  /* 0x00007610ff0a7816 */ /* 0x002fe4000000000a */
[----:B------:R-:W-:Y:S01]  /*71670*/  PRMT R11, RZ, 0x7610, R11 ;  /* 0x00007610ff0b7816 */ /* 0x000fe2000000000b */
[----:B------:R-:W4:Y:S04]  /*71680*/  LDL R20, [R1+0x5060] ;  /* 0x0050600001147983 */ /* 0x000f280000100800 */
[----:B------:R-:W4:Y:S04]  /*71690*/  LDL R40, [R1+0x51ec] ;  /* 0x0051ec0001287983 */ /* 0x000f280000100800 */
[----:B------:R0:W4:Y:S01]  /*716a0*/  @!P0 LDG.E.U8 R10, desc[UR30][R12.64] ;  /* 0x0000001e0c0a8981 */ /* 0x000122000c1e1100 */
[----:B------:R-:W-:-:S03]  /*716b0*/  PRMT R33, RZ, 0x7610, R33 ;  /* 0x00007610ff217816 */ /* 0x000fc60000000021 */
[----:B------:R-:W4:Y:S04]  /*716c0*/  LDL R36, [R1+0x524c] ;  /* 0x00524c0001247983 */ /* 0x000f280000100800 */
[----:B------:R-:W4:Y:S04]  /*716d0*/  LDL R34, [R1+0x5280] ;  /* 0x0052800001227983 */ /* 0x000f280000100800 */
[----:B---3--:R1:W3:Y:S01]  /*716e0*/  @!P0 LDG.E.U8 R11, desc[UR30][R14.64] ;  /* 0x0000001e0e0b8981 */ /* 0x0082e2000c1e1100 */
[----:B------:R-:W-:Y:S02]  /*716f0*/  PRMT R35, RZ, 0x7610, R35 ;  /* 0x00007610ff237816 */ /* 0x000fe40000000023 */
[----:B------:R-:W-:Y:S01]  /*71700*/  PRMT R37, RZ, 0x7610, R37 ;  /* 0x00007610ff257816 */ /* 0x000fe20000000025 */
[----:B------:R-:W3:Y:S04]  /*71710*/  LDL R44, [R1+0x52cc] ;  /* 0x0052cc00012c7983 */ /* 0x000ee80000100800 */
[----:B------:R-:W3:Y:S01]  /*71720*/  LDL R42, [R1+0x5300] ;  /* 0x00530000012a7983 */ /* 0x000ee20000100800 */
[----:B0-----:R-:W-:Y:S01]  /*71730*/  PRMT R13, RZ, 0x7610, R13 ;  /* 0x00007610ff0d7816 */ /* 0x001fe2000000000d */
[----:B-1----:R-:W-:-:S02]  /*71740*/  @!P0 IMAD.MOV.U32 R14, RZ, RZ, R16 ;  /* 0x000000ffff0e8224 */ /* 0x002fc400078e0010 */
[----:B------:R-:W-:Y:S02]  /*71750*/  @!P0 IMAD.MOV.U32 R15, RZ, RZ, R17 ;  /* 0x000000ffff0f8224 */ /* 0x000fe400078e0011 */
[----:B------:R-:W-:Y:S02]  /*71760*/  @!P0 IMAD.MOV.U32 R16, RZ, RZ, R4 ;  /* 0x000000ffff108224 */ /* 0x000fe400078e0004 */
[----:B------:R-:W3:Y:S01]  /*71770*/  LDL R4, [R1+0x50a0] ;  /* 0x0050a00001047983 */ /* 0x000ee20000100800 */
[----:B------:R-:W-:-:S03]  /*71780*/  @!P0 IMAD.MOV.U32 R17, RZ, RZ, R5 ;  /* 0x000000ffff118224 */ /* 0x000fc600078e0005 */
[----:B------:R-:W3:Y:S04]  /*71790*/  LDL R5, [R1+0x506c] ;  /* 0x00506c0001057983 */ /* 0x000ee80000100800 */
[----:B------:R2:W3:Y:S02]  /*717a0*/  @!P0 LDG.E.U8 R13, desc[UR30][R16.64] ;  /* 0x0000001e100d8981 */ /* 0x0004e4000c1e1100 */
[----:B--2---:R-:W-:Y:S02]  /*717b0*/  @!P0 IMAD.MOV.U32 R16, RZ, RZ, R2 ;  /* 0x000000ffff108224 */ /* 0x004fe400078e0002 */
[----:B------:R-:W2:Y:S01]  /*717c0*/  LDL R2, [R1+0x50c0] ;  /* 0x0050c00001027983 */ /* 0x000ea20000100800 */
[----:B----4-:R-:W-:Y:S02]  /*717d0*/  @!P0 IMAD.MOV.U32 R17, RZ, RZ, R18 ;  /* 0x000000ffff118224 */ /* 0x010fe400078e0012 */
[----:B------:R-:W-:-:S02]  /*717e0*/  @!P0 IMAD.MOV.U32 R18, RZ, RZ, R3 ;  /* 0x000000ffff128224 */ /* 0x000fc400078e0003 */
[----:B------:R-:W4:Y:S01]  /*717f0*/  LDL R3, [R1+0x508c] ;  /* 0x00508c0001037983 */ /* 0x000f220000100800 */
[----:B------:R-:W-:Y:S01]  /*71800*/  PRMT R12, RZ, 0x7610, R12 ;  /* 0x00007610ff0c7816 */ /* 0x000fe2000000000c */
[----:B------:R-:W-:Y:S02]  /*71810*/  @!P0 IMAD.MOV.U32 R19, RZ, RZ, R6 ;  /* 0x000000ffff138224 */ /* 0x000fe400078e0006 */
[----:B------:R-:W4:Y:S04]  /*71820*/  LDL R6, [R1+0x50e0] ;  /* 0x0050e00001067983 */ /* 0x000f280000100800 */
[----:B------:R0:W4:Y:S02]  /*71830*/  @!P0 LDG.E.U8 R12, desc[UR30][R14.64] ;  /* 0x0000001e0e0c8981 */ /* 0x000124000c1e1100 */
[----:B0-----:R-:W-:-:S02]  /*71840*/  PRMT R15, RZ, 0x7610, R15 ;  /* 0x00007610ff0f7816 */ /* 0x001fc4000000000f */
[----:B------:R-:W-:-:S04]  /*71850*/  PRMT R14, RZ, 0x7610, R14 ;  /* 0x00007610ff0e7816 */ /* 0x000fc8000000000e */
[----:B------:R0:W4:Y:S04]  /*71860*/  @!P0 LDG.E.U8 R15, desc[UR30][R18.64] ;  /* 0x0000001e120f8981 */ /* 0x000128000c1e1100 */
[----:B------:R1:W4:Y:S01]  /*71870*/  @!P0 LDG.E.U8 R14, desc[UR30][R16.64] ;  /* 0x0000001e100e8981 */ /* 0x000322000c1e1100 */
[----:B0-----:R-:W-:-:S03]  /*71880*/  @!P0 IMAD.MOV.U32 R18, RZ, RZ, R24 ;  /* 0x000000ffff128224 */ /* 0x001fc600078e0018 */
[----:B------:R-:W4:Y:S01]  /*71890*/  LDL R24, [R1+0x50ac] ;  /* 0x0050ac0001187983 */ /* 0x000f220000100800 */
[----:B-1----:R-:W-:Y:S02]  /*718a0*/  PRMT R16, RZ, 0x7610, R16 ;  /* 0x00007610ff107816 */ /* 0x002fe40000000010 */
[----:B------:R-:W-:Y:S01]  /*718b0*/  PRMT R17, RZ, 0x7610, R17 ;  /* 0x00007610ff117816 */ /* 0x000fe20000000011 */
[----:B------:R-:W-:-:S05]  /*718c0*/  @!P0 IMAD.MOV.U32 R19, RZ, RZ, R25 ;  /* 0x000000ffff138224 */ /* 0x000fca00078e0019 */
[----:B------:R0:W4:Y:S04]  /*718d0*/  @!P0 LDG.E.U8 R16, desc[UR30][R18.64] ;  /* 0x0000001e12108981 */ /* 0x000128000c1e1100 */
[----:B------:R1:W4:Y:S01]  /*718e0*/  @!P0 LDG.E.U8 R17, desc[UR30][R20.64] ;  /* 0x0000001e14118981 */ /* 0x000322000c1e1100 */
[----:B0-----:R-:W-:Y:S01]  /*718f0*/  PRMT R19, RZ, 0x7610, R19 ;  /* 0x00007610ff137816 */ /* 0x001fe20000000013 */
[----:B-1----:R-:W-:Y:S02]  /*71900*/  @!P0 IMAD.MOV.U32 R20, RZ, RZ, R22 ;  /* 0x000000ffff148224 */ /* 0x002fe400078e0016 */
[----:B------:R-:W-:Y:S02]  /*71910*/  @!P0 IMAD.MOV.U32 R21, RZ, RZ, R23 ;  /* 0x000000ffff158224 */ /* 0x000fe400078e0017 */
[----:B---3--:R-:W-:-:S02]  /*71920*/  @!P0 IMAD.MOV.U32 R22, RZ, RZ, R4 ;  /* 0x000000ffff168224 */ /* 0x008fc400078e0004 */
[----:B------:R-:W-:Y:S01]  /*71930*/  @!P0 IMAD.MOV.U32 R23, RZ, RZ, R5 ;  /* 0x000000ffff178224 */ /* 0x000fe200078e0005 */
[----:B------:R-:W3:Y:S04]  /*71940*/  LDL R4, [R1+0x5140] ;  /* 0x0051400001047983 */ /* 0x000ee80000100800 */
[----:B------:R-:W3:Y:S04]  /*71950*/  LDL R5, [R1+0x510c] ;  /* 0x00510c0001057983 */ /* 0x000ee80000100800 */
[----:B------:R2:W3:Y:S02]  /*71960*/  @!P0 LDG.E.U8 R19, desc[UR30][R22.64] ;  /* 0x0000001e16138981 */ /* 0x0004e4000c1e1100 */
[----:B--2---:R-:W-:-:S02]  /*71970*/  @!P0 IMAD.MOV.U32 R22, RZ, RZ, R2 ;  /* 0x000000ffff168224 */ /* 0x004fc400078e0002 */
[----:B------:R-:W2:Y:S01]  /*71980*/  LDL R2, [R1+0x5160] ;  /* 0x0051600001027983 */ /* 0x000ea20000100800 */
[----:B----4-:R-:W-:-:S03]  /*71990*/  @!P0 IMAD.MOV.U32 R23, RZ, RZ, R3 ;  /* 0x000000ffff178224 */ /* 0x010fc600078e0003 */
[----:B------:R-:W4:Y:S01]  /*719a0*/  LDL R3, [R1+0x512c] ;  /* 0x00512c0001037983 */ /* 0x000f220000100800 */
[----:B------:R-:W-:-:S06]  /*719b0*/  PRMT R18, RZ, 0x7610, R18 ;  /* 0x00007610ff127816 */ /* 0x000fcc0000000012 */
[----:B------:R0:W4:Y:S02]  /*719c0*/  @!P0 LDG.E.U8 R18, desc[UR30][R20.64] ;  /* 0x0000001e14128981 */ /* 0x000124000c1e1100 */
[----:B0-----:R-:W-:-:S06]  /*719d0*/  PRMT R20, RZ, 0x7610, R20 ;  /* 0x00007610ff147816 */ /* 0x001fcc0000000014 */
[----:B------:R0:W4:Y:S01]  /*719e0*/  @!P0 LDG.E.U8 R20, desc[UR30][R22.64] ;  /* 0x0000001e16148981 */ /* 0x000122000c1e1100 */
[----:B------:R-:W-:Y:S02]  /*719f0*/  @!P0 IMAD.MOV.U32 R25, RZ, RZ, R24 ;  /* 0x000000ffff198224 */ /* 0x000fe400078e0018 */
[----:B------:R-:W-:Y:S02]  /*71a00*/  @!P0 IMAD.MOV.U32 R24, RZ, RZ, R6 ;  /* 0x000000ffff188224 */ /* 0x000fe400078e0006 */
[----:B------:R-:W4:Y:S01]  /*71a10*/  LDL R6, [R1+0x5180] ;  /* 0x0051800001067983 */ /* 0x000f220000100800 */
[----:B0-----:R-:W-:Y:S02]  /*71a20*/  PRMT R23, RZ, 0x7610, R23 ;  /* 0x00007610ff177816 */ /* 0x001fe40000000017 */
[----:B------:R-:W-:-:S04]  /*71a30*/  PRMT R21, RZ, 0x7610, R21 ;  /* 0x00007610ff157816 */ /* 0x000fc80000000015 */
[----:B------:R3:W4:Y:S04]  /*71a40*/  @!P0 LDG.E.U8 R23, desc[UR30][R26.64] ;  /* 0x0000001e1a178981 */ /* 0x000728000c1e1100 */
[----:B------:R0:W4:Y:S01]  /*71a50*/  @!P0 LDG.E.U8 R21, desc[UR30][R24.64] ;  /* 0x0000001e18158981 */ /* 0x000122000c1e1100 */
[----:B---3--:R-:W-:Y:S02]  /*71a60*/  @!P0 IMAD.MOV.U32 R26, RZ, RZ, R4 ;  /* 0x000000ffff1a8224 */ /* 0x008fe400078e0004 */
[----:B------:R-:W-:Y:S01]  /*71a70*/  @!P0 IMAD.MOV.U32 R27, RZ, RZ, R5 ;  /* 0x000000ffff1b8224 */ /* 0x000fe200078e0005 */
[----:B------:R-:W3:Y:S04]  /*71a80*/  LDL R4, [R1+0x51c0] ;  /* 0x0051c00001047983 */ /* 0x000ee80000100800 */
[----:B------:R-:W3:Y:S01]  /*71a90*/  LDL R5, [R1+0x518c] ;  /* 0x00518c0001057983 */ /* 0x000ee20000100800 */
[----:B0-----:R-:W-:-:S02]  /*71aa0*/  @!P0 IMAD.MOV.U32 R24, RZ, RZ, R28 ;  /* 0x000000ffff188224 */ /* 0x001fc400078e001c */
[----:B------:R-:W-:Y:S02]  /*71ab0*/  @!P0 IMAD.MOV.U32 R25, RZ, RZ, R29 ;  /* 0x000000ffff198224 */ /* 0x000fe400078e001d */
[----:B--2---:R-:W-:Y:S02]  /*71ac0*/  @!P0 IMAD.MOV.U32 R28, RZ, RZ, R2 ;  /* 0x000000ffff1c8224 */ /* 0x004fe400078e0002 */
[----:B------:R-:W2:Y:S01]  /*71ad0*/  LDL R2, [R1+0x51e0] ;  /* 0x0051e00001027983 */ /* 0x000ea20000100800 */
[----:B----4-:R-:W-:-:S03]  /*71ae0*/  @!P0 IMAD.MOV.U32 R29, RZ, RZ, R3 ;  /* 0x000000ffff1d8224 */ /* 0x010fc600078e0003 */
[----:B------:R-:W4:Y:S01]  /*71af0*/  LDL R3, [R1+0x51ac] ;  /* 0x0051ac0001037983 */ /* 0x000f220000100800 */
[----:B------:R-:W-:-:S06]  /*71b00*/  PRMT R22, RZ, 0x7610, R22 ;  /* 0x00007610ff167816 */ /* 0x000fcc0000000016 */
[----:B------:R0:W4:Y:S02]  /*71b10*/  @!P0 LDG.E.U8 R22, desc[UR30][R24.64] ;  /* 0x0000001e18168981 */ /* 0x000124000c1e1100 */
[----:B0-----:R-:W-:Y:S02]  /*71b20*/  PRMT R25, RZ, 0x7610, R25 ;  /* 0x00007610ff197816 */ /* 0x001fe40000000019 */
[----:B------:R-:W-:-:S04]  /*71b30*/  PRMT R24, RZ, 0x7610, R24 ;  /* 0x00007610ff187816 */ /* 0x000fc80000000018 */
[----:B------:R0:W4:Y:S04]  /*71b40*/  @!P0 LDG.E.U8 R25, desc[UR30][R28.64] ;  /* 0x0000001e1c198981 */ /* 0x000128000c1e1100 */
[----:B------:R1:W4:Y:S01]  /*71b50*/  @!P0 LDG.E.U8 R24, desc[UR30][R26.64] ;  /* 0x0000001e1a188981 */ /* 0x000322000c1e1100 */
[----:B0-----:R-:W-:Y:S02]  /*71b60*/  @!P0 IMAD.MOV.U32 R28, RZ, RZ, R6 ;  /* 0x000000ffff1c8224 */ /* 0x001fe400078e0006 */
[----:B------:R-:W-:Y:S01]  /*71b70*/  @!P0 IMAD.MOV.U32 R29, RZ, RZ, R32 ;  /* 0x000000ffff1d8224 */ /* 0x000fe200078e0020 */
[----:B------:R-:W4:Y:S04]  /*71b80*/  LDL R6, [R1+0x5200] ;  /* 0x0052000001067983 */ /* 0x000f280000100800 */
[----:B------:R-:W4:Y:S01]  /*71b90*/  LDL R32, [R1+0x51cc] ;  /* 0x0051cc0001207983 */ /* 0x000f220000100800 */
[----:B-1----:R-:W-:-:S02]  /*71ba0*/  PRMT R26, RZ, 0x7610, R26 ;  /* 0x00007610ff1a7816 */ /* 0x002fc4000000001a */
[----:B------:R-:W-:-:S04]  /*71bb0*/  PRMT R27, RZ, 0x7610, R27 ;  /* 0x00007610ff1b7816 */ /* 0x000fc8000000001b */
[----:B------:R0:W4:Y:S04]  /*71bc0*/  @!P0 LDG.E.U8 R26, desc[UR30][R28.64] ;  /* 0x0000001e1c1a8981 */ /* 0x000128000c1e1100 */
[----:B------:R3:W4:Y:S01]  /*71bd0*/  @!P0 LDG.E.U8 R27, desc[UR30][R30.64] ;  /* 0x0000001e1e1b8981 */ /* 0x000722000c1e1100 */
[----:B0-----:R-:W-:Y:S01]  /*71be0*/  PRMT R28, RZ, 0x7610, R28 ;  /* 0x00007610ff1c7816 */ /* 0x001fe2000000001c */
[----:B---3--:R-:W-:Y:S02]  /*71bf0*/  @!P0 IMAD.MOV.U32 R30, RZ, RZ, R4 ;  /* 0x000000ffff1e8224 */ /* 0x008fe400078e0004 */
        /* <DEDUP_REMOVED lines=10> */
[----:B0-----:R-:W-:Y:S02]  /*71ca0*/  @!P0 IMAD.MOV.U32 R30, RZ, RZ, R6 ;  /* 0x000000ffff1e8224 */ /* 0x001fe400078e0006 */
[----:B------:R-:W-:Y:S01]  /*71cb0*/  @!P0 IMAD.MOV.U32 R31, RZ, RZ, R32 ;  /* 0x000000ffff1f8224 */ /* 0x000fe200078e0020 */
[----:B------:R-:W4:Y:S04]  /*71cc0*/  LDL R6, [R1+0x52a0] ;  /* 0x0052a00001067983 */ /* 0x000f280000100800 */
[----:B------:R-:W4:Y:S04]  /*71cd0*/  LDL R32, [R1+0x526c] ;  /* 0x00526c0001207983 */ /* 0x000f280000100800 */
[----:B------:R0:W4:Y:S02]  /*71ce0*/  @!P0 LDG.E.U8 R33, desc[UR30][R30.64] ;  /* 0x0000001e1e218981 */ /* 0x000124000c1e1100 */
[----:B0-----:R-:W-:-:S02]  /*71cf0*/  @!P0 IMAD.MOV.U32 R30, RZ, RZ, R38 ;  /* 0x000000ffff1e8224 */ /* 0x001fc400078e0026 */
[----:B------:R-:W-:Y:S01]  /*71d00*/  @!P0 IMAD.MOV.U32 R31, RZ, RZ, R40 ;  /* 0x000000ffff1f8224 */ /* 0x000fe200078e0028 */
[----:B------:R-:W-:Y:S01]  /*71d10*/  PRMT R39, RZ, 0x7610, R39 ;  /* 0x00007610ff277816 */ /* 0x000fe20000000027 */
[----:B------:R-:W4:Y:S04]  /*71d20*/  LDL R38, [R1+0x5320] ;  /* 0x0053200001267983 */ /* 0x000f280000100800 */
[----:B------:R3:W4:Y:S04]  /*71d30*/  @!P0 LDG.E.U8 R35, desc[UR30][R30.64] ;  /* 0x0000001e1e238981 */ /* 0x000728000c1e1100 */
[----:B------:R-:W4:Y:S01]  /*71d40*/  LDL R40, [R1+0x52ec] ;  /* 0x0052ec0001287983 */ /* 0x000f220000100800 */
        /* <DEDUP_REMOVED lines=9> */
[----:B------:R-:W-:-:S03]  /*71de0*/  PRMT R41, RZ, 0x7610, R41 ;  /* 0x00007610ff297816 */ /* 0x000fc60000000029 */
[----:B------:R0:W4:Y:S01]  /*71df0*/  @!P0 LDG.E.U8 R39, desc[UR30][R30.64] ;  /* 0x0000001e1e278981 */ /* 0x000122000c1e1100 */
[----:B------:R-:W-:Y:S01]  /*71e00*/  PRMT R43, RZ, 0x7610, R43 ;  /* 0x00007610ff2b7816 */ /* 0x000fe2000000002b */
[----:B0-----:R-:W-:Y:S02]  /*71e10*/  @!P0 IMAD.MOV.U32 R30, RZ, RZ, R34 ;  /* 0x000000ffff1e8224 */ /* 0x001fe400078e0022 */
[----:B------:R-:W-:Y:S01]  /*71e20*/  @!P0 IMAD.MOV.U32 R31, RZ, RZ, R36 ;  /* 0x000000ffff1f8224 */ /* 0x000fe200078e0024 */
[----:B------:R-:W4:Y:S04]  /*71e30*/  LDL R34, [R1+0x5340] ;  /* 0x0053400001227983 */ /* 0x000f280000100800 */
[----:B------:R-:W4:Y:S04]  /*71e40*/  LDL R36, [R1+0x530c] ;  /* 0x00530c0001247983 */ /* 0x000f280000100800 */
[----:B------:R0:W4:Y:S01]  /*71e50*/  @!P0 LDG.E.U8 R41, desc[UR30][R30.64] ;  /* 0x0000001e1e298981 */ /* 0x000122000c1e1100 */
[----:B------:R-:W-:Y:S01]  /*71e60*/  PRMT R45, RZ, 0x7610, R45 ;  /* 0x00007610ff2d7816 */ /* 0x000fe2000000002d */
[----:B0-----:R-:W-:-:S02]  /*71e70*/  @!P0 IMAD.MOV.U32 R30, RZ, RZ, R6 ;  /* 0x000000ffff1e8224 */ /* 0x001fc400078e0006 */
[----:B------:R-:W-:Y:S01]  /*71e80*/  @!P0 IMAD.MOV.U32 R31, RZ, RZ, R32 ;  /* 0x000000ffff1f8224 */ /* 0x000fe200078e0020 */
[----:B------:R-:W4:Y:S04]  /*71e90*/  LDL R6, [R1+0x5360] ;  /* 0x0053600001067983 */ /* 0x000f280000100800 */
[----:B------:R-:W4:Y:S04]  /*71ea0*/  LDL R32, [R1+0x532c] ;  /* 0x00532c0001207983 */ /* 0x000f280000100800 */
[----:B------:R3:W4:Y:S02]  /*71eb0*/  @!P0 LDG.E.U8 R43, desc[UR30][R30.64] ;  /* 0x0000001e1e2b8981 */ /* 0x000724000c1e1100 */
        /* <DEDUP_REMOVED lines=9> */
[----:B------:R-:W-:Y:S02]  /*71f50*/  PRMT R47, RZ, 0x7610, R47 ;  /* 0x00007610ff2f7816 */ /* 0x000fe4000000002f */
[----:B------:R-:W-:-:S04]  /*71f60*/  PRMT R49, RZ, 0x7610, R49 ;  /* 0x00007610ff317816 */ /* 0x000fc80000000031 */
[----:B------:R0:W4:Y:S01]  /*71f70*/  @!P0 LDG.E.U8 R47, desc[UR30][R30.64] ;  /* 0x0000001e1e2f8981 */ /* 0x000122000c1e1100 */
[----:B------:R-:W-:Y:S01]  /*71f80*/  PRMT R51, RZ, 0x7610, R51 ;  /* 0x00007610ff337816 */ /* 0x000fe20000000033 */
[----:B0-----:R-:W-:Y:S02]  /*71f90*/  @!P0 IMAD.MOV.U32 R30, RZ, RZ, R42 ;  /* 0x000000ffff1e8224 */ /* 0x001fe400078e002a */
[----:B------:R-:W-:-:S05]  /*71fa0*/  @!P0 IMAD.MOV.U32 R31, RZ, RZ, R44 ;  /* 0x000000ffff1f8224 */ /* 0x000fca00078e002c */
        /* <DEDUP_REMOVED lines=12> */
[----:B------:R3:W4:Y:S02]  /*72070*/  @!P0 LDG.E.U8 R55, desc[UR30][R30.64] ;  /* 0x0000001e1e378981 */ /* 0x000724000c1e1100 */
[----:B---3--:R-:W-:Y:S02]  /*72080*/  @!P0 IMAD.MOV.U32 R30, RZ, RZ, R4 ;  /* 0x000000ffff1e8224 */ /* 0x008fe400078e0004 */
[----:B------:R-:W-:Y:S01]  /*72090*/  @!P0 IMAD.MOV.U32 R31, RZ, RZ, R5 ;  /* 0x000000ffff1f8224 */ /* 0x000fe200078e0005 */
[----:B------:R-:W0:Y:S04]  /*720a0*/  LDS.U8 R4, [R0+UR4+0x210] ;  /* 0x0002100400047984 */ /* 0x000e280008000000 */
[----:B------:R-:W-:Y:S04]  /*720b0*/  LDS.U8 R5, [R0+UR4+0x7190] ;  /* 0x0071900400057984 */ /* 0x000fe80008000000 */
[----:B------:R2:W3:Y:S04]  /*720c0*/  @!P0 LDG.E.U8 R56, desc[UR30][R30.64] ;  /* 0x0000001e1e388981 */ /* 0x0004e8000c1e1100 */
[----:B0-----:R-:W-:Y:S04]  /*720d0*/  STL [R1+0x1a14], R4 ;  /* 0x001a140401007387 */ /* 0x001fe80000100800 */
[----:B------:R-:W-:Y:S01]  /*720e0*/  LDS.U8 R4, [R0+UR4+0x100] ;  /* 0x0001000400047984 */ /* 0x000fe20008000000 */
[----:B--2---:R-:W-:-:S03]  /*720f0*/  @!P0 IMAD.MOV.U32 R30, RZ, RZ, R2 ;  /* 0x000000ffff1e8224 */ /* 0x004fc600078e0002 */
[----:B------:R-:W0:Y:S01]  /*72100*/  LDS.U8 R2, [R0+UR4+0x318] ;  /* 0x0003180400027984 */ /* 0x000e220008000000 */
[----:B----4-:R-:W-:-:S03]  /*72110*/  @!P0 IMAD.MOV.U32 R31, RZ, RZ, R3 ;  /* 0x000000ffff1f8224 */ /* 0x010fc600078e0003 */
[----:B------:R-:W1:Y:S04]  /*72120*/  LDS.U8 R3, [R0+UR4+0x8] ;  /* 0x0000080400037984 */ /* 0x000e680008000000 */
[----:B0-----:R-:W-:Y:S04]  /*72130*/  STL [R1+0x1a10], R2 ;  /* 0x001a100201007387 */ /* 0x001fe80000100800 */
[----:B------:R-:W0:Y:S04]  /*72140*/  LDS.U8 R2, [R0+UR4+0x218] ;  /* 0x0002180400027984 */ /* 0x000e280008000000 */
[----:B-1----:R-:W-:Y:S04]  /*72150*/  STL [R1+0x4cc], R3 ;  /* 0x0004cc0301007387 */ /* 0x002fe80000100800 */
[----:B------:R-:W1:Y:S04]  /*72160*/  LDS.U8 R3, [R0+UR4+0x310] ;  /* 0x0003100400037984 */ /* 0x000e680008000000 */
[----:B------:R-:W-:Y:S04]  /*72170*/  STL [R1+0x4c8], R4 ;  /* 0x0004c80401007387 */ /* 0x000fe80000100800 */
[----:B------:R-:W2:Y:S04]  /*72180*/  LDS.U8 R4, [R0+UR4+0x1000] ;  /* 0x0010000400047984 */ /* 0x000ea80008000000 */
[----:B0-----:R-:W-:Y:S04]  /*72190*/  STL [R1+0x1a1c], R2 ;  /* 0x001a1c0201007387 */ /* 0x001fe80000100800 */
[----:B------:R-:W0:Y:S04]  /*721a0*/  LDS.U8 R2, [R0+UR4+0x1108] ;  /* 0x0011080400027984 */ /* 0x000e280008000000 */
[----:B-1----:R-:W-:Y:S04]  /*721b0*/  STL [R1+0x1a18], R3 ;  /* 0x001a180301007387 */ /* 0x002fe80000100800 */
[----:B------:R-:W1:Y:S04]  /*721c0*/  LDS.U8 R3, [R0+UR4+0x1210] ;  /* 0x0012100400037984 */ /* 0x000e680008000000 */
[----:B--2---:R-:W-:Y:S04]  /*721d0*/  STL [R1+0x4fc], R4 ;  /* 0x0004fc0401007387 */ /* 0x004fe80000100800 */
        /* <DEDUP_REMOVED lines=483> */
[----:B-1----:R1:W-:Y:S04]  /*74010*/  STL [R1+0x58a0], R3 ;  /* 0x0058a00301007387 */ /* 0x0023e80000100800 */
[----:B--2---:R-:W-:Y:S04]  /*74020*/  STL [R1+0x589c], R4 ;  /* 0x00589c0401007387 */ /* 0x004fe80000100800 */
[----:B------:R-:W-:Y:S01]  /*74030*/  LDS.U8 R4, [R0+UR4+0x7380] ;  /* 0x0073800400047984 */ /* 0x000fe20008000000 */
[----:B-1----:R-:W-:-:S03]  /*74040*/  LOP3.LUT R3, R0, 0x20, RZ, 0x3c, !PT ;  /* 0x0000002000037812 */ /* 0x002fc600078e3cff */
[----:B0-----:R-:W-:Y:S04]  /*74050*/  STL [R1+0x56a8], R2 ;  /* 0x0056a80201007387 */ /* 0x001fe80000100800 */
[----:B------:R-:W0:Y:S04]  /*74060*/  LDS.U8 R2, [R0+UR4+0x7288] ;  /* 0x0072880400027984 */ /* 0x000e280008000000 */
[----:B------:R-:W-:Y:S04]  /*74070*/  STL [R1+0x56a4], R5 ;  /* 0x0056a40501007387 */ /* 0x000fe80000100800 */
[----:B------:R-:W1:Y:S04]  /*74080*/  LDS.U8 R5, [R3+UR4] ;  /* 0x0000000403057984 */ /* 0x000e680008000000 */
[----:B0-----:R-:W-:Y:S04]  /*74090*/  STL [R1+0x58a8], R2 ;  /* 0x0058a80201007387 */ /* 0x001fe80000100800 */
[----:B------:R-:W0:Y:S04]  /*740a0*/  LDS.U8 R2, [R3+UR4+0x108] ;  /* 0x0001080403027984 */ /* 0x000e280008000000 */
[----:B------:R-:W-:Y:S04]  /*740b0*/  STL [R1+0x58a4], R4 ;  /* 0x0058a40401007387 */ /* 0x000fe80000100800 */
[----:B------:R-:W2:Y:S04]  /*740c0*/  LDS.U8 R4, [R3+UR4+0x210] ;  /* 0x0002100403047984 */ /* 0x000ea80008000000 */
[----:B-1----:R-:W-:Y:S04]  /*740d0*/  STL [R1+0x1854], R5 ;  /* 0x0018540501007387 */ /* 0x002fe80000100800 */
[----:B------:R-:W1:Y:S04]  /*740e0*/  LDS.U8 R5, [R3+UR4+0x318] ;  /* 0x0003180403057984 */ /* 0x000e680008000000 */
[----:B0-----:R-:W-:Y:S04]  /*740f0*/  STL [R1+0x1850], R2 ;  /* 0x0018500201007387 */ /* 0x001fe80000100800 */
[----:B------:R-:W0:Y:S04]  /*74100*/  LDS.U8 R2, [R3+UR4+0x8] ;  /* 0x0000080403027984 */ /* 0x000e280008000000 */
[----:B--2---:R-:W-:Y:S04]  /*74110*/  STL [R1+0x1a54], R4 ;  /* 0x001a540401007387 */ /* 0x004fe80000100800 */
        /* <DEDUP_REMOVED lines=495> */
[----:B0-----:R0:W-:Y:S04]  /*76010*/  STL [R1+0x58e0], R2 ;  /* 0x0058e00201007387 */ /* 0x0011e80000100800 */
[----:B--2---:R-:W-:Y:S04]  /*76020*/  STL [R1+0x58dc], R4 ;  /* 0x0058dc0401007387 */ /* 0x004fe80000100800 */
[----:B------:R-:W2:Y:S04]  /*76030*/  LDS.U8 R4, [R3+UR4+0x7190] ;  /* 0x0071900403047984 */ /* 0x000ea80008000000 */
[----:B-1----:R-:W-:Y:S04]  /*76040*/  STL [R1+0x56e8], R5 ;  /* 0x0056e80501007387 */ /* 0x002fe80000100800 */
[----:B------:R-:W1:Y:S04]  /*76050*/  LDS.U8 R5, [R3+UR4+0x7288] ;  /* 0x0072880403057984 */ /* 0x000e680008000000 */
[----:B------:R-:W4:Y:S01]  /*76060*/  LDS.U8 R3, [R3+UR4+0x7380] ;  /* 0x0073800403037984 */ /* 0x000f220008000000 */
[----:B0-----:R-:W-:-:S05]  /*76070*/  LOP3.LUT R2, R0, 0x40, RZ, 0x3c, !PT ;  /* 0x0000004000027812 */ /* 0x001fca00078e3cff */
[----:B------:R-:W-:Y:S04]  /*76080*/  LDS.U8 R6, [R2+UR4+0x7288] ;  /* 0x0072880402067984 */ /* 0x000fe80008000000 */
[----:B--2---:R-:W-:Y:S04]  /*76090*/  STL [R1+0x56e4], R4 ;  /* 0x0056e40401007387 */ /* 0x004fe80000100800 */
[----:B------:R-:W0:Y:S04]  /*760a0*/  LDS.U8 R4, [R2+UR4] ;  /* 0x0000000402047984 */ /* 0x000e280008000000 */
[----:B-1----:R-:W-:Y:S04]  /*760b0*/  STL [R1+0x58e8], R5 ;  /* 0x0058e80501007387 */ /* 0x002fe80000100800 */
[----:B------:R-:W1:Y:S04]  /*760c0*/  LDS.U8 R5, [R2+UR4+0x108] ;  /* 0x0001080402057984 */ /* 0x000e680008000000 */
[----:B----4-:R-:W-:Y:S04]  /*760d0*/  STL [R1+0x58e4], R3 ;  /* 0x0058e40301007387 */ /* 0x010fe80000100800 */
        /* <DEDUP_REMOVED lines=503> */
[----:B------:R-:W2:Y:S01]  /*78050*/  LDS.U8 R3, [R2+UR4+0x7190] ;  /* 0x0071900402037984 */ /* 0x000ea20008000000 */
[----:B-1----:R-:W-:-:S05]  /*78060*/  LOP3.LUT R5, R0, 0x60, RZ, 0x3c, !PT ;  /* 0x0000006000057812 */ /* 0x002fca00078e3cff */
[----:B------:R-:W-:Y:S04]  /*78070*/  LDS.U8 R32, [R5+UR4+0x7090] ;  /* 0x0070900405207984 */ /* 0x000fe80008000000 */
[----:B------:R-:W-:Y:S04]  /*78080*/  LDS.U8 R34, [R5+UR4+0x7280] ;  /* 0x0072800405227984 */ /* 0x000fe80008000000 */
[----:B0-----:R-:W-:Y:S04]  /*78090*/  STL [R1+0x5728], R4 ;  /* 0x0057280401007387 */ /* 0x001fe80000100800 */
[----:B------:R-:W0:Y:S04]  /*780a0*/  LDS.U8 R4, [R2+UR4+0x7380] ;  /* 0x0073800402047984 */ /* 0x000e280008000000 */
[----:B------:R-:W-:Y:S04]  /*780b0*/  LDS.U8 R2, [R5+UR4+0x108] ;  /* 0x0001080405027984 */ /* 0x000fe80008000000 */
[----:B--2---:R-:W-:Y:S04]  /*780c0*/  STL [R1+0x5724], R3 ;  /* 0x0057240301007387 */ /* 0x004fe80000100800 */
[----:B------:R-:W1:Y:S04]  /*780d0*/  LDS.U8 R3, [R5+UR4] ;  /* 0x0000000405037984 */ /* 0x000e680008000000 */
[----:B------:R-:W-:Y:S04]  /*780e0*/  STL [R1+0x5928], R6 ;  /* 0x0059280601007387 */ /* 0x000fe80000100800 */
[----:B------:R-:W-:Y:S04]  /*780f0*/  LDS.U8 R6, [R5+UR4+0x6190] ;  /* 0x0061900405067984 */ /* 0x000fe80008000000 */
        /* <DEDUP_REMOVED lines=486> */
[----:B0-----:R0:W-:Y:S04]  /*79f60*/  STL [R1+0x5950], R4 ;  /* 0x0059500401007387 */ /* 0x0011e80000100800 */
[----:B0-----:R-:W4:Y:S04]  /*79f70*/  LDL.LU R4, [R1+0xd04] ;  /* 0x000d040001047983 */ /* 0x001f280000300800 */
[----:B-1----:R0:W-:Y:S04]  /*79f80*/  STL [R1+0x594c], R3 ;  /* 0x00594c0301007387 */ /* 0x0021e80000100800 */
[----:B0-----:R-:W3:Y:S04]  /*79f90*/  LDL.LU R3, [R1+0x594] ;  /* 0x0005940001037983 */ /* 0x001ee80000300800 */
[----:B--2---:R0:W-:Y:S04]  /*79fa0*/  STL [R1+0x5758], R2 ;  /* 0x0057580201007387 */ /* 0x0041e80000100800 */
[----:B------:R-:W2:Y:S04]  /*79fb0*/  LDL.LU R48, [R1+0x370] ;  /* 0x0003700001307983 */ /* 0x000ea80000300800 */
[----:B0-----:R-:W2:Y:S04]  /*79fc0*/  LDL.LU R2, [R1+0xd0c] ;  /* 0x000d0c0001027983 */ /* 0x001ea80000300800 */
[----:B------:R-:W2:Y:S04]  /*79fd0*/  LDL.LU R60, [R1+0x11c] ;  /* 0x00011c00013c7983 */ /* 0x000ea80000300800 */
[----:B------:R-:W-:Y:S04]  /*79fe0*/  STL [R1+0x5754], R6 ;  /* 0x0057540601007387 */ /* 0x000fe80000100800 */
[----:B------:R-:W0:Y:S04]  /*79ff0*/  LDS.U8 R6, [R5+UR4+0x6288] ;  /* 0x0062880405067984 */ /* 0x000e280008000000 */
[----:B------:R-:W2:Y:S04]  /*7a000*/  LDL.LU R38, [R1+0x59c] ;  /* 0x00059c0001267983 */ /* 0x000ea80000300800 */
[----:B------:R-:W2:Y:S04]  /*7a010*/  LDL.LU R61, [R1+0x378] ;  /* 0x00037800013d7983 */ /* 0x000ea80000300800 */
[----:B0-----:R-:W-:Y:S04]  /*7a020*/  STL [R1+0x5958], R6 ;  /* 0x0059580601007387 */ /* 0x001fe80000100800 */
[----:B------:R-:W0:Y:S04]  /*7a030*/  LDS.U8 R6, [R5+UR4+0x6380] ;  /* 0x0063800405067984 */ /* 0x000e280008000000 */
[----:B------:R-:W2:Y:S04]  /*7a040*/  LDL.LU R50, [R1+0x118] ;  /* 0x0001180001327983 */ /* 0x000ea80000300800 */
[----:B0-----:R-:W-:Y:S04]  /*7a050*/  STL [R1+0x5954], R6 ;  /* 0x0059540601007387 */ /* 0x001fe80000100800 */
[----:B------:R-:W0:Y:S04]  /*7a060*/  LDS.U8 R6, [R5+UR4+0x7198] ;  /* 0x0071980405067984 */ /* 0x000e280008000000 */
[----:B------:R1:W-:Y:S04]  /*7a070*/  STL [R1+0x5760], R32 ;  /* 0x0057602001007387 */ /* 0x0003e80000100800 */
[----:B------:R-:W2:Y:S04]  /*7a080*/  LDL.LU R40, [R1+0x10c] ;  /* 0x00010c0001287983 */ /* 0x000ea80000300800 */
[----:B------:R-:W2:Y:S04]  /*7a090*/  LDL.LU R46, [R1+0x5a4] ;  /* 0x0005a400012e7983 */ /* 0x000ea80000300800 */
[----:B0-----:R-:W-:Y:S04]  /*7a0a0*/  STL [R1+0x575c], R6 ;  /* 0x00575c0601007387 */ /* 0x001fe80000100800 */
[----:B------:R-:W0:Y:S04]  /*7a0b0*/  LDS.U8 R6, [R5+UR4+0x7388] ;  /* 0x0073880405067984 */ /* 0x000e280008000000 */
[----:B-1----:R-:W2:Y:S04]  /*7a0c0*/  LDL.LU R32, [R1+0x36c] ;  /* 0x00036c0001207983 */ /* 0x002ea80000300800 */
[----:B------:R-:W-:Y:S04]  /*7a0d0*/  STL [R1+0x5960], R34 ;  /* 0x0059602201007387 */ /* 0x000fe80000100800 */
[----:B------:R-:W2:Y:S04]  /*7a0e0*/  LDL.LU R54, [R1+0x108] ;  /* 0x0001080001367983 */ /* 0x000ea80000300800 */
[----:B------:R-:W1:Y:S04]  /*7a0f0*/  LDS.U8 R34, [R5+UR4+0x7098] ;  /* 0x0070980405227984 */ /* 0x000e680008000000 */
[----:B0-----:R-:W-:Y:S04]  /*7a100*/  STL [R1+0x595c], R6 ;  /* 0x00595c0601007387 */ /* 0x001fe80000100800 */
[----:B------:R-:W0:Y:S04]  /*7a110*/  LDS.U8 R6, [R5+UR4+0x7190] ;  /* 0x0071900405067984 */ /* 0x000e280008000000 */
[----:B------:R-:W2:Y:S04]  /*7a120*/  LDL.LU R58, [R1+0xfc] ;  /* 0x0000fc00013a7983 */ /* 0x000ea80000300800 */
[----:B-1----:R1:W-:Y:S01]  /*7a130*/  STL [R1+0x5768], R34 ;  /* 0x0057682201007387 */ /* 0x0023e20000100800 */
[----:B------:R-:W0:Y:S03]  /*7a140*/  S2R R59, SR_TID.X ;  /* 0x00000000003b7919 */ /* 0x000e260000002100 */
[----:B-1----:R-:W2:Y:S01]  /*7a150*/  LDL.LU R34, [R1+0x5ac] ;  /* 0x0005ac0001227983 */ /* 0x002ea20000300800 */
[----:B------:R-:W-:-:S06]  /*7a160*/  PRMT R57, RZ, 0x7610, R57 ;  /* 0x00007610ff397816 */ /* 0x000fcc0000000039 */
[----:B------:R1:W2:Y:S04]  /*7a170*/  @!P0 LDG.E.U8 R57, desc[UR30][R30.64] ;  /* 0x0000001e1e398981 */ /* 0x0002a8000c1e1100 */
[----:B-1----:R-:W-:Y:S04]  /*7a180*/  LDS.U8 R31, [R0+UR4] ;  /* 0x00000004001f7984 */ /* 0x002fe80008000000 */
[----:B------:R-:W-:Y:S04]  /*7a190*/  LDS.U8 R30, [R0+UR4+0x108] ;  /* 0x00010804001e7984 */ /* 0x000fe80008000000 */
[----:B0-----:R-:W-:Y:S04]  /*7a1a0*/  STL [R1+0x5764], R6 ;  /* 0x0057640601007387 */ /* 0x001fe80000100800 */
[----:B------:R-:W0:Y:S04]  /*7a1b0*/  LDS.U8 R6, [R5+UR4+0x7288] ;  /* 0x0072880405067984 */ /* 0x000e280008000000 */
[----:B------:R-:W1:Y:S01]  /*7a1c0*/  LDS.U8 R5, [R5+UR4+0x7380] ;  /* 0x0073800405057984 */ /* 0x000e620008000000 */
[----:B------:R-:W-:Y:S01]  /*7a1d0*/  BAR.SYNC.DEFER_BLOCKING 0x0 ;  /* 0x0000000000007b1d */ /* 0x000fe20000010000 */
[----:B------:R-:W-:-:S05]  /*7a1e0*/  LOP3.LUT R42, R59, 0x1f, RZ, 0xc0, !PT ;  /* 0x0000001f3b2a7812 */ /* 0x000fca00078ec0ff */
[----:B------:R-:W2:Y:S04]  /*7a1f0*/  LDL.LU R44, [R1+0x384] ;  /* 0x00038400012c7983 */ /* 0x000ea80000300800 */
[----:B------:R-:W2:Y:S04]  /*7a200*/  LDL.LU R52, [R1+0xf8] ;  /* 0x0000f80001347983 */ /* 0x000ea80000300800 */
[----:B------:R-:W2:Y:S04]  /*7a210*/  LDL.LU R36, [R1+0xf0] ;  /* 0x0000f00001247983 */ /* 0x000ea80000300800 */
[----:B0-----:R-:W-:Y:S04]  /*7a220*/  STL [R1+0x5968], R6 ;  /* 0x0059680601007387 */ /* 0x001fe80000100800 */
[----:B------:R-:W2:Y:S04]  /*7a230*/  LDL.LU R59, [R1+0x5b4] ;  /* 0x0005b400013b7983 */ /* 0x000ea80000300800 */
[----:B-1----:R-:W-:Y:S04]  /*7a240*/  STL [R1+0x5964], R5 ;  /* 0x0059640501007387 */ /* 0x002fe80000100800 */
[----:B----4-:R-:W-:Y:S04]  /*7a250*/  STS.U8 [R42+UR4], R4 ;  /* 0x000000042a007988 */ /* 0x010fe80008000004 */
[----:B---3--:R-:W-:Y:S04]  /*7a260*/  STS.U8 [R42+UR4+0x20], R3 ;  /* 0x000020032a007988 */ /* 0x008fe80008000004 */
[----:B--2---:R0:W-:Y:S04]  /*7a270*/  STS.U8 [R42+UR4+0x40], R48 ;  /* 0x000040302a007988 */ /* 0x0041e80008000004 */
[----:B0-----:R-:W2:Y:S04]  /*7a280*/  LDL.LU R48, [R1+0x38c] ;  /* 0x00038c0001307983 */ /* 0x001ea80000300800 */
[----:B------:R-:W-:Y:S04]  /*7a290*/  STS.U8 [R42+UR4+0x60], R2 ;  /* 0x000060022a007988 */ /* 0x000fe80008000004 */
[----:B------:R0:W-:Y:S04]  /*7a2a0*/  STS.U8 [R42+UR4+0x120], R60 ;  /* 0x0001203c2a007988 */ /* 0x0001e80008000004 */
[----:B0-----:R-:W3:Y:S04]  /*7a2b0*/  LDL.LU R60, [R1+0x198] ;  /* 0x00019800013c7983 */ /* 0x001ee80000300800 */
[----:B------:R0:W-:Y:S04]  /*7a2c0*/  STS.U8 [R42+UR4+0x100], R38 ;  /* 0x000100262a007988 */ /* 0x0001e80008000004 */
[----:B------:R1:W-:Y:S04]  /*7a2d0*/  STS.U8 [R42+UR4+0x160], R61 ;  /* 0x0001603d2a007988 */ /* 0x0003e80008000004 */
[----:B0-----:R-:W4:Y:S04]  /*7a2e0*/  LDL.LU R38, [R1+0xe8] ;  /* 0x0000e80001267983 */ /* 0x001f280000300800 */
[----:B-1----:R-:W4:Y:S04]  /*7a2f0*/  LDL.LU R61, [R1+0x5bc] ;  /* 0x0005bc00013d7983 */ /* 0x002f280000300800 */
[----:B------:R0:W-:Y:S04]  /*7a300*/  STS.U8 [R42+UR4+0x140], R50 ;  /* 0x000140322a007988 */ /* 0x0001e80008000004 */
[----:B0-----:R-:W4:Y:S04]  /*7a310*/  LDL.LU R50, [R1+0x394] ;  /* 0x0003940001327983 */ /* 0x001f280000300800 */
[----:B------:R0:W-:Y:S04]  /*7a320*/  STS.U8 [R42+UR4+0x240], R40 ;  /* 0x000240282a007988 */ /* 0x0001e80008000004 */
[----:B------:R1:W-:Y:S04]  /*7a330*/  STS.U8 [R42+UR4+0x260], R46 ;  /* 0x0002602e2a007988 */ /* 0x0003e80008000004 */
[----:B0-----:R-:W4:Y:S04]  /*7a340*/  LDL.LU R40, [R1+0x1a4] ;  /* 0x0001a40001287983 */ /* 0x001f280000300800 */
[----:B-1----:R-:W4:Y:S04]  /*7a350*/  LDL.LU R46, [R1+0xe0] ;  /* 0x0000e000012e7983 */ /* 0x002f280000300800 */
[----:B------:R-:W-:Y:S04]  /*7a360*/  STS.U8 [R42+UR4+0x200], R32 ;  /* 0x000200202a007988 */ /* 0x000fe80008000004 */
[----:B------:R0:W-:Y:S04]  /*7a370*/  STS.U8 [R42+UR4+0x220], R54 ;  /* 0x000220362a007988 */ /* 0x0001e80008000004 */
[----:B0-----:R-:W4:Y:S04]  /*7a380*/  LDL.LU R54, [R1+0x5d4] ;  /* 0x0005d40001367983 */ /* 0x001f280000300800 */
[----:B------:R0:W-:Y:S04]  /*7a390*/  STS.U8 [R42+UR4+0x360], R58 ;  /* 0x0003603a2a007988 */ /* 0x0001e80008000004 */
[----:B0-----:R-:W4:Y:S04]  /*7a3a0*/  LDL.LU R58, [R1+0x39c] ;  /* 0x00039c00013a7983 */ /* 0x001f280000300800 */
[----:B------:R-:W-:Y:S04]  /*7a3b0*/  STS.U8 [R42+UR4+0x340], R34 ;  /* 0x000340222a007988 */ /* 0x000fe80008000004 */
[----:B------:R-:W4:Y:S04]  /*7a3c0*/  LDL.LU R6, [R1+0x1a8] ;  /* 0x0001a80001067983 */ /* 0x000f280000300800 */
[----:B------:R-:W4:Y:S04]  /*7a3d0*/  LDL.LU R5, [R1+0xd8] ;  /* 0x0000d80001057983 */ /* 0x000f280000300800 */
        /* <DEDUP_REMOVED lines=8> */
[----:B0-----:R-:W4:Y:S04]  /*7a460*/  LDL.LU R59, [R1+0x5e4] ;  /* 0x0005e400013b7983 */ /* 0x001f280000300800 */
[----:B------:R-:W4:Y:S04]  /*7a470*/  LDL.LU R2, [R1+0x3ac] ;  /* 0x0003ac0001027983 */ /* 0x000f280000300800 */
[----:B--2---:R0:W-:Y:S04]  /*7a480*/  STS.U8 [R42+UR4+0x440], R48 ;  /* 0x000440302a007988 */ /* 0x0041e80008000004 */
[----:B0-----:R-:W2:Y:S04]  /*7a490*/  LDL.LU R48, [R1+0x1b8] ;  /* 0x0001b80001307983 */ /* 0x001ea80000300800 */
[----:B---3--:R0:W-:Y:S04]  /*7a4a0*/  STS.U8 [R42+UR4+0x460], R60 ;  /* 0x0004603c2a007988 */ /* 0x0081e80008000004 */
[----:B------:R-:W3:Y:S04]  /*7a4b0*/  LDL.LU R36, [R1+0xc8] ;  /* 0x0000c80001247983 */ /* 0x000ee80000300800 */
[----:B0-----:R-:W3:Y:S04]  /*7a4c0*/  LDL.LU R60, [R1+0x5ec] ;  /* 0x0005ec00013c7983 */ /* 0x001ee80000300800 */
[----:B----4-:R-:W-:Y:S04]  /*7a4d0*/  STS.U8 [R42+UR4+0x520], R38 ;  /* 0x000520262a007988 */ /* 0x010fe80008000004 */
[----:B------:R0:W-:Y:S04]  /*7a4e0*/  STS.U8 [R42+UR4+0x500], R61 ;  /* 0x0005003d2a007988 */ /* 0x0001e80008000004 */
[----:B0-----:R-:W4:Y:S04]  /*7a4f0*/  LDL.LU R61, [R1+0x3b4] ;  /* 0x0003b400013d7983 */ /* 0x001f280000300800 */
[----:B------:R-:W4:Y:S04]  /*7a500*/  LDL.LU R38, [R1+0x1c0] ;  /* 0x0001c00001267983 */ /* 0x000f280000300800 */
[----:B------:R0:W-:Y:S04]  /*7a510*/  STS.U8 [R42+UR4+0x560], R50 ;  /* 0x000560322a007988 */ /* 0x0001e80008000004 */
[----:B0-----:R-:W4:Y:S04]  /*7a520*/  LDL.LU R50, [R1+0xc0] ;  /* 0x0000c00001327983 */ /* 0x001f280000300800 */
[----:B------:R-:W4:Y:S04]  /*7a530*/  LDL.LU R32, [R1+0x5f4] ;  /* 0x0005f40001207983 */ /* 0x000f280000300800 */
[----:B------:R-:W-:Y:S04]  /*7a540*/  STS.U8 [R42+UR4+0x540], R40 ;  /* 0x000540282a007988 */ /* 0x000fe80008000004 */
[----:B------:R0:W-:Y:S04]  /*7a550*/  STS.U8 [R42+UR4+0x640], R46 ;  /* 0x0006402e2a007988 */ /* 0x0001e80008000004 */
[----:B0-----:R-:W4:Y:S04]  /*7a560*/  LDL.LU R46, [R1+0x3bc] ;  /* 0x0003bc00012e7983 */ /* 0x001f280000300800 */
[----:B------:R0:W-:Y:S04]  /*7a570*/  STS.U8 [R42+UR4+0x660], R54 ;  /* 0x000660362a007988 */ /* 0x0001e80008000004 */
[----:B0-----:R-:W4:Y:S04]  /*7a580*/  LDL.LU R54, [R1+0x1c8] ;  /* 0x0001c80001367983 */ /* 0x001f280000300800 */
[----:B------:R-:W4:Y:S04]  /*7a590*/  LDL.LU R34, [R1+0xb8] ;  /* 0x0000b80001227983 */ /* 0x000f280000300800 */
[----:B------:R-:W4:Y:S04]  /*7a5a0*/  LDL.LU R40, [R1+0x5fc] ;  /* 0x0005fc0001287983 */ /* 0x000f280000300800 */
[----:B------:R0:W-:Y:S04]  /*7a5b0*/  STS.U8 [R42+UR4+0x600], R58 ;  /* 0x0006003a2a007988 */ /* 0x0001e80008000004 */
[----:B------:R-:W-:Y:S04]  /*7a5c0*/  STS.U8 [R42+UR4+0x620], R6 ;  /* 0x000620062a007988 */ /* 0x000fe80008000004 */
[----:B------:R-:W-:Y:S04]  /*7a5d0*/  STS.U8 [R42+UR4+0x760], R5 ;  /* 0x000760052a007988 */ /* 0x000fe80008000004 */
[----:B0-----:R-:W4:Y:S04]  /*7a5e0*/  LDL.LU R58, [R1+0x3c0] ;  /* 0x0003c000013a7983 */ /* 0x001f280000300800 */
[----:B------:R0:W-:Y:S04]  /*7a5f0*/  STS.U8 [R42+UR4+0x740], R44 ;  /* 0x0007402c2a007988 */ /* 0x0001e80008000004 */
[----:B------:R1:W-:Y:S04]  /*7a600*/  STS.U8 [R42+UR4+0x720], R52 ;  /* 0x000720342a007988 */ /* 0x0003e80008000004 */
[----:B------:R-:W-:Y:S04]  /*7a610*/  STS.U8 [R42+UR4+0x700], R4 ;  /* 0x000700042a007988 */ /* 0x000fe80008000004 */
[----:B------:R-:W-:Y:S04]  /*7a620*/  STS.U8 [R42+UR4+0x800], R3 ;  /* 0x000800032a007988 */ /* 0x000fe80008000004 */
[----:B0-----:R-:W4:Y:S04]  /*7a630*/  LDL.LU R44, [R1+0x1d0] ;  /* 0x0001d000012c7983 */ /* 0x001f280000300800 */
[----:B-1----:R-:W4:Y:S04]  /*7a640*/  LDL.LU R52, [R1+0xb0] ;  /* 0x0000b00001347983 */ /* 0x002f280000300800 */
[----:B------:R0:W-:Y:S04]  /*7a650*/  STS.U8 [R42+UR4+0x820], R59 ;  /* 0x0008203b2a007988 */ /* 0x0001e80008000004 */
[----:B------:R-:W-:Y:S04]  /*7a660*/  STS.U8 [R42+UR4+0x840], R2 ;  /* 0x000840022a007988 */ /* 0x000fe80008000004 */
[----:B0-----:R-:W4:Y:S04]  /*7a670*/  LDL.LU R59, [R1+0x604] ;  /* 0x00060400013b7983 */ /* 0x001f280000300800 */
[----:B--2---:R0:W-:Y:S04]  /*7a680*/  STS.U8 [R42+UR4+0x860], R48 ;  /* 0x000860302a007988 */ /* 0x0041e80008000004 */
[----:B---3--:R1:W-:Y:S04]  /*7a690*/  STS.U8 [R42+UR4+0x920], R36 ;  /* 0x000920242a007988 */ /* 0x0083e80008000004 */
[----:B0-----:R-:W2:Y:S04]  /*7a6a0*/  LDL.LU R48, [R1+0x3c8] ;  /* 0x0003c80001307983 */ /* 0x001ea80000300800 */
[----:B------:R0:W-:Y:S04]  /*7a6b0*/  STS.U8 [R42+UR4+0x900], R60 ;  /* 0x0009003c2a007988 */ /* 0x0001e80008000004 */
[----:B-1----:R-:W3:Y:S04]  /*7a6c0*/  LDL.LU R36, [R1+0x1d8] ;  /* 0x0001d80001247983 */ /* 0x002ee80000300800 */
[----:B0-----:R-:W3:Y:S04]  /*7a6d0*/  LDL.LU R60, [R1+0xa8] ;  /* 0x0000a800013c7983 */ /* 0x001ee80000300800 */
[----:B----4-:R0:W-:Y:S04]  /*7a6e0*/  STS.U8 [R42+UR4+0x960], R61 ;  /* 0x0009603d2a007988 */ /* 0x0101e80008000004 */
[----:B------:R1:W-:Y:S04]  /*7a6f0*/  STS.U8 [R42+UR4+0x940], R38 ;  /* 0x000940262a007988 */ /* 0x0003e80008000004 */
[----:B0-----:R-:W4:Y:S04]  /*7a700*/  LDL.LU R61, [R1+0x60c] ;  /* 0x00060c00013d7983 */ /* 0x001f280000300800 */
[----:B-1----:R-:W4:Y:S04]  /*7a710*/  LDL.LU R38, [R1+0x3d0] ;  /* 0x0003d00001267983 */ /* 0x002f280000300800 */
[----:B------:R0:W-:Y:S04]  /*7a720*/  STS.U8 [R42+UR4+0xa40], R50 ;  /* 0x000a40322a007988 */ /* 0x0001e80008000004 */
[----:B------:R-:W-:Y:S04]  /*7a730*/  STS.U8 [R42+UR4+0xa60], R32 ;  /* 0x000a60202a007988 */ /* 0x000fe80008000004 */
[----:B0-----:R-:W4:Y:S04]  /*7a740*/  LDL.LU R50, [R1+0x1e0] ;  /* 0x0001e00001327983 */ /* 0x001f280000300800 */
[----:B------:R0:W-:Y:S04]  /*7a750*/  STS.U8 [R42+UR4+0xa00], R46 ;  /* 0x000a002e2a007988 */ /* 0x0001e80008000004 */
[----:B0-----:R-:W4:Y:S04]  /*7a760*/  LDL.LU R46, [R1+0xa0] ;  /* 0x0000a000012e7983 */ /* 0x001f280000300800 */
[----:B------:R0:W-:Y:S04]  /*7a770*/  STS.U8 [R42+UR4+0xa20], R54 ;  /* 0x000a20362a007988 */ /* 0x0001e80008000004 */
[----:B------:R-:W-:Y:S04]  /*7a780*/  STS.U8 [R42+UR4+0xb60], R34 ;  /* 0x000b60222a007988 */ /* 0x000fe80008000004 */
[----:B------:R1:W-:Y:S04]  /*7a790*/  STS.U8 [R42+UR4+0xb40], R40 ;  /* 0x000b40282a007988 */ /* 0x0003e80008000004 */
[----:B0-----:R-:W4:Y:S04]  /*7a7a0*/  LDL.LU R54, [R1+0x624] ;  /* 0x0006240001367983 */ /* 0x001f280000300800 */
[----:B------:R-:W4:Y:S04]  /*7a7b0*/  LDL.LU R6, [R1+0x3d8] ;  /* 0x0003d80001067983 */ /* 0x000f280000300800 */
[----:B------:R-:W4:Y:S04]  /*7a7c0*/  LDL.LU R5, [R1+0x1e8] ;  /* 0x0001e80001057983 */ /* 0x000f280000300800 */
[----:B-1----:R-:W4:Y:S04]  /*7a7d0*/  LDL.LU R40, [R1+0x98] ;  /* 0x0000980001287983 */ /* 0x002f280000300800 */
[----:B------:R0:W-:Y:S04]  /*7a7e0*/  STS.U8 [R42+UR4+0xb20], R58 ;  /* 0x000b203a2a007988 */ /* 0x0001e80008000004 */
[----:B0-----:R-:W4:Y:S04]  /*7a7f0*/  LDL.LU R58, [R1+0x62c] ;  /* 0x00062c00013a7983 */ /* 0x001f280000300800 */
[----:B------:R-:W4:Y:S04]  /*7a800*/  LDL.LU R4, [R1+0x3e0] ;  /* 0x0003e00001047983 */ /* 0x000f280000300800 */
[----:B------:R-:W4:Y:S04]  /*7a810*/  LDL.LU R3, [R1+0x1f0] ;  /* 0x0001f00001037983 */ /* 0x000f280000300800 */
[----:B------:R-:W-:Y:S04]  /*7a820*/  STS.U8 [R42+UR4+0xb00], R44 ;  /* 0x000b002c2a007988 */ /* 0x000fe80008000004 */
[----:B------:R0:W-:Y:S04]  /*7a830*/  STS.U8 [R42+UR4+0xc00], R52 ;  /* 0x000c00342a007988 */ /* 0x0001e80008000004 */
[----:B0-----:R-:W4:Y:S04]  /*7a840*/  LDL.LU R52, [R1+0x90] ;  /* 0x0000900001347983 */ /* 0x001f280000300800 */
[----:B------:R-:W4:Y:S04]  /*7a850*/  LDL.LU R2, [R1+0x644] ;  /* 0x0006440001027983 */ /* 0x000f280000300800 */
[----:B------:R0:W-:Y:S04]  /*7a860*/  STS.U8 [R42+UR4+0xc20], R59 ;  /* 0x000c203b2a007988 */ /* 0x0001e80008000004 */
[----:B0-----:R-:W4:Y:S04]  /*7a870*/  LDL.LU R59, [R1+0x3e8] ;  /* 0x0003e800013b7983 */ /* 0x001f280000300800 */
[----:B------:R-:W4:Y:S04]  /*7a880*/  LDL.LU R44, [R1+0x1f8] ;  /* 0x0001f800012c7983 */ /* 0x000f280000300800 */
[----:B--2---:R0:W-:Y:S04]  /*7a890*/  STS.U8 [R42+UR4+0xc40], R48 ;  /* 0x000c40302a007988 */ /* 0x0041e80008000004 */
[----:B---3--:R-:W-:Y:S04]  /*7a8a0*/  STS.U8 [R42+UR4+0xc60], R36 ;  /* 0x000c60242a007988 */ /* 0x008fe80008000004 */
[----:B0-----:R-:W2:Y:S04]  /*7a8b0*/  LDL.LU R48, [R1+0x88] ;  /* 0x0000880001307983 */ /* 0x001ea80000300800 */
[----:B------:R0:W-:Y:S04]  /*7a8c0*/  STS.U8 [R42+UR4+0xd20], R60 ;  /* 0x000d203c2a007988 */ /* 0x0001e80008000004 */
[----:B0-----:R-:W3:Y:S04]  /*7a8d0*/  LDL.LU R60, [R1+0x64c] ;  /* 0x00064c00013c7983 */ /* 0x001ee80000300800 */
[----:B----4-:R0:W-:Y:S04]  /*7a8e0*/  STS.U8 [R42+UR4+0xd00], R61 ;  /* 0x000d003d2a007988 */ /* 0x0101e80008000004 */
[----:B------:R-:W4:Y:S04]  /*7a8f0*/  LDL.LU R36, [R1+0x360] ;  /* 0x0003600001247983 */ /* 0x000f280000300800 */
[----:B------:R-:W-:Y:S04]  /*7a900*/  STS.U8 [R42+UR4+0xd60], R38 ;  /* 0x000d60262a007988 */ /* 0x000fe80008000004 */
[----:B0-----:R-:W4:Y:S04]  /*7a910*/  LDL.LU R61, [R1+0x200] ;  /* 0x00020000013d7983 */ /* 0x001f280000300800 */
[----:B------:R-:W4:Y:S04]  /*7a920*/  LDL.LU R32, [R1+0x80] ;  /* 0x0000800001207983 */ /* 0x000f280000300800 */
[----:B------:R0:W-:Y:S04]  /*7a930*/  STS.U8 [R42+UR4+0xd40], R50 ;  /* 0x000d40322a007988 */ /* 0x0001e80008000004 */
[----:B0-----:R-:W4:Y:S04]  /*7a940*/  LDL.LU R50, [R1+0x654] ;  /* 0x0006540001327983 */ /* 0x001f280000300800 */
[----:B------:R-:W4:Y:S04]  /*7a950*/  LDL.LU R38, [R1+0x358] ;  /* 0x0003580001267983 */ /* 0x000f280000300800 */
[----:B------:R-:W4:Y:S04]  /*7a960*/  LDL.LU R34, [R1+0x208] ;  /* 0x0002080001227983 */ /* 0x000f280000300800 */
[----:B------:R0:W-:Y:S04]  /*7a970*/  STS.U8 [R42+UR4+0xe40], R46 ;  /* 0x000e402e2a007988 */ /* 0x0001e80008000004 */
[----:B0-----:R-:W4:Y:S04]  /*7a980*/  LDL.LU R46, [R1+0x78] ;  /* 0x00007800012e7983 */ /* 0x001f280000300800 */
[----:B------:R0:W-:Y:S04]  /*7a990*/  STS.U8 [R42+UR4+0xe60], R54 ;  /* 0x000e60362a007988 */ /* 0x0001e80008000004 */
[----:B------:R-:W-:Y:S04]  /*7a9a0*/  STS.U8 [R42+UR4+0xe00], R6 ;  /* 0x000e00062a007988 */ /* 0x000fe80008000004 */
[----:B------:R-:W-:Y:S04]  /*7a9b0*/  STS.U8 [R42+UR4+0xe20], R5 ;  /* 0x000e20052a007988 */ /* 0x000fe80008000004 */
[----:B------:R1:W-:Y:S04]  /*7a9c0*/  STS.U8 [R42+UR4+0xf60], R40 ;  /* 0x000f60282a007988 */ /* 0x0003e80008000004 */
[----:B0-----:R-:W4:Y:S04]  /*7a9d0*/  LDL.LU R54, [R1+0x65c] ;  /* 0x00065c0001367983 */ /* 0x001f280000300800 */
[----:B-1----:R-:W4:Y:S04]  /*7a9e0*/  LDL.LU R40, [R1+0x350] ;  /* 0x0003500001287983 */ /* 0x002f280000300800 */
[----:B------:R0:W-:Y:S04]  /*7a9f0*/  STS.U8 [R42+UR4+0xf40], R58 ;  /* 0x000f403a2a007988 */ /* 0x0001e80008000004 */
[----:B------:R-:W-:Y:S04]  /*7aa00*/  STS.U8 [R42+UR4+0xf20], R4 ;  /* 0x000f20042a007988 */ /* 0x000fe80008000004 */
[----:B------:R-:W-:Y:S04]  /*7aa10*/  STS.U8 [R42+UR4+0xf00], R3 ;  /* 0x000f00032a007988 */ /* 0x000fe80008000004 */
[----:B0-----:R-:W4:Y:S04]  /*7aa20*/  LDL.LU R58, [R1+0x210] ;  /* 0x00021000013a7983 */ /* 0x001f280000300800 */
[----:B------:R0:W-:Y:S04]  /*7aa30*/  STS.U8 [R42+UR4+0x1000], R52 ;  /* 0x001000342a007988 */ /* 0x0001e80008000004 */
[----:B------:R-:W-:Y:S04]  /*7aa40*/  STS.U8 [R42+UR4+0x1020], R2 ;  /* 0x001020022a007988 */ /* 0x000fe80008000004 */
[----:B0-----:R-:W4:Y:S04]  /*7aa50*/  LDL.LU R52, [R1+0x70] ;  /* 0x0000700001347983 */ /* 0x001f280000300800 */
[----:B------:R0:W-:Y:S04]  /*7aa60*/  STS.U8 [R42+UR4+0x1040], R59 ;  /* 0x0010403b2a007988 */ /* 0x0001e80008000004 */
[----:B------:R1:W-:Y:S04]  /*7aa70*/  STS.U8 [R42+UR4+0x1060], R44 ;  /* 0x0010602c2a007988 */ /* 0x0003e80008000004 */
[----:B0-----:R-:W4:Y:S04]  /*7aa80*/  LDL.LU R59, [R1+0x664] ;  /* 0x00066400013b7983 */ /* 0x001f280000300800 */
[----:B-1----:R-:W4:Y:S04]  /*7aa90*/  LDL.LU R44, [R1+0x348] ;  /* 0x00034800012c7983 */ /* 0x002f280000300800 */
[----:B--2---:R0:W-:Y:S04]  /*7aaa0*/  STS.U8 [R42+UR4+0x1120], R48 ;  /* 0x001120302a007988 */ /* 0x0041e80008000004 */
[----:B0-----:R-:W2:Y:S04]  /*7aab0*/  LDL.LU R48, [R1+0x190] ;  /* 0x0001900001307983 */ /* 0x001ea80000300800 */
[----:B---3--:R0:W-:Y:S04]  /*7aac0*/  STS.U8 [R42+UR4+0x1100], R60 ;  /* 0x0011003c2a007988 */ /* 0x0081e80008000004 */
[----:B0-----:R-:W3:Y:S04]  /*7aad0*/  LDL.LU R60, [R1+0x68] ;  /* 0x00006800013c7983 */ /* 0x001ee80000300800 */
[----:B----4-:R0:W-:Y:S04]  /*7aae0*/  STS.U8 [R42+UR4+0x1160], R36 ;  /* 0x001160242a007988 */ /* 0x0101e80008000004 */
[----:B------:R1:W-:Y:S04]  /*7aaf0*/  STS.U8 [R42+UR4+0x1140], R61 ;  /* 0x0011403d2a007988 */ /* 0x0003e80008000004 */
[----:B------:R-:W-:Y:S04]  /*7ab00*/  STS.U8 [R42+UR4+0x1240], R32 ;  /* 0x001240202a007988 */ /* 0x000fe80008000004 */
[----:B0-----:R-:W4:Y:S04]  /*7ab10*/  LDL.LU R36, [R1+0x66c] ;  /* 0x00066c0001247983 */ /* 0x001f280000300800 */
[----:B-1----:R-:W4:Y:S04]  /*7ab20*/  LDL.LU R61, [R1+0x340] ;  /* 0x00034000013d7983 */ /* 0x002f280000300800 */
        /* <DEDUP_REMOVED lines=9> */
[----:B------:R0:W-:Y:S04]  /*7abc0*/  STS.U8 [R42+UR4+0x1340], R54 ;  /* 0x001340362a007988 */ /* 0x0001e80008000004 */
[----:B------:R-:W-:Y:S04]  /*7abd0*/  STS.U8 [R42+UR4+0x1320], R40 ;  /* 0x001320282a007988 */ /* 0x000fe80008000004 */
[----:B0-----:R-:W4:Y:S04]  /*7abe0*/  LDL.LU R54, [R1+0x58] ;  /* 0x0000580001367983 */ /* 0x001f280000300800 */
[----:B------:R-:W4:Y:S04]  /*7abf0*/  LDL.LU R4, [R1+0x68c] ;  /* 0x00068c0001047983 */ /* 0x000f280000300800 */
[----:B------:R-:W4:Y:S04]  /*7ac00*/  LDL.LU R3, [R1+0x330] ;  /* 0x0003300001037983 */ /* 0x000f280000300800 */
[----:B------:R0:W-:Y:S04]  /*7ac10*/  STS.U8 [R42+UR4+0x1300], R58 ;  /* 0x0013003a2a007988 */ /* 0x0001e80008000004 */
[----:B0-----:R-:W4:Y:S04]  /*7ac20*/  LDL.LU R58, [R1+0x228] ;  /* 0x00022800013a7983 */ /* 0x001f280000300800 */
[----:B------:R-:W4:Y:S04]  /*7ac30*/  LDL.LU R2, [R1+0x50] ;  /* 0x0000500001027983 */ /* 0x000f280000300800 */
[----:B------:R0:W-:Y:S04]  /*7ac40*/  STS.U8 [R42+UR4+0x1400], R52 ;  /* 0x001400342a007988 */ /* 0x0001e80008000004 */
[----:B0-----:R-:W4:Y:S04]  /*7ac50*/  LDL.LU R52, [R1+0x694] ;  /* 0x0006940001347983 */ /* 0x001f280000300800 */
[----:B------:R-:W4:Y:S04]  /*7ac60*/  LDL.LU R40, [R1+0x328] ;  /* 0x0003280001287983 */ /* 0x000f280000300800 */
[----:B------:R0:W-:Y:S04]  /*7ac70*/  STS.U8 [R42+UR4+0x1420], R59 ;  /* 0x0014203b2a007988 */ /* 0x0001e80008000004 */
[----:B------:R-:W-:Y:S04]  /*7ac80*/  STS.U8 [R42+UR4+0x1440], R44 ;  /* 0x0014402c2a007988 */ /* 0x000fe80008000004 */
[----:B0-----:R-:W4:Y:S04]  /*7ac90*/  LDL.LU R59, [R1+0x230] ;  /* 0x00023000013b7983 */ /* 0x001f280000300800 */
[----:B--2---:R0:W-:Y:S04]  /*7aca0*/  STS.U8 [R42+UR4+0x1460], R48 ;  /* 0x001460302a007988 */ /* 0x0041e80008000004 */
[----:B0-----:R-:W2:Y:S04]  /*7acb0*/  LDL.LU R48, [R1+0x48] ;  /* 0x0000480001307983 */ /* 0x001ea80000300800 */
[----:B---3--:R0:W-:Y:S04]  /*7acc0*/  STS.U8 [R42+UR4+0x1520], R60 ;  /* 0x0015203c2a007988 */ /* 0x0081e80008000004 */
[----:B------:R-:W3:Y:S04]  /*7acd0*/  LDL.LU R44, [R1+0x69c] ;  /* 0x00069c00012c7983 */ /* 0x000ee80000300800 */
[----:B0-----:R-:W3:Y:S04]  /*7ace0*/  LDL.LU R60, [R1+0x320] ;  /* 0x00032000013c7983 */ /* 0x001ee80000300800 */
[----:B----4-:R-:W-:Y:S04]  /*7acf0*/  STS.U8 [R42+UR4+0x1500], R36 ;  /* 0x001500242a007988 */ /* 0x010fe80008000004 */
[----:B------:R0:W-:Y:S04]  /*7ad00*/  STS.U8 [R42+UR4+0x1560], R61 ;  /* 0x0015603d2a007988 */ /* 0x0001e80008000004 */
[----:B------:R-:W4:Y:S04]  /*7ad10*/  LDL.LU R32, [R1+0x238] ;  /* 0x0002380001207983 */ /* 0x000f280000300800 */
[----:B0-----:R-:W4:Y:S04]  /*7ad20*/  LDL.LU R61, [R1+0x40] ;  /* 0x00004000013d7983 */ /* 0x001f280000300800 */
[----:B------:R0:W-:Y:S04]  /*7ad30*/  STS.U8 [R42+UR4+0x1540], R50 ;  /* 0x001540322a007988 */ /* 0x0001e80008000004 */
[----:B------:R1:W-:Y:S04]  /*7ad40*/  STS.U8 [R42+UR4+0x1640], R38 ;  /* 0x001640262a007988 */ /* 0x0003e80008000004 */
[----:B------:R-:W-:Y:S04]  /*7ad50*/  STS.U8 [R42+UR4+0x1660], R6 ;  /* 0x001660062a007988 */ /* 0x000fe80008000004 */
[----:B------:R-:W-:Y:S04]  /*7ad60*/  STS.U8 [R42+UR4+0x1600], R5 ;  /* 0x001600052a007988 */ /* 0x000fe80008000004 */
[----:B0-----:R-:W4:Y:S04]  /*7ad70*/  LDL.LU R50, [R1+0x6a4] ;  /* 0x0006a40001327983 */ /* 0x001f280000300800 */
[----:B------:R-:W4:Y:S04]  /*7ad80*/  LDL.LU R34, [R1+0x318] ;  /* 0x0003180001227983 */ /* 0x000f280000300800 */
[----:B------:R-:W4:Y:S04]  /*7ad90*/  LDL.LU R36, [R1+0x240] ;  /* 0x0002400001247983 */ /* 0x000f280000300800 */
[----:B-1----:R-:W4:Y:S04]  /*7ada0*/  LDL.LU R38, [R1+0x38] ;  /* 0x0000380001267983 */ /* 0x002f280000300800 */
[----:B------:R0:W-:Y:S04]  /*7adb0*/  STS.U8 [R42+UR4+0x1620], R46 ;  /* 0x0016202e2a007988 */ /* 0x0001e80008000004 */
[----:B0-----:R-:W4:Y:S04]  /*7adc0*/  LDL.LU R46, [R1+0x6ac] ;  /* 0x0006ac00012e7983 */ /* 0x001f280000300800 */
        /* <DEDUP_REMOVED lines=11> */
[----:B------:R0:W-:Y:S04]  /*7ae80*/  STS.U8 [R42+UR4+0x1860], R59 ;  /* 0x0018603b2a007988 */ /* 0x0001e80008000004 */
[----:B0-----:R-:W4:Y:S04]  /*7ae90*/  LDL.LU R59, [R1+0x3ec] ;  /* 0x0003ec00013b7983 */ /* 0x001f280000300800 */
[----:B--2---:R0:W-:Y:S04]  /*7aea0*/  STS.U8 [R42+UR4+0x1920], R48 ;  /* 0x001920302a007988 */ /* 0x0041e80008000004 */
[----:B---3--:R1:W-:Y:S04]  /*7aeb0*/  STS.U8 [R42+UR4+0x1900], R44 ;  /* 0x0019002c2a007988 */ /* 0x0083e80008000004 */
[----:B0-----:R-:W2:Y:S04]  /*7aec0*/  LDL.LU R48, [R1+0x250] ;  /* 0x0002500001307983 */ /* 0x001ea80000300800 */
[----:B------:R0:W-:Y:S04]  /*7aed0*/  STS.U8 [R42+UR4+0x1960], R60 ;  /* 0x0019603c2a007988 */ /* 0x0001e80008000004 */
[----:B-1----:R-:W3:Y:S04]  /*7aee0*/  LDL.LU R44, [R1+0x28] ;  /* 0x00002800012c7983 */ /* 0x002ee80000300800 */
[----:B0-----:R-:W3:Y:S04]  /*7aef0*/  LDL.LU R60, [R1+0x6bc] ;  /* 0x0006bc00013c7983 */ /* 0x001ee80000300800 */
[----:B----4-:R-:W-:Y:S04]  /*7af00*/  STS.U8 [R42+UR4+0x1940], R32 ;  /* 0x001940202a007988 */ /* 0x010fe80008000004 */
[----:B------:R0:W-:Y:S04]  /*7af10*/  STS.U8 [R42+UR4+0x1a40], R61 ;  /* 0x001a403d2a007988 */ /* 0x0001e80008000004 */
[----:B0-----:R-:W4:Y:S04]  /*7af20*/  LDL.LU R61, [R1+0x3f4] ;  /* 0x0003f400013d7983 */ /* 0x001f280000300800 */
[----:B------:R0:W-:Y:S04]  /*7af30*/  STS.U8 [R42+UR4+0x1a60], R50 ;  /* 0x001a60322a007988 */ /* 0x0001e80008000004 */
[----:B------:R-:W-:Y:S04]  /*7af40*/  STS.U8 [R42+UR4+0x1a00], R34 ;  /* 0x001a00222a007988 */ /* 0x000fe80008000004 */
[----:B------:R1:W-:Y:S04]  /*7af50*/  STS.U8 [R42+UR4+0x1a20], R36 ;  /* 0x001a20242a007988 */ /* 0x0003e80008000004 */
[----:B------:R1:W-:Y:S04]  /*7af60*/  STS.U8 [R42+UR4+0x1b60], R38 ;  /* 0x001b60262a007988 */ /* 0x0003e80008000004 */
[----:B0-----:R-:W4:Y:S04]  /*7af70*/  LDL.LU R50, [R1+0x258] ;  /* 0x0002580001327983 */ /* 0x001f280000300800 */
[----:B------:R-:W4:Y:S04]  /*7af80*/  LDL.LU R6, [R1+0x20] ;  /* 0x0000200001067983 */ /* 0x000f280000300800 */
[----:B------:R-:W4:Y:S04]  /*7af90*/  LDL.LU R5, [R1+0x6c4] ;  /* 0x0006c40001057983 */ /* 0x000f280000300800 */
[----:B-1----:R-:W4:Y:S04]  /*7afa0*/  LDL.LU R36, [R1+0x3fc] ;  /* 0x0003fc0001247983 */ /* 0x002f280000300800 */
[----:B------:R-:W4:Y:S04]  /*7afb0*/  LDL.LU R38, [R1+0x260] ;  /* 0x0002600001267983 */ /* 0x000f280000300800 */
[----:B------:R-:W4:Y:S04]  /*7afc0*/  LDL.LU R4, [R1+0x18] ;  /* 0x0000180001047983 */ /* 0x000f280000300800 */
[----:B------:R-:W4:Y:S04]  /*7afd0*/  LDL.LU R3, [R1+0x6cc] ;  /* 0x0006cc0001037983 */ /* 0x000f280000300800 */
[----:B------:R0:W-:Y:S04]  /*7afe0*/  STS.U8 [R42+UR4+0x1b40], R46 ;  /* 0x001b402e2a007988 */ /* 0x0001e80008000004 */
[----:B0-----:R-:W4:Y:S04]  /*7aff0*/  LDL.LU R46, [R1+0x404] ;  /* 0x00040400012e7983 */ /* 0x001f280000300800 */
[----:B------:R-:W-:Y:S04]  /*7b000*/  STS.U8 [R42+UR4+0x1b20], R54 ;  /* 0x001b20362a007988 */ /* 0x000fe80008000004 */
[----:B------:R0:W-:Y:S04]  /*7b010*/  STS.U8 [R42+UR4+0x1b00], R58 ;  /* 0x001b003a2a007988 */ /* 0x0001e80008000004 */
[----:B0-----:R-:W4:Y:S04]  /*7b020*/  LDL.LU R58, [R1+0x268] ;  /* 0x00026800013a7983 */ /* 0x001f280000300800 */
[----:B------:R-:W4:Y:S04]  /*7b030*/  LDL.LU R54, [R1+0x10] ;  /* 0x0000100001367983 */ /* 0x000f280000300800 */
[----:B------:R-:W4:Y:S04]  /*7b040*/  LDL.LU R2, [R1+0x6d4] ;  /* 0x0006d40001027983 */ /* 0x000f280000300800 */
[----:B------:R0:W-:Y:S04]  /*7b050*/  STS.U8 [R42+UR4+0x1c00], R52 ;  /* 0x001c00342a007988 */ /* 0x0001e80008000004 */
[----:B------:R-:W-:Y:S04]  /*7b060*/  STS.U8 [R42+UR4+0x1c20], R40 ;  /* 0x001c20282a007988 */ /* 0x000fe80008000004 */
[----:B0-----:R-:W4:Y:S04]  /*7b070*/  LDL.LU R52, [R1+0x40c] ;  /* 0x00040c0001347983 */ /* 0x001f280000300800 */
        /* <DEDUP_REMOVED lines=8> */
[----:B------:R-:W3:Y:S04]  /*7b100*/  LDL.LU R44, [R1+0x278] ;  /* 0x00027800012c7983 */ /* 0x000ee80000300800 */
[----:B----4-:R0:W-:Y:S04]  /*7b110*/  STS.U8 [R42+UR4+0x1d60], R61 ;  /* 0x001d603d2a007988 */ /* 0x0101e80008000004 */
[----:B0-----:R-:W4:Y:S04]  /*7b120*/  LDL.LU R61, [R1] ;  /* 0x00000000013d7983 */ /* 0x001f280000300800 */
[----:B------:R-:W4:Y:S04]  /*7b130*/  LDL.LU R34, [R1+0x6f4] ;  /* 0x0006f40001227983 */ /* 0x000f280000300800 */
[----:B------:R-:W4:Y:S04]  /*7b140*/  LDL.LU R40, [R1+0x41c] ;  /* 0x00041c0001287983 */ /* 0x000f280000300800 */
[----:B------:R0:W-:Y:S04]  /*7b150*/  STS.U8 [R42+UR4+0x1d40], R50 ;  /* 0x001d40322a007988 */ /* 0x0001e80008000004 */
        /* <DEDUP_REMOVED lines=14> */
[----:B0-----:R-:W4:Y:S04]  /*7b240*/  LDL.LU R46, [R1+0x288] ;  /* 0x00028800012e7983 */ /* 0x001f280000300800 */
[----:B------:R0:W-:Y:S04]  /*7b250*/  STS.U8 [R42+UR4+0x1f00], R58 ;  /* 0x001f003a2a007988 */ /* 0x0001e80008000004 */
[----:B------:R1:W-:Y:S04]  /*7b260*/  STS.U8 [R42+UR4+0x2000], R54 ;  /* 0x002000362a007988 */ /* 0x0003e80008000004 */
[----:B------:R1:W-:Y:S04]  /*7b270*/  STS.U8 [R42+UR4+0x2020], R2 ;  /* 0x002020022a007988 */ /* 0x0003e80008000004 */
[----:B0-----:R-:W4:Y:S04]  /*7b280*/  LDL.LU R58, [R1+0x59b4] ;  /* 0x0059b400013a7983 */ /* 0x001f280000300800 */
[----:B-1----:R-:W4:Y:S04]  /*7b290*/  LDL.LU R54, [R1+0x704] ;  /* 0x0007040001367983 */ /* 0x002f280000300800 */
[----:B------:R-:W4:Y:S04]  /*7b2a0*/  LDL.LU R2, [R1+0x43c] ;  /* 0x00043c0001027983 */ /* 0x000f280000300800 */
[----:B------:R0:W-:Y:S04]  /*7b2b0*/  STS.U8 [R42+UR4+0x2040], R52 ;  /* 0x002040342a007988 */ /* 0x0001e80008000004 */
        /* <DEDUP_REMOVED lines=9> */
[----:B------:R0:W-:Y:S04]  /*7b350*/  STS.U8 [R42+UR4+0x2140], R44 ;  /* 0x0021402c2a007988 */ /* 0x0001e80008000004 */
[----:B----4-:R1:W-:Y:S04]  /*7b360*/  STS.U8 [R42+UR4+0x2240], R61 ;  /* 0x0022403d2a007988 */ /* 0x0103e80008000004 */
[----:B------:R4:W-:Y:S04]  /*7b370*/  STS.U8 [R42+UR4+0x2260], R34 ;  /* 0x002260222a007988 */ /* 0x0009e80008000004 */
[----:B------:R4:W-:Y:S04]  /*7b380*/  STS.U8 [R42+UR4+0x2200], R40 ;  /* 0x002200282a007988 */ /* 0x0009e80008000004 */
[----:B0-----:R-:W2:Y:S04]  /*7b390*/  LDL.LU R44, [R1+0x724] ;  /* 0x00072400012c7983 */ /* 0x001ea80000300800 */
[----:B-1----:R-:W2:Y:S04]  /*7b3a0*/  LDL.LU R61, [R1+0x2a0] ;  /* 0x0002a000013d7983 */ /* 0x002ea80000300800 */
[----:B----4-:R-:W4:Y:S04]  /*7b3b0*/  LDL.LU R34, [R1+0x72c] ;  /* 0x00072c0001227983 */ /* 0x010f280000300800 */
[----:B------:R-:W4:Y:S04]  /*7b3c0*/  LDL.LU R40, [R1+0x454] ;  /* 0x0004540001287983 */ /* 0x000f280000300800 */
[----:B------:R0:W-:Y:S04]  /*7b3d0*/  STS.U8 [R42+UR4+0x2220], R50 ;  /* 0x002220322a007988 */ /* 0x0001e80008000004 */
[----:B0-----:R-:W4:Y:S04]  /*7b3e0*/  LDL.LU R50, [R1+0x2a8] ;  /* 0x0002a80001327983 */ /* 0x001f280000300800 */
[----:B---3--:R-:W-:Y:S04]  /*7b3f0*/  STS.U8 [R42+UR4+0x2360], R60 ;  /* 0x0023603c2a007988 */ /* 0x008fe80008000004 */
[----:B------:R0:W-:Y:S04]  /*7b400*/  STS.U8 [R42+UR4+0x2340], R36 ;  /* 0x002340242a007988 */ /* 0x0001e80008000004 */
[----:B------:R1:W-:Y:S04]  /*7b410*/  STS.U8 [R42+UR4+0x2320], R38 ;  /* 0x002320262a007988 */ /* 0x0003e80008000004 */
[----:B------:R-:W-:Y:S04]  /*7b420*/  STS.U8 [R42+UR4+0x2300], R46 ;  /* 0x0023002e2a007988 */ /* 0x000fe80008000004 */
[----:B------:R3:W-:Y:S04]  /*7b430*/  STS.U8 [R42+UR4+0x2400], R58 ;  /* 0x0024003a2a007988 */ /* 0x0007e80008000004 */
[----:B------:R2:W-:Y:S04]  /*7b440*/  STS.U8 [R42+UR4+0x2420], R54 ;  /* 0x002420362a007988 */ /* 0x0005e80008000004 */
[----:B------:R2:W-:Y:S04]  /*7b450*/  STS.U8 [R42+UR4+0x2440], R2 ;  /* 0x002440022a007988 */ /* 0x0005e80008000004 */
[----:B0-----:R-:W4:Y:S04]  /*7b460*/  LDL.LU R36, [R1+0x734] ;  /* 0x0007340001247983 */ /* 0x001f280000300800 */
[----:B-1----:R-:W4:Y:S04]  /*7b470*/  LDL.LU R38, [R1+0x45c] ;  /* 0x00045c0001267983 */ /* 0x002f280000300800 */
[----:B------:R-:W4:Y:S04]  /*7b480*/  LDL.LU R60, [R1+0x2b0] ;  /* 0x0002b000013c7983 */ /* 0x000f280000300800 */
[----:B---3--:R-:W3:Y:S04]  /*7b490*/  LDL.LU R58, [R1+0x44c] ;  /* 0x00044c00013a7983 */ /* 0x008ee80000300800 */
[----:B------:R-:W4:Y:S04]  /*7b4a0*/  LDL.LU R46, [R1+0x73c] ;  /* 0x00073c00012e7983 */ /* 0x000f280000300800 */
[----:B--2---:R-:W2:Y:S04]  /*7b4b0*/  LDL.LU R54, [R1+0x2b8] ;  /* 0x0002b80001367983 */ /* 0x004ea80000300800 */
[----:B------:R-:W2:Y:S04]  /*7b4c0*/  LDL.LU R2, [R1+0x59ac] ;  /* 0x0059ac0001027983 */ /* 0x000ea80000300800 */
[----:B------:R0:W-:Y:S04]  /*7b4d0*/  STS.U8 [R42+UR4+0x2460], R52 ;  /* 0x002460342a007988 */ /* 0x0001e80008000004 */
[----:B0-----:R-:W3:Y:S04]  /*7b4e0*/  LDL.LU R52, [R1+0x59a8] ;  /* 0x0059a80001347983 */ /* 0x001ee80000300800 */
[----:B---3--:R0:W-:Y:S04]  /*7b4f0*/  STS.U8 [R42+UR4+0x2520], R52 ;  /* 0x002520342a007988 */ /* 0x0081e80008000004 */
[----:B------:R1:W-:Y:S04]  /*7b500*/  STS.U8 [R42+UR4+0x2500], R59 ;  /* 0x0025003b2a007988 */ /* 0x0003e80008000004 */
[----:B------:R3:W-:Y:S04]  /*7b510*/  STS.U8 [R42+UR4+0x2560], R32 ;  /* 0x002560202a007988 */ /* 0x0007e80008000004 */
[----:B------:R4:W-:Y:S04]  /*7b520*/  STS.U8 [R42+UR4+0x2540], R48 ;  /* 0x002540302a007988 */ /* 0x0009e80008000004 */
[----:B0-----:R-:W2:Y:S04]  /*7b530*/  LDL.LU R52, [R1+0x46c] ;  /* 0x00046c0001347983 */ /* 0x001ea80000300800 */
[----:B-1----:R-:W2:Y:S04]  /*7b540*/  LDL.LU R59, [R1+0x2c0] ;  /* 0x0002c000013b7983 */ /* 0x002ea80000300800 */
[----:B---3--:R-:W3:Y:S04]  /*7b550*/  LDL.LU R32, [R1+0x59a4] ;  /* 0x0059a40001207983 */ /* 0x008ee80000300800 */
[----:B----4-:R-:W4:Y:S04]  /*7b560*/  LDL.LU R48, [R1+0x59a0] ;  /* 0x0059a00001307983 */ /* 0x010f280000300800 */
[----:B----4-:R0:W-:Y:S04]  /*7b570*/  STS.U8 [R42+UR4+0x2640], R48 ;  /* 0x002640302a007988 */ /* 0x0101e80008000004 */
[----:B------:R1:W-:Y:S04]  /*7b580*/  STS.U8 [R42+UR4+0x2660], R44 ;  /* 0x0026602c2a007988 */ /* 0x0003e80008000004 */
[----:B0-----:R-:W4:Y:S04]  /*7b590*/  LDL.LU R48, [R1+0x744] ;  /* 0x0007440001307983 */ /* 0x001f280000300800 */
[----:B-1----:R-:W2:Y:S04]  /*7b5a0*/  LDL.LU R44, [R1+0x599c] ;  /* 0x00599c00012c7983 */ /* 0x002ea80000300800 */
[----:B------:R0:W-:Y:S04]  /*7b5b0*/  STS.U8 [R42+UR4+0x2600], R58 ;  /* 0x0026003a2a007988 */ /* 0x0001e80008000004 */
[----:B------:R1:W-:Y:S04]  /*7b5c0*/  STS.U8 [R42+UR4+0x2620], R61 ;  /* 0x0026203d2a007988 */ /* 0x0003e80008000004 */
[----:B0-----:R-:W4:Y:S04]  /*7b5d0*/  LDL.LU R58, [R1+0x474] ;  /* 0x00047400013a7983 */ /* 0x001f280000300800 */
[----:B-1----:R-:W4:Y:S04]  /*7b5e0*/  LDL.LU R61, [R1+0x2c8] ;  /* 0x0002c800013d7983 */ /* 0x002f280000300800 */
[----:B--2---:R0:W-:Y:S04]  /*7b5f0*/  STS.U8 [R42+UR4+0x2760], R44 ;  /* 0x0027602c2a007988 */ /* 0x0041e80008000004 */
[----:B------:R1:W-:Y:S04]  /*7b600*/  STS.U8 [R42+UR4+0x2740], R34 ;  /* 0x002740222a007988 */ /* 0x0003e80008000004 */
[----:B------:R2:W-:Y:S04]  /*7b610*/  STS.U8 [R42+UR4+0x2720], R40 ;  /* 0x002720282a007988 */ /* 0x0005e80008000004 */
[----:B0-----:R-:W3:Y:S04]  /*7b620*/  LDL.LU R44, [R1+0x464] ;  /* 0x00046400012c7983 */ /* 0x001ee80000300800 */
[----:B-1----:R-:W4:Y:S04]  /*7b630*/  LDL.LU R34, [R1+0x5998] ;  /* 0x0059980001227983 */ /* 0x002f280000300800 */
[----:B--2---:R-:W2:Y:S04]  /*7b640*/  LDL.LU R40, [R1+0x5994] ;  /* 0x0059940001287983 */ /* 0x004ea80000300800 */
[----:B------:R0:W-:Y:S04]  /*7b650*/  STS.U8 [R42+UR4+0x2700], R50 ;  /* 0x002700322a007988 */ /* 0x0001e80008000004 */
[----:B0-----:R-:W4:Y:S04]  /*7b660*/  LDL.LU R50, [R1+0x47c] ;  /* 0x00047c0001327983 */ /* 0x001f280000300800 */
[----:B--2---:R0:W-:Y:S04]  /*7b670*/  STS.U8 [R42+UR4+0x2800], R40 ;  /* 0x002800282a007988 */ /* 0x0041e80008000004 */
[----:B------:R1:W-:Y:S04]  /*7b680*/  STS.U8 [R42+UR4+0x2820], R36 ;  /* 0x002820242a007988 */ /* 0x0003e80008000004 */
[----:B0-----:R-:W2:Y:S04]  /*7b690*/  LDL.LU R40, [R1+0x2d0] ;  /* 0x0002d00001287983 */ /* 0x001ea80000300800 */
[----:B-1----:R-:W3:Y:S04]  /*7b6a0*/  LDL.LU R36, [R1+0x5990] ;  /* 0x0059900001247983 */ /* 0x002ee80000300800 */
[----:B------:R0:W-:Y:S04]  /*7b6b0*/  STS.U8 [R42+UR4+0x2840], R38 ;  /* 0x002840262a007988 */ /* 0x0001e80008000004 */
[----:B------:R1:W-:Y:S04]  /*7b6c0*/  STS.U8 [R42+UR4+0x2860], R60 ;  /* 0x0028603c2a007988 */ /* 0x0003e80008000004 */
[----:B0-----:R-:W2:Y:S04]  /*7b6d0*/  LDL.LU R38, [R1+0x598c] ;  /* 0x00598c0001267983 */ /* 0x001ea80000300800 */
[----:B-1----:R-:W2:Y:S04]  /*7b6e0*/  LDL.LU R60, [R1+0x2d8] ;  /* 0x0002d800013c7983 */ /* 0x002ea80000300800 */
[----:B---3--:R0:W-:Y:S02]  /*7b6f0*/  STS.U8 [R42+UR4+0x2920], R36 ;  /* 0x002920242a007988 */ /* 0x0081e40008000004 */
[----:B0-----:R-:W0:Y:S02]  /*7b700*/  S2R R36, SR_TID.X ;  /* 0x0000000000247919 */ /* 0x001e240000002100 */
[----:B------:R-:W3:Y:S01]  /*7b710*/  LDL.LU R42, [R1+0x5988] ;  /* 0x00598800012a7983 */ /* 0x000ee20000300800 */
[----:B0-----:R-:W-:-:S05]  /*7b720*/  LOP3.LUT R36, R36, 0x1f, RZ, 0xc0, !PT ;  /* 0x0000001f24247812 */ /* 0x001fca00078ec0ff */
[----:B------:R0:W-:Y:S04]  /*7b730*/  STS.U8 [R36+UR4+0x2900], R46 ;  /* 0x0029002e24007988 */ /* 0x0001e80008000004 */
[----:B------:R-:W-:Y:S04]  /*7b740*/  STS.U8 [R36+UR4+0x2960], R44 ;  /* 0x0029602c24007988 */ /* 0x000fe80008000004 */
[----:B------:R1:W-:Y:S04]  /*7b750*/  STS.U8 [R36+UR4+0x2940], R54 ;  /* 0x0029403624007988 */ /* 0x0003e80008000004 */
[----:B------:R2:W-:Y:S04]  /*7b760*/  STS.U8 [R36+UR4+0x2a40], R32 ;  /* 0x002a402024007988 */ /* 0x0005e80008000004 */
[----:B----4-:R-:W-:Y:S04]  /*7b770*/  STS.U8 [R36+UR4+0x2a60], R48 ;  /* 0x002a603024007988 */ /* 0x010fe80008000004 */
[----:B------:R-:W-:Y:S04]  /*7b780*/  STS.U8 [R36+UR4+0x2a00], R52 ;  /* 0x002a003424007988 */ /* 0x000fe80008000004 */
[----:B------:R4:W-:Y:S04]  /*7b790*/  STS.U8 [R36+UR4+0x2a20], R59 ;  /* 0x002a203b24007988 */ /* 0x0009e80008000004 */
[----:B0-----:R-:W3:Y:S04]  /*7b7a0*/  LDL.LU R46, [R1+0x5984] ;  /* 0x00598400012e7983 */ /* 0x001ee80000300800 */
[----:B-1----:R-:W3:Y:S04]  /*7b7b0*/  LDL.LU R54, [R1+0x774] ;  /* 0x0007740001367983 */ /* 0x002ee80000300800 */
[----:B------:R-:W3:Y:S04]  /*7b7c0*/  LDL.LU R44, [R1+0x2e0] ;  /* 0x0002e000012c7983 */ /* 0x000ee80000300800 */
[----:B--2---:R-:W2:Y:S04]  /*7b7d0*/  LDL.LU R32, [R1+0x754] ;  /* 0x0007540001207983 */ /* 0x004ea80000300800 */
[----:B------:R0:W-:Y:S04]  /*7b7e0*/  STS.U8 [R36+UR4+0x2b60], R3 ;  /* 0x002b600324007988 */ /* 0x0001e80008000004 */
[----:B----4-:R-:W4:Y:S04]  /*7b7f0*/  LDL.LU R59, [R1+0x77c] ;  /* 0x00077c00013b7983 */ /* 0x010f280000300800 */
[----:B------:R-:W4:Y:S04]  /*7b800*/  LDL.LU R48, [R1+0x4c4] ;  /* 0x0004c40001307983 */ /* 0x000f280000300800 */
[----:B------:R-:W4:Y:S04]  /*7b810*/  LDL.LU R52, [R1+0x2e8] ;  /* 0x0002e80001347983 */ /* 0x000f280000300800 */
[----:B0-----:R-:W3:Y:S04]  /*7b820*/  LDL.LU R3, [R1+0x74c] ;  /* 0x00074c0001037983 */ /* 0x001ee80000300800 */
[----:B---3--:R-:W-:Y:S04]  /*7b830*/  STS.U8 [R36+UR4+0x2b40], R3 ;  /* 0x002b400324007988 */ /* 0x008fe80008000004 */
[----:B------:R0:W-:Y:S04]  /*7b840*/  STS.U8 [R36+UR4+0x2b20], R58 ;  /* 0x002b203a24007988 */ /* 0x0001e80008000004 */
[----:B------:R1:W-:Y:S04]  /*7b850*/  STS.U8 [R36+UR4+0x2b00], R61 ;  /* 0x002b003d24007988 */ /* 0x0003e80008000004 */
[----:B------:R3:W-:Y:S04]  /*7b860*/  STS.U8 [R36+UR4+0x2c00], R5 ;  /* 0x002c000524007988 */ /* 0x0007e80008000004 */
[----:B--2---:R2:W-:Y:S04]  /*7b870*/  STS.U8 [R36+UR4+0x2c20], R32 ;  /* 0x002c202024007988 */ /* 0x0045e80008000004 */
[----:B------:R4:W-:Y:S04]  /*7b880*/  STS.U8 [R36+UR4+0x2c40], R50 ;  /* 0x002c403224007988 */ /* 0x0009e80008000004 */
[----:B------:R4:W-:Y:S04]  /*7b890*/  STS.U8 [R36+UR4+0x2c60], R40 ;  /* 0x002c602824007988 */ /* 0x0009e80008000004 */
[----:B0-----:R-:W4:Y:S04]  /*7b8a0*/  LDL.LU R58, [R1+0xb14] ;  /* 0x000b1400013a7983 */ /* 0x001f280000300800 */
[----:B-1----:R-:W4:Y:S04]  /*7b8b0*/  LDL.LU R61, [R1+0x4e4] ;  /* 0x0004e400013d7983 */ /* 0x002f280000300800 */
[----:B------:R-:W4:Y:S04]  /*7b8c0*/  LDL.LU R3, [R1+0x2f0] ;  /* 0x0002f00001037983 */ /* 0x000f280000300800 */
[----:B---3--:R-:W3:Y:S04]  /*7b8d0*/  LDL.LU R5, [R1+0x484] ;  /* 0x0004840001057983 */ /* 0x008ee80000300800 */
[----:B--2---:R-:W2:Y:S04]  /*7b8e0*/  LDL.LU R32, [R1+0xb1c] ;  /* 0x000b1c0001207983 */ /* 0x004ea80000300800 */
[----:B----4-:R-:W4:Y:S04]  /*7b8f0*/  LDL.LU R50, [R1+0x5980] ;  /* 0x0059800001327983 */ /* 0x010f280000300800 */
[----:B------:R-:W4:Y:S04]  /*7b900*/  LDL.LU R40, [R1+0x4ec] ;  /* 0x0004ec0001287983 */ /* 0x000f280000300800 */
[----:B------:R0:W-:Y:S04]  /*7b910*/  STS.U8 [R36+UR4+0x2d20], R7 ;  /* 0x002d200724007988 */ /* 0x0001e80008000004 */
[----:B0-----:R-:W3:Y:S04]  /*7b920*/  LDL.LU R7, [R1+0x75c] ;  /* 0x00075c0001077983 */ /* 0x001ee80000300800 */
[----:B---3--:R0:W-:Y:S04]  /*7b930*/  STS.U8 [R36+UR4+0x2d00], R7 ;  /* 0x002d000724007988 */ /* 0x0081e80008000004 */
[----:B------:R1:W-:Y:S04]  /*7b940*/  STS.U8 [R36+UR4+0x2d60], R5 ;  /* 0x002d600524007988 */ /* 0x0003e80008000004 */
[----:B------:R3:W-:Y:S04]  /*7b950*/  STS.U8 [R36+UR4+0x2d40], R60 ;  /* 0x002d403c24007988 */ /* 0x0007e80008000004 */
[----:B------:R2:W-:Y:S04]  /*7b960*/  STS.U8 [R36+UR4+0x2e40], R9 ;  /* 0x002e400924007988 */ /* 0x0005e80008000004 */
[----:B0-----:R-:W4:Y:S04]  /*7b970*/  LDL.LU R7, [R1+0xb24] ;  /* 0x000b240001077983 */ /* 0x001f280000300800 */
[----:B-1----:R-:W4:Y:S04]  /*7b980*/  LDL.LU R5, [R1+0x4f8] ;  /* 0x0004f80001057983 */ /* 0x002f280000300800 */
[----:B---3--:R-:W3:Y:S04]  /*7b990*/  LDL.LU R60, [R1+0x300] ;  /* 0x00030000013c7983 */ /* 0x008ee80000300800 */
[----:B--2---:R-:W2:Y:S04]  /*7b9a0*/  LDL.LU R9, [R1+0x48c] ;  /* 0x00048c0001097983 */ /* 0x004ea80000300800 */
[----:B------:R0:W-:Y:S04]  /*7b9b0*/  STS.U8 [R36+UR4+0x2e60], R54 ;  /* 0x002e603624007988 */ /* 0x0001e80008000004 */
[----:B0-----:R-:W3:Y:S04]  /*7b9c0*/  LDL.LU R54, [R1+0x597c] ;  /* 0x00597c0001367983 */ /* 0x001ee80000300800 */
[----:B--2---:R0:W-:Y:S04]  /*7b9d0*/  STS.U8 [R36+UR4+0x2e00], R9 ;  /* 0x002e000924007988 */ /* 0x0041e80008000004 */
[----:B------:R1:W-:Y:S04]  /*7b9e0*/  STS.U8 [R36+UR4+0x2e20], R44 ;  /* 0x002e202c24007988 */ /* 0x0003e80008000004 */
[----:B------:R2:W-:Y:S04]  /*7b9f0*/  STS.U8 [R36+UR4+0x2f60], R11 ;  /* 0x002f600b24007988 */ /* 0x0005e80008000004 */
[----:B------:R4:W-:Y:S04]  /*7ba00*/  STS.U8 [R36+UR4+0x2f40], R59 ;  /* 0x002f403b24007988 */ /* 0x0009e80008000004 */
[----:B------:R3:W-:Y:S04]  /*7ba10*/  STS.U8 [R36+UR4+0x2f20], R48 ;  /* 0x002f203024007988 */ /* 0x0007e80008000004 */
[----:B------:R-:W-:Y:S04]  /*7ba20*/  STS.U8 [R36+UR4+0x2f00], R52 ;  /* 0x002f003424007988 */ /* 0x000fe80008000004 */
[----:B------:R3:W-:Y:S04]  /*7ba30*/  STS.U8 [R36+UR4+0x3000], R13 ;  /* 0x0030000d24007988 */ /* 0x0007e80008000004 */
[----:B0-----:R-:W3:Y:S04]  /*7ba40*/  LDL.LU R9, [R1+0x50c] ;  /* 0x00050c0001097983 */ /* 0x001ee80000300800 */
[----:B-1----:R-:W3:Y:S04]  /*7ba50*/  LDL.LU R44, [R1+0x308] ;  /* 0x00030800012c7983 */ /* 0x002ee80000300800 */
[----:B--2---:R-:W2:Y:S04]  /*7ba60*/  LDL.LU R11, [R1+0xb2c] ;  /* 0x000b2c00010b7983 */ /* 0x004ea80000300800 */
[----:B----4-:R-:W4:Y:S04]  /*7ba70*/  LDL.LU R59, [R1+0x5978] ;  /* 0x00597800013b7983 */ /* 0x010f280000300800 */
[----:B---3--:R-:W3:Y:S04]  /*7ba80*/  LDL.LU R48, [R1+0xb44] ;  /* 0x000b440001307983 */ /* 0x008ee80000300800 */
[----:B------:R-:W2:Y:S04]  /*7ba90*/  LDL.LU R13, [R1+0x2f8] ;  /* 0x0002f800010d7983 */ /* 0x000ea80000300800 */
[----:B------:R-:W4:Y:S04]  /*7baa0*/  LDL.LU R52, [R1+0x514] ;  /* 0x0005140001347983 */ /* 0x000f280000300800 */
[----:B------:R0:W-:Y:S04]  /*7bab0*/  STS.U8 [R36+UR4+0x3020], R58 ;  /* 0x0030203a24007988 */ /* 0x0001e80008000004 */
[----:B0-----:R-:W4:Y:S04]  /*7bac0*/  LDL.LU R58, [R1+0x184] ;  /* 0x00018400013a7983 */ /* 0x001f280000300800 */
[----:B------:R0:W-:Y:S04]  /*7bad0*/  STS.U8 [R36+UR4+0x3040], R61 ;  /* 0x0030403d24007988 */ /* 0x0001e80008000004 */
[----:B------:R1:W-:Y:S04]  /*7bae0*/  STS.U8 [R36+UR4+0x3060], R3 ;  /* 0x0030600324007988 */ /* 0x0003e80008000004 */
[----:B------:R-:W-:Y:S04]  /*7baf0*/  STS.U8 [R36+UR4+0x3120], R15 ;  /* 0x0031200f24007988 */ /* 0x000fe80008000004 */
[----:B------:R1:W-:Y:S04]  /*7bb00*/  STS.U8 [R36+UR4+0x3100], R32 ;  /* 0x0031002024007988 */ /* 0x0003e80008000004 */
[----:B------:R1:W-:Y:S04]  /*7bb10*/  STS.U8 [R36+UR4+0x3160], R40 ;  /* 0x0031602824007988 */ /* 0x0003e80008000004 */
[----:B0-----:R-:W4:Y:S04]  /*7bb20*/  LDL.LU R61, [R1+0x5974] ;  /* 0x00597400013d7983 */ /* 0x001f280000300800 */
[----:B-1----:R-:W4:Y:S04]  /*7bb30*/  LDL.LU R3, [R1+0xb4c] ;  /* 0x000b4c0001037983 */ /* 0x002f280000300800 */
[----:B------:R-:W4:Y:S01]  /*7bb40*/  LDL.LU R32, [R1+0x51c] ;  /* 0x00051c0001207983 */ /* 0x000f220000300800 */
[----:B------:R-:W0:Y:S03]  /*7bb50*/  S2R R40, SR_TID.X ;  /* 0x0000000000287919 */ /* 0x000e260000002100 */
[----:B--2---:R-:W-:Y:S04]  /*7bb60*/  STS.U8 [R36+UR4+0x3140], R13 ;  /* 0x0031400d24007988 */ /* 0x004fe80008000004 */
[----:B------:R0:W-:Y:S02]  /*7bb70*/  STS.U8 [R36+UR4+0x3240], R17 ;  /* 0x0032401124007988 */ /* 0x0001e40008000004 */
[----:B0-----:R-:W-:-:S02]  /*7bb80*/  LOP3.LUT R17, R40, 0x1f, RZ, 0xc0, !PT ;  /* 0x0000001f28117812 */ /* 0x001fc400078ec0ff */
[----:B------:R-:W2:Y:S04]  /*7bb90*/  LDL.LU R36, [R1+0x17c] ;  /* 0x00017c0001247983 */ /* 0x000ea80000300800 */
[----:B------:R-:W2:Y:S04]  /*7bba0*/  LDL.LU R40, [R1+0xb74] ;  /* 0x000b740001287983 */ /* 0x000ea80000300800 */
[----:B------:R0:W-:Y:S04]  /*7bbb0*/  STS.U8 [R17+UR4+0x3260], R7 ;  /* 0x0032600711007988 */ /* 0x0001e80008000004 */
[----:B------:R1:W-:Y:S04]  /*7bbc0*/  STS.U8 [R17+UR4+0x3200], R5 ;  /* 0x0032000511007988 */ /* 0x0003e80008000004 */
[----:B------:R3:W-:Y:S04]  /*7bbd0*/  STS.U8 [R17+UR4+0x3220], R60 ;  /* 0x0032203c11007988 */ /* 0x0007e80008000004 */
[----:B------:R3:W-:Y:S04]  /*7bbe0*/  STS.U8 [R17+UR4+0x3360], R19 ;  /* 0x0033601311007988 */ /* 0x0007e80008000004 */
[----:B------:R-:W-:Y:S04]  /*7bbf0*/  STS.U8 [R17+UR4+0x3340], R11 ;  /* 0x0033400b11007988 */ /* 0x000fe80008000004 */
[----:B------:R-:W-:Y:S04]  /*7bc00*/  STS.U8 [R17+UR4+0x3320], R9 ;  /* 0x0033200911007988 */ /* 0x000fe80008000004 */
[----:B------:R4:W-:Y:S04]  /*7bc10*/  STS.U8 [R17+UR4+0x3300], R44 ;  /* 0x0033002c11007988 */ /* 0x0009e80008000004 */
[----:B0-----:R-:W2:Y:S04]  /*7bc20*/  LDL.LU R7, [R1+0x174] ;  /* 0x0001740001077983 */ /* 0x001ea80000300800 */
[----:B-1----:R-:W2:Y:S04]  /*7bc30*/  LDL.LU R5, [R1+0xb7c] ;  /* 0x000b7c0001057983 */ /* 0x002ea80000300800 */
[----:B---3--:R-:W3:Y:S04]  /*7bc40*/  LDL.LU R60, [R1+0x52c] ;  /* 0x00052c00013c7983 */ /* 0x008ee80000300800 */
[----:B------:R-:W3:Y:S04]  /*7bc50*/  LDL.LU R19, [R1+0x16c] ;  /* 0x00016c0001137983 */ /* 0x000ee80000300800 */
[----:B------:R-:W3:Y:S04]  /*7bc60*/  LDL.LU R15, [R1+0xb84] ;  /* 0x000b8400010f7983 */ /* 0x000ee80000300800 */
[----:B----4-:R-:W4:Y:S04]  /*7bc70*/  LDL.LU R44, [R1+0x544] ;  /* 0x00054400012c7983 */ /* 0x010f280000300800 */
[----:B------:R0:W-:Y:S04]  /*7bc80*/  STS.U8 [R17+UR4+0x3400], R21 ;  /* 0x0034001511007988 */ /* 0x0001e80008000004 */
[----:B0-----:R-:W3:Y:S04]  /*7bc90*/  LDL.LU R21, [R1+0x524] ;  /* 0x0005240001157983 */ /* 0x001ee80000300800 */
[----:B------:R0:W-:Y:S04]  /*7bca0*/  STS.U8 [R17+UR4+0x3420], R48 ;  /* 0x0034203011007988 */ /* 0x0001e80008000004 */
[----:B------:R1:W-:Y:S04]  /*7bcb0*/  STS.U8 [R17+UR4+0x3440], R52 ;  /* 0x0034403411007988 */ /* 0x0003e80008000004 */
[----:B------:R1:W-:Y:S04]  /*7bcc0*/  STS.U8 [R17+UR4+0x3460], R58 ;  /* 0x0034603a11007988 */ /* 0x0003e80008000004 */
[----:B0-----:R-:W4:Y:S04]  /*7bcd0*/  LDL.LU R48, [R1+0x164] ;  /* 0x0001640001307983 */ /* 0x001f280000300800 */
[----:B------:R-:W4:Y:S04]  /*7bce0*/  LDL.LU R13, [R1+0xb8c] ;  /* 0x000b8c00010d7983 */ /* 0x000f280000300800 */
[----:B-1----:R-:W4:Y:S04]  /*7bcf0*/  LDL.LU R52, [R1+0x54c] ;  /* 0x00054c0001347983 */ /* 0x002f280000300800 */
[----:B------:R-:W4:Y:S04]  /*7bd00*/  LDL.LU R58, [R1+0x15c] ;  /* 0x00015c00013a7983 */ /* 0x000f280000300800 */
[----:B------:R-:W-:Y:S04]  /*7bd10*/  STS.U8 [R17+UR4+0x3520], R23 ;  /* 0x0035201711007988 */ /* 0x000fe80008000004 */
[----:B------:R0:W-:Y:S04]  /*7bd20*/  STS.U8 [R17+UR4+0x3500], R3 ;  /* 0x0035000311007988 */ /* 0x0001e80008000004 */
[----:B------:R-:W4:Y:S04]  /*7bd30*/  LDL.LU R11, [R1+0xcb4] ;  /* 0x000cb400010b7983 */ /* 0x000f280000300800 */
[----:B------:R1:W-:Y:S04]  /*7bd40*/  STS.U8 [R17+UR4+0x3560], R32 ;  /* 0x0035602011007988 */ /* 0x0003e80008000004 */
[----:B0-----:R-:W4:Y:S04]  /*7bd50*/  LDL.LU R3, [R1+0x554] ;  /* 0x0005540001037983 */ /* 0x001f280000300800 */
[----:B-1----:R-:W4:Y:S04]  /*7bd60*/  LDL.LU R32, [R1+0x154] ;  /* 0x0001540001207983 */ /* 0x002f280000300800 */
[----:B------:R-:W4:Y:S04]  /*7bd70*/  LDL.LU R9, [R1+0xcbc] ;  /* 0x000cbc0001097983 */ /* 0x000f280000300800 */
[----:B--2---:R0:W-:Y:S04]  /*7bd80*/  STS.U8 [R17+UR4+0x3540], R36 ;  /* 0x0035402411007988 */ /* 0x0041e80008000004 */
[----:B------:R-:W-:Y:S04]  /*7bd90*/  STS.U8 [R17+UR4+0x3640], R25 ;  /* 0x0036401911007988 */ /* 0x000fe80008000004 */
[----:B------:R1:W-:Y:S04]  /*7bda0*/  STS.U8 [R17+UR4+0x3660], R40 ;  /* 0x0036602811007988 */ /* 0x0003e80008000004 */
[----:B0-----:R-:W2:Y:S04]  /*7bdb0*/  LDL.LU R36, [R1+0x55c] ;  /* 0x00055c0001247983 */ /* 0x001ea80000300800 */
[----:B-1----:R-:W2:Y:S04]  /*7bdc0*/  LDL.LU R40, [R1+0x14c] ;  /* 0x00014c0001287983 */ /* 0x002ea80000300800 */
[----:B---3--:R-:W-:Y:S04]  /*7bdd0*/  STS.U8 [R17+UR4+0x3600], R21 ;  /* 0x0036001511007988 */ /* 0x008fe80008000004 */
[----:B------:R0:W-:Y:S04]  /*7bde0*/  STS.U8 [R17+UR4+0x3620], R7 ;  /* 0x0036200711007988 */ /* 0x0001e80008000004 */
[----:B------:R-:W-:Y:S04]  /*7bdf0*/  STS.U8 [R17+UR4+0x3760], R27 ;  /* 0x0037601b11007988 */ /* 0x000fe80008000004 */
[----:B------:R1:W-:Y:S04]  /*7be00*/  STS.U8 [R17+UR4+0x3740], R5 ;  /* 0x0037400511007988 */ /* 0x0003e80008000004 */
[----:B------:R3:W-:Y:S04]  /*7be10*/  STS.U8 [R17+UR4+0x3720], R60 ;  /* 0x0037203c11007988 */ /* 0x0007e80008000004 */
[----:B0-----:R-:W2:Y:S04]  /*7be20*/  LDL.LU R7, [R1+0xcc4] ;  /* 0x000cc40001077983 */ /* 0x001ea80000300800 */
[----:B-1----:R-:W2:Y:S04]  /*7be30*/  LDL.LU R5, [R1+0x564] ;  /* 0x0005640001057983 */ /* 0x002ea80000300800 */
[----:B---3--:R-:W3:Y:S04]  /*7be40*/  LDL.LU R60, [R1+0x144] ;  /* 0x00014400013c7983 */ /* 0x008ee80000300800 */
[----:B------:R-:W-:Y:S04]  /*7be50*/  STS.U8 [R17+UR4+0x3700], R19 ;  /* 0x0037001311007988 */ /* 0x000fe80008000004 */
[----:B------:R-:W-:Y:S04]  /*7be60*/  STS.U8 [R17+UR4+0x3800], R29 ;  /* 0x0038001d11007988 */ /* 0x000fe80008000004 */
[----:B------:R-:W-:Y:S04]  /*7be70*/  STS.U8 [R17+UR4+0x3820], R15 ;  /* 0x0038200f11007988 */ /* 0x000fe80008000004 */
[----:B----4-:R0:W-:Y:S04]  /*7be80*/  STS.U8 [R17+UR4+0x3840], R44 ;  /* 0x0038402c11007988 */ /* 0x0101e80008000004 */
[----:B------:R1:W-:Y:S04]  /*7be90*/  STS.U8 [R17+UR4+0x3860], R48 ;  /* 0x0038603011007988 */ /* 0x0003e80008000004 */
[----:B------:R-:W-:Y:S04]  /*7bea0*/  STS.U8 [R17+UR4+0x3920], R35 ;  /* 0x0039202311007988 */ /* 0x000fe80008000004 */
[----:B------:R-:W-:Y:S04]  /*7beb0*/  STS.U8 [R17+UR4+0x3900], R13 ;  /* 0x0039000d11007988 */ /* 0x000fe80008000004 */
[----:B------:R4:W-:Y:S04]  /*7bec0*/  STS.U8 [R17+UR4+0x3960], R52 ;  /* 0x0039603411007988 */ /* 0x0009e80008000004 */
[----:B0-----:R-:W3:Y:S04]  /*7bed0*/  LDL.LU R44, [R1+0xccc] ;  /* 0x000ccc00012c7983 */ /* 0x001ee80000300800 */
[----:B-1----:R-:W3:Y:S04]  /*7bee0*/  LDL.LU R48, [R1+0x56c] ;  /* 0x00056c0001307983 */ /* 0x002ee80000300800 */
[----:B----4-:R-:W4:Y:S04]  /*7bef0*/  LDL.LU R52, [R1+0x13c] ;  /* 0x00013c0001347983 */ /* 0x010f280000300800 */
[----:B------:R0:W-:Y:S04]  /*7bf00*/  STS.U8 [R17+UR4+0x3940], R58 ;  /* 0x0039403a11007988 */ /* 0x0001e80008000004 */
[----:B0-----:R-:W4:Y:S04]  /*7bf10*/  LDL.LU R58, [R1+0xce4] ;  /* 0x000ce400013a7983 */ /* 0x001f280000300800 */
[----:B------:R-:W-:Y:S04]  /*7bf20*/  STS.U8 [R17+UR4+0x3a40], R39 ;  /* 0x003a402711007988 */ /* 0x000fe80008000004 */
[----:B------:R-:W-:Y:S04]  /*7bf30*/  STS.U8 [R17+UR4+0x3a60], R11 ;  /* 0x003a600b11007988 */ /* 0x000fe80008000004 */
[----:B------:R0:W-:Y:S04]  /*7bf40*/  STS.U8 [R17+UR4+0x3a00], R3 ;  /* 0x003a000311007988 */ /* 0x0001e80008000004 */
[----:B------:R1:W-:Y:S04]  /*7bf50*/  STS.U8 [R17+UR4+0x3a20], R32 ;  /* 0x003a202011007988 */ /* 0x0003e80008000004 */
[----:B------:R-:W-:Y:S04]  /*7bf60*/  STS.U8 [R17+UR4+0x3b60], R43 ;  /* 0x003b602b11007988 */ /* 0x000fe80008000004 */
[----:B------:R-:W-:Y:S04]  /*7bf70*/  STS.U8 [R17+UR4+0x3b40], R9 ;  /* 0x003b400911007988 */ /* 0x000fe80008000004 */
[----:B0-----:R-:W4:Y:S04]  /*7bf80*/  LDL.LU R3, [R1+0x574] ;  /* 0x0005740001037983 */ /* 0x001f280000300800 */
[----:B-1----:R-:W4:Y:S04]  /*7bf90*/  LDL.LU R32, [R1+0x134] ;  /* 0x0001340001207983 */ /* 0x002f280000300800 */
[----:B------:R-:W4:Y:S04]  /*7bfa0*/  LDL.LU R25, [R1+0xcec] ;  /* 0x000cec0001197983 */ /* 0x000f280000300800 */
[----:B------:R-:W4:Y:S04]  /*7bfb0*/  LDL.LU R23, [R1+0x57c] ;  /* 0x00057c0001177983 */ /* 0x000f280000300800 */
[----:B--2---:R0:W-:Y:S04]  /*7bfc0*/  STS.U8 [R17+UR4+0x3b20], R36 ;  /* 0x003b202411007988 */ /* 0x0041e80008000004 */
[----:B------:R1:W-:Y:S04]  /*7bfd0*/  STS.U8 [R17+UR4+0x3b00], R40 ;  /* 0x003b002811007988 */ /* 0x0003e80008000004 */
[----:B------:R-:W-:Y:S04]  /*7bfe0*/  STS.U8 [R17+UR4+0x3c00], R47 ;  /* 0x003c002f11007988 */ /* 0x000fe80008000004 */
[----:B0-----:R-:W2:Y:S04]  /*7bff0*/  LDL.LU R36, [R1+0x12c] ;  /* 0x00012c0001247983 */ /* 0x001ea80000300800 */
[----:B-1----:R-:W2:Y:S04]  /*7c000*/  LDL.LU R40, [R1+0xd08] ;  /* 0x000d080001287983 */ /* 0x002ea80000300800 */
[----:B------:R-:W2:Y:S04]  /*7c010*/  LDL.LU R21, [R1+0x598] ;  /* 0x0005980001157983 */ /* 0x000ea80000300800 */
[----:B------:R-:W2:Y:S04]  /*7c020*/  LDL.LU R11, [R1+0x374] ;  /* 0x00037400010b7983 */ /* 0x000ea80000300800 */
[----:B------:R-:W-:Y:S04]  /*7c030*/  STS.U8 [R17+UR4+0x3c20], R7 ;  /* 0x003c200711007988 */ /* 0x000fe80008000004 */
[----:B------:R-:W-:Y:S04]  /*7c040*/  STS.U8 [R17+UR4+0x3c40], R5 ;  /* 0x003c400511007988 */ /* 0x000fe80008000004 */
[----:B---3--:R0:W-:Y:S04]  /*7c050*/  STS.U8 [R17+UR4+0x3c60], R60 ;  /* 0x003c603c11007988 */ /* 0x0081e80008000004 */
[----:B0-----:R-:W3:Y:S04]  /*7c060*/  LDL.LU R60, [R1+0x120] ;  /* 0x00012000013c7983 */ /* 0x001ee80000300800 */
[----:B------:R-:W-:Y:S04]  /*7c070*/  STS.U8 [R17+UR4+0x3d20], R51 ;  /* 0x003d203311007988 */ /* 0x000fe80008000004 */
[----:B------:R0:W-:Y:S04]  /*7c080*/  STS.U8 [R17+UR4+0x3d00], R44 ;  /* 0x003d002c11007988 */ /* 0x0001e80008000004 */
[----:B------:R1:W-:Y:S04]  /*7c090*/  STS.U8 [R17+UR4+0x3d60], R48 ;  /* 0x003d603011007988 */ /* 0x0003e80008000004 */
[----:B----4-:R4:W-:Y:S04]  /*7c0a0*/  STS.U8 [R17+UR4+0x3d40], R52 ;  /* 0x003d403411007988 */ /* 0x0109e80008000004 */
[----:B0-----:R-:W3:Y:S04]  /*7c0b0*/  LDL.LU R44, [R1+0x114] ;  /* 0x00011400012c7983 */ /* 0x001ee80000300800 */
[----:B------:R-:W3:Y:S04]  /*7c0c0*/  LDL.LU R19, [R1+0x5a0] ;  /* 0x0005a00001137983 */ /* 0x000ee80000300800 */
[----:B------:R-:W3:Y:S04]  /*7c0d0*/  LDL.LU R9, [R1+0x37c] ;  /* 0x00037c0001097983 */ /* 0x000ee80000300800 */
[----:B-1----:R-:W3:Y:S04]  /*7c0e0*/  LDL.LU R48, [R1+0x110] ;  /* 0x0001100001307983 */ /* 0x002ee80000300800 */
[----:B----4-:R-:W4:Y:S04]  /*7c0f0*/  LDL.LU R52, [R1+0x104] ;  /* 0x0001040001347983 */ /* 0x010f280000300800 */
[----:B------:R-:W-:Y:S04]  /*7c100*/  STS.U8 [R17+UR4+0x3e40], R55 ;  /* 0x003e403711007988 */ /* 0x000fe80008000004 */
[----:B------:R-:W4:Y:S04]  /*7c110*/  LDL.LU R15, [R1+0x5a8] ;  /* 0x0005a800010f7983 */ /* 0x000f280000300800 */
[----:B------:R0:W-:Y:S04]  /*7c120*/  STS.U8 [R17+UR4+0x3e60], R58 ;  /* 0x003e603a11007988 */ /* 0x0001e80008000004 */
[----:B------:R-:W4:Y:S04]  /*7c130*/  LDL.LU R7, [R1+0x380] ;  /* 0x0003800001077983 */ /* 0x000f280000300800 */
[----:B0-----:R-:W4:Y:S04]  /*7c140*/  LDL.LU R58, [R1+0x100] ;  /* 0x00010000013a7983 */ /* 0x001f280000300800 */
[----:B------:R0:W-:Y:S04]  /*7c150*/  STS.U8 [R17+UR4+0x3e00], R3 ;  /* 0x003e000311007988 */ /* 0x0001e80008000004 */
[----:B------:R1:W-:Y:S04]  /*7c160*/  STS.U8 [R17+UR4+0x3e20], R32 ;  /* 0x003e202011007988 */ /* 0x0003e80008000004 */
[----:B------:R-:W-:Y:S04]  /*7c170*/  STS.U8 [R17+UR4+0x3f60], R57 ;  /* 0x003f603911007988 */ /* 0x000fe80008000004 */
[----:B------:R-:W4:Y:S04]  /*7c180*/  LDL.LU R13, [R1+0xf4] ;  /* 0x0000f400010d7983 */ /* 0x000f280000300800 */
[----:B------:R-:W-:Y:S04]  /*7c190*/  STS.U8 [R17+UR4+0x3f40], R25 ;  /* 0x003f401911007988 */ /* 0x000fe80008000004 */
[----:B------:R-:W4:Y:S04]  /*7c1a0*/  LDL.LU R5, [R1+0x5b0] ;  /* 0x0005b00001057983 */ /* 0x000f280000300800 */
[----:B------:R-:W-:Y:S01]  /*7c1b0*/  STS.U8 [R17+UR4+0x3f20], R23 ;  /* 0x003f201711007988 */ /* 0x000fe20008000004 */
[----:B0-----:R-:W-:-:S03]  /*7c1c0*/  LOP3.LUT R3, R17, 0x10, RZ, 0x3c, !PT ;  /* 0x0000001011037812 */ /* 0x001fc600078e3cff */
[----:B-1----:R-:W4:Y:S04]  /*7c1d0*/  LDL.LU R32, [R1+0x388] ;  /* 0x0003880001207983 */ /* 0x002f280000300800 */
[----:B--2---:R0:W-:Y:S04]  /*7c1e0*/  STS.U8 [R17+UR4+0x3f00], R36 ;  /* 0x003f002411007988 */ /* 0x0041e80008000004 */
[----:B------:R1:W-:Y:S04]  /*7c1f0*/  STS.U8 [R3+UR4+0x80], R40 ;  /* 0x0000802803007988 */ /* 0x0003e80008000004 */
[----:B------:R-:W-:Y:S04]  /*7c200*/  STS.U8 [R3+UR4+0xa0], R21 ;  /* 0x0000a01503007988 */ /* 0x000fe80008000004 */
[----:B------:R2:W-:Y:S04]  /*7c210*/  STS.U8 [R3+UR4+0xc0], R11 ;  /* 0x0000c00b03007988 */ /* 0x0005e80008000004 */
[----:B0-----:R-:W4:Y:S04]  /*7c220*/  LDL.LU R17, [R1+0x194] ;  /* 0x0001940001117983 */ /* 0x001f280000300800 */
[----:B------:R-:W4:Y:S04]  /*7c230*/  LDL.LU R36, [R1+0xec] ;  /* 0x0000ec0001247983 */ /* 0x000f280000300800 */
[----:B-1----:R-:W4:Y:S04]  /*7c240*/  LDL.LU R40, [R1+0x5b8] ;  /* 0x0005b80001287983 */ /* 0x002f280000300800 */
[----:B--2---:R-:W2:Y:S04]  /*7c250*/  LDL.LU R11, [R1+0x390] ;  /* 0x00039000010b7983 */ /* 0x004ea80000300800 */
[----:B---3--:R0:W-:Y:S04]  /*7c260*/  STS.U8 [R3+UR4+0xe0], R60 ;  /* 0x0000e03c03007988 */ /* 0x0081e80008000004 */
[----:B0-----:R-:W3:Y:S04]  /*7c270*/  LDL.LU R60, [R1+0x19c] ;  /* 0x00019c00013c7983 */ /* 0x001ee80000300800 */
[----:B------:R0:W-:Y:S04]  /*7c280*/  STS.U8 [R3+UR4+0x1a0], R44 ;  /* 0x0001a02c03007988 */ /* 0x0001e80008000004 */
[----:B------:R-:W-:Y:S04]  /*7c290*/  STS.U8 [R3+UR4+0x180], R19 ;  /* 0x0001801303007988 */ /* 0x000fe80008000004 */
[----:B------:R-:W-:Y:S04]  /*7c2a0*/  STS.U8 [R3+UR4+0x1e0], R9 ;  /* 0x0001e00903007988 */ /* 0x000fe80008000004 */
[----:B------:R1:W-:Y:S04]  /*7c2b0*/  STS.U8 [R3+UR4+0x1c0], R48 ;  /* 0x0001c03003007988 */ /* 0x0003e80008000004 */
[----:B----4-:R4:W-:Y:S04]  /*7c2c0*/  STS.U8 [R3+UR4+0x2c0], R52 ;  /* 0x0002c03403007988 */ /* 0x0109e80008000004 */
[----:B0-----:R-:W3:Y:S04]  /*7c2d0*/  LDL.LU R44, [R1+0xe4] ;  /* 0x0000e400012c7983 */ /* 0x001ee80000300800 */
[----:B-1----:R-:W3:Y:S04]  /*7c2e0*/  LDL.LU R48, [R1+0x5d0] ;  /* 0x0005d00001307983 */ /* 0x002ee80000300800 */
[----:B------:R-:W3:Y:S04]  /*7c2f0*/  LDL.LU R9, [R1+0x398] ;  /* 0x0003980001097983 */ /* 0x000ee80000300800 */
[----:B------:R0:W-:Y:S04]  /*7c300*/  STS.U8 [R3+UR4+0x2e0], R15 ;  /* 0x0002e00f03007988 */ /* 0x0001e80008000004 */
[----:B----4-:R-:W4:Y:S04]  /*7c310*/  LDL.LU R52, [R1+0x1a0] ;  /* 0x0001a00001347983 */ /* 0x010f280000300800 */
[----:B------:R-:W4:Y:S04]  /*7c320*/  LDL.LU R25, [R1+0xdc] ;  /* 0x0000dc0001197983 */ /* 0x000f280000300800 */
        /* <DEDUP_REMOVED lines=12> */
[----:B------:R-:W4:Y:S04]  /*7c3f0*/  LDL.LU R21, [R1+0xcc] ;  /* 0x0000cc0001157983 */ /* 0x000f280000300800 */
[----:B------:R-:W-:Y:S04]  /*7c400*/  STS.U8 [R3+UR4+0x380], R17 ;  /* 0x0003801103007988 */ /* 0x000fe80008000004 */
[----:B------:R0:W-:Y:S04]  /*7c410*/  STS.U8 [R3+UR4+0x480], R36 ;  /* 0x0004802403007988 */ /* 0x0001e80008000004 */
[----:B------:R1:W-:Y:S04]  /*7c420*/  STS.U8 [R3+UR4+0x4a0], R40 ;  /* 0x0004a02803007988 */ /* 0x0003e80008000004 */
[----:B--2---:R-:W-:Y:S04]  /*7c430*/  STS.U8 [R3+UR4+0x4c0], R11 ;  /* 0x0004c00b03007988 */ /* 0x004fe80008000004 */
[----:B0-----:R-:W2:Y:S04]  /*7c440*/  LDL.LU R36, [R1+0x5e8] ;  /* 0x0005e80001247983 */ /* 0x001ea80000300800 */
[----:B-1----:R-:W2:Y:S04]  /*7c450*/  LDL.LU R40, [R1+0x3b0] ;  /* 0x0003b00001287983 */ /* 0x002ea80000300800 */
[----:B---3--:R0:W-:Y:S04]  /*7c460*/  STS.U8 [R3+UR4+0x4e0], R60 ;  /* 0x0004e03c03007988 */ /* 0x0081e80008000004 */
[----:B0-----:R-:W3:Y:S04]  /*7c470*/  LDL.LU R60, [R1+0x1bc] ;  /* 0x0001bc00013c7983 */ /* 0x001ee80000300800 */
[----:B------:R-:W3:Y:S04]  /*7c480*/  LDL.LU R19, [R1+0xc4] ;  /* 0x0000c40001137983 */ /* 0x000ee80000300800 */
[----:B------:R-:W3:Y:S04]  /*7c490*/  LDL.LU R11, [R1+0x5f0] ;  /* 0x0005f000010b7983 */ /* 0x000ee80000300800 */
[----:B------:R0:W-:Y:S04]  /*7c4a0*/  STS.U8 [R3+UR4+0x5a0], R44 ;  /* 0x0005a02c03007988 */ /* 0x0001e80008000004 */
[----:B------:R1:W-:Y:S04]  /*7c4b0*/  STS.U8 [R3+UR4+0x580], R48 ;  /* 0x0005803003007988 */ /* 0x0003e80008000004 */
[----:B------:R1:W-:Y:S04]  /*7c4c0*/  STS.U8 [R3+UR4+0x5e0], R9 ;  /* 0x0005e00903007988 */ /* 0x0003e80008000004 */
[----:B----4-:R4:W-:Y:S04]  /*7c4d0*/  STS.U8 [R3+UR4+0x5c0], R52 ;  /* 0x0005c03403007988 */ /* 0x0109e80008000004 */
[----:B0-----:R-:W3:Y:S04]  /*7c4e0*/  LDL.LU R44, [R1+0x3b8] ;  /* 0x0003b800012c7983 */ /* 0x001ee80000300800 */
[----:B-1----:R-:W3:Y:S04]  /*7c4f0*/  LDL.LU R48, [R1+0x1c4] ;  /* 0x0001c40001307983 */ /* 0x002ee80000300800 */
[----:B------:R-:W3:Y:S04]  /*7c500*/  LDL.LU R17, [R1+0xbc] ;  /* 0x0000bc0001117983 */ /* 0x000ee80000300800 */
[----:B------:R-:W3:Y:S04]  /*7c510*/  LDL.LU R9, [R1+0x5f8] ;  /* 0x0005f80001097983 */ /* 0x000ee80000300800 */
[----:B----4-:R-:W4:Y:S04]  /*7c520*/  LDL.LU R52, [R1+0x368] ;  /* 0x0003680001347983 */ /* 0x010f280000300800 */
[----:B------:R-:W-:Y:S04]  /*7c530*/  STS.U8 [R3+UR4+0x6c0], R25 ;  /* 0x0006c01903007988 */ /* 0x000fe80008000004 */
[----:B------:R0:W-:Y:S04]  /*7c540*/  STS.U8 [R3+UR4+0x6e0], R15 ;  /* 0x0006e00f03007988 */ /* 0x0001e80008000004 */
[----:B------:R1:W-:Y:S04]  /*7c550*/  STS.U8 [R3+UR4+0x680], R7 ;  /* 0x0006800703007988 */ /* 0x0003e80008000004 */
[----:B------:R1:W-:Y:S04]  /*7c560*/  STS.U8 [R3+UR4+0x6a0], R58 ;  /* 0x0006a03a03007988 */ /* 0x0003e80008000004 */
[----:B0-----:R-:W4:Y:S04]  /*7c570*/  LDL.LU R15, [R1+0x1cc] ;  /* 0x0001cc00010f7983 */ /* 0x001f280000300800 */
[----:B-1----:R-:W4:Y:S04]  /*7c580*/  LDL.LU R7, [R1+0xb4] ;  /* 0x0000b40001077983 */ /* 0x002f280000300800 */
[----:B------:R-:W4:Y:S04]  /*7c590*/  LDL.LU R58, [R1+0x600] ;  /* 0x00060000013a7983 */ /* 0x000f280000300800 */
[----:B------:R-:W-:Y:S04]  /*7c5a0*/  STS.U8 [R3+UR4+0x7e0], R23 ;  /* 0x0007e01703007988 */ /* 0x000fe80008000004 */
[----:B------:R0:W-:Y:S04]  /*7c5b0*/  STS.U8 [R3+UR4+0x7c0], R13 ;  /* 0x0007c00d03007988 */ /* 0x0001e80008000004 */
[----:B------:R1:W-:Y:S04]  /*7c5c0*/  STS.U8 [R3+UR4+0x7a0], R5 ;  /* 0x0007a00503007988 */ /* 0x0003e80008000004 */
[----:B------:R1:W-:Y:S04]  /*7c5d0*/  STS.U8 [R3+UR4+0x780], R32 ;  /* 0x0007802003007988 */ /* 0x0003e80008000004 */
[----:B------:R-:W-:Y:S04]  /*7c5e0*/  STS.U8 [R3+UR4+0x880], R21 ;  /* 0x0008801503007988 */ /* 0x000fe80008000004 */
[----:B0-----:R-:W4:Y:S04]  /*7c5f0*/  LDL.LU R13, [R1+0x3c4] ;  /* 0x0003c400010d7983 */ /* 0x001f280000300800 */
[----:B-1----:R-:W4:Y:S04]  /*7c600*/  LDL.LU R5, [R1+0x1d4] ;  /* 0x0001d40001057983 */ /* 0x002f280000300800 */
[----:B------:R-:W4:Y:S04]  /*7c610*/  LDL.LU R32, [R1+0xac] ;  /* 0x0000ac0001207983 */ /* 0x000f280000300800 */
[----:B--2---:R0:W-:Y:S04]  /*7c620*/  STS.U8 [R3+UR4+0x8a0], R36 ;  /* 0x0008a02403007988 */ /* 0x0041e80008000004 */
[----:B------:R1:W-:Y:S04]  /*7c630*/  STS.U8 [R3+UR4+0x8c0], R40 ;  /* 0x0008c02803007988 */ /* 0x0003e80008000004 */
[----:B0-----:R-:W2:Y:S04]  /*7c640*/  LDL.LU R36, [R1+0x608] ;  /* 0x0006080001247983 */ /* 0x001ea80000300800 */
[----:B-1----:R-:W2:Y:S04]  /*7c650*/  LDL.LU R40, [R1+0x3cc] ;  /* 0x0003cc0001287983 */ /* 0x002ea80000300800 */
[----:B---3--:R0:W-:Y:S04]  /*7c660*/  STS.U8 [R3+UR4+0x8e0], R60 ;  /* 0x0008e03c03007988 */ /* 0x0081e80008000004 */
[----:B0-----:R-:W3:Y:S04]  /*7c670*/  LDL.LU R60, [R1+0x1dc] ;  /* 0x0001dc00013c7983 */ /* 0x001ee80000300800 */
[----:B------:R-:W-:Y:S04]  /*7c680*/  STS.U8 [R3+UR4+0x9a0], R19 ;  /* 0x0009a01303007988 */ /* 0x000fe80008000004 */
[----:B------:R-:W-:Y:S04]  /*7c690*/  STS.U8 [R3+UR4+0x980], R11 ;  /* 0x0009800b03007988 */ /* 0x000fe80008000004 */
[----:B------:R0:W-:Y:S04]  /*7c6a0*/  STS.U8 [R3+UR4+0x9e0], R44 ;  /* 0x0009e02c03007988 */ /* 0x0001e80008000004 */
[----:B------:R1:W-:Y:S04]  /*7c6b0*/  STS.U8 [R3+UR4+0x9c0], R48 ;  /* 0x0009c03003007988 */ /* 0x0003e80008000004 */
[----:B------:R1:W-:Y:S04]  /*7c6c0*/  STS.U8 [R3+UR4+0xac0], R17 ;  /* 0x000ac01103007988 */ /* 0x0003e80008000004 */
[----:B------:R1:W-:Y:S04]  /*7c6d0*/  STS.U8 [R3+UR4+0xae0], R9 ;  /* 0x000ae00903007988 */ /* 0x0003e80008000004 */
[----:B----4-:R4:W-:Y:S04]  /*7c6e0*/  STS.U8 [R3+UR4+0xa80], R52 ;  /* 0x000a803403007988 */ /* 0x0109e80008000004 */
[----:B0-----:R-:W3:Y:S04]  /*7c6f0*/  LDL.LU R44, [R1+0xa4] ;  /* 0x0000a400012c7983 */ /* 0x001ee80000300800 */
[----:B------:R-:W3:Y:S04]  /*7c700*/  LDL.LU R11, [R1+0x620] ;  /* 0x00062000010b7983 */ /* 0x000ee80000300800 */
[----:B-1----:R-:W3:Y:S04]  /*7c710*/  LDL.LU R48, [R1+0x3d4] ;  /* 0x0003d40001307983 */ /* 0x002ee80000300800 */
[----:B------:R-:W3:Y:S04]  /*7c720*/  LDL.LU R25, [R1+0x1e4] ;  /* 0x0001e40001197983 */ /* 0x000ee80000300800 */
[----:B------:R-:W3:Y:S04]  /*7c730*/  LDL.LU R17, [R1+0x9c] ;  /* 0x00009c0001117983 */ /* 0x000ee80000300800 */
[----:B------:R-:W3:Y:S04]  /*7c740*/  LDL.LU R9, [R1+0x628] ;  /* 0x0006280001097983 */ /* 0x000ee80000300800 */
[----:B----4-:R-:W4:Y:S04]  /*7c750*/  LDL.LU R52, [R1+0x3dc] ;  /* 0x0003dc0001347983 */ /* 0x010f280000300800 */
[----:B------:R0:W-:Y:S04]  /*7c760*/  STS.U8 [R3+UR4+0xaa0], R15 ;  /* 0x000aa00f03007988 */ /* 0x0001e80008000004 */
[----:B------:R-:W4:Y:S04]  /*7c770*/  LDL.LU R23, [R1+0x1ec] ;  /* 0x0001ec0001177983 */ /* 0x000f280000300800 */
[----:B------:R1:W-:Y:S04]  /*7c780*/  STS.U8 [R3+UR4+0xbe0], R7 ;  /* 0x000be00703007988 */ /* 0x0003e80008000004 */
[----:B------:R1:W-:Y:S04]  /*7c790*/  STS.U8 [R3+UR4+0xbc0], R58 ;  /* 0x000bc03a03007988 */ /* 0x0003e80008000004 */
[----:B0-----:R-:W4:Y:S04]  /*7c7a0*/  LDL.LU R15, [R1+0x94] ;  /* 0x00009400010f7983 */ /* 0x001f280000300800 */
        /* <DEDUP_REMOVED lines=8> */
[----:B--2---:R0:W-:Y:S04]  /*7c830*/  STS.U8 [R3+UR4+0xca0], R36 ;  /* 0x000ca02403007988 */ /* 0x0041e80008000004 */
[----:B------:R1:W-:Y:S04]  /*7c840*/  STS.U8 [R3+UR4+0xcc0], R40 ;  /* 0x000cc02803007988 */ /* 0x0003e80008000004 */
[----:B0-----:R-:W2:Y:S04]  /*7c850*/  LDL.LU R36, [R1+0x364] ;  /* 0x0003640001247983 */ /* 0x001ea80000300800 */
[----:B------:R-:W2:Y:S04]  /*7c860*/  LDL.LU R19, [R1+0x1fc] ;  /* 0x0001fc0001137983 */ /* 0x000ea80000300800 */
[----:B-1----:R-:W2:Y:S04]  /*7c870*/  LDL.LU R40, [R1+0x84] ;  /* 0x0000840001287983 */ /* 0x002ea80000300800 */
[----:B---3--:R0:W-:Y:S04]  /*7c880*/  STS.U8 [R3+UR4+0xce0], R60 ;  /* 0x000ce03c03007988 */ /* 0x0081e80008000004 */
[----:B0-----:R-:W3:Y:S04]  /*7c890*/  LDL.LU R60, [R1+0x650] ;  /* 0x00065000013c7983 */ /* 0x001ee80000300800 */
[----:B------:R0:W-:Y:S04]  /*7c8a0*/  STS.U8 [R3+UR4+0xda0], R44 ;  /* 0x000da02c03007988 */ /* 0x0001e80008000004 */
[----:B------:R1:W-:Y:S04]  /*7c8b0*/  STS.U8 [R3+UR4+0xd80], R11 ;  /* 0x000d800b03007988 */ /* 0x0003e80008000004 */
[----:B------:R1:W-:Y:S04]  /*7c8c0*/  STS.U8 [R3+UR4+0xde0], R48 ;  /* 0x000de03003007988 */ /* 0x0003e80008000004 */
[----:B------:R-:W-:Y:S04]  /*7c8d0*/  STS.U8 [R3+UR4+0xdc0], R25 ;  /* 0x000dc01903007988 */ /* 0x000fe80008000004 */
[----:B------:R4:W-:Y:S04]  /*7c8e0*/  STS.U8 [R3+UR4+0xec0], R17 ;  /* 0x000ec01103007988 */ /* 0x0009e80008000004 */
[----:B------:R4:W-:Y:S04]  /*7c8f0*/  STS.U8 [R3+UR4+0xee0], R9 ;  /* 0x000ee00903007988 */ /* 0x0009e80008000004 */
[----:B0-----:R-:W3:Y:S04]  /*7c900*/  LDL.LU R44, [R1+0x35c] ;  /* 0x00035c00012c7983 */ /* 0x001ee80000300800 */
[----:B------:R-:W3:Y:S04]  /*7c910*/  LDL.LU R13, [R1+0x204] ;  /* 0x00020400010d7983 */ /* 0x000ee80000300800 */
[----:B-1----:R-:W3:Y:S04]  /*7c920*/  LDL.LU R11, [R1+0x7c] ;  /* 0x00007c00010b7983 */ /* 0x002ee80000300800 */
[----:B------:R-:W3:Y:S04]  /*7c930*/  LDL.LU R48, [R1+0x658] ;  /* 0x0006580001307983 */ /* 0x000ee80000300800 */
[----:B----4-:R0:W-:Y:S04]  /*7c940*/  STS.U8 [R3+UR4+0xe80], R52 ;  /* 0x000e803403007988 */ /* 0x0101e80008000004 */
[----:B------:R-:W4:Y:S04]  /*7c950*/  LDL.LU R17, [R1+0x354] ;  /* 0x0003540001117983 */ /* 0x000f280000300800 */
[----:B------:R-:W4:Y:S04]  /*7c960*/  LDL.LU R9, [R1+0x20c] ;  /* 0x00020c0001097983 */ /* 0x000f280000300800 */
[----:B------:R-:W-:Y:S04]  /*7c970*/  STS.U8 [R3+UR4+0xea0], R23 ;  /* 0x000ea01703007988 */ /* 0x000fe80008000004 */
[----:B------:R1:W-:Y:S04]  /*7c980*/  STS.U8 [R3+UR4+0xfe0], R15 ;  /* 0x000fe00f03007988 */ /* 0x0003e80008000004 */
        /* <DEDUP_REMOVED lines=9> */
[----:B0-----:R-:W4:Y:S04]  /*7ca20*/  LDL.LU R5, [R1+0x6c] ;  /* 0x00006c0001057983 */ /* 0x001f280000300800 */
[----:B-1----:R-:W4:Y:S04]  /*7ca30*/  LDL.LU R32, [R1+0x668] ;  /* 0x0006680001207983 */ /* 0x002f280000300800 */
[----:B--2---:R0:W-:Y:S04]  /*7ca40*/  STS.U8 [R3+UR4+0x10c0], R36 ;  /* 0x0010c02403007988 */ /* 0x0041e80008000004 */
[----:B------:R-:W-:Y:S04]  /*7ca50*/  STS.U8 [R3+UR4+0x10e0], R19 ;  /* 0x0010e01303007988 */ /* 0x000fe80008000004 */
[----:B------:R-:W-:Y:S04]  /*7ca60*/  STS.U8 [R3+UR4+0x11a0], R40 ;  /* 0x0011a02803007988 */ /* 0x000fe80008000004 */
[----:B0-----:R-:W2:Y:S04]  /*7ca70*/  LDL.LU R36, [R1+0x344] ;  /* 0x0003440001247983 */ /* 0x001ea80000300800 */
[----:B---3--:R0:W-:Y:S04]  /*7ca80*/  STS.U8 [R3+UR4+0x1180], R60 ;  /* 0x0011803c03007988 */ /* 0x0081e80008000004 */
[----:B0-----:R-:W3:Y:S04]  /*7ca90*/  LDL.LU R60, [R1+0x18c] ;  /* 0x00018c00013c7983 */ /* 0x001ee80000300800 */
[----:B------:R-:W3:Y:S04]  /*7caa0*/  LDL.LU R40, [R1+0x64] ;  /* 0x0000640001287983 */ /* 0x000ee80000300800 */
        /* <DEDUP_REMOVED lines=11> */
[----:B------:R0:W-:Y:S04]  /*7cb60*/  STS.U8 [R3+UR4+0x12a0], R9 ;  /* 0x0012a00903007988 */ /* 0x0001e80008000004 */
[----:B----4-:R-:W4:Y:S04]  /*7cb70*/  LDL.LU R17, [R1+0x224] ;  /* 0x0002240001117983 */ /* 0x010f280000300800 */
[----:B------:R1:W-:Y:S04]  /*7cb80*/  STS.U8 [R3+UR4+0x13e0], R52 ;  /* 0x0013e03403007988 */ /* 0x0003e80008000004 */
[----:B------:R-:W-:Y:S04]  /*7cb90*/  STS.U8 [R3+UR4+0x13c0], R15 ;  /* 0x0013c00f03007988 */ /* 0x000fe80008000004 */
        /* <DEDUP_REMOVED lines=8> */
[----:B------:R1:W-:Y:S04]  /*7cc20*/  STS.U8 [R3+UR4+0x14a0], R32 ;  /* 0x0014a02003007988 */ /* 0x0003e80008000004 */
[----:B0-----:R-:W4:Y:S04]  /*7cc30*/  LDL.LU R5, [R1+0x698] ;  /* 0x0006980001057983 */ /* 0x001f280000300800 */
[----:B------:R-:W4:Y:S04]  /*7cc40*/  LDL.LU R19, [R1+0x324] ;  /* 0x0003240001137983 */ /* 0x000f280000300800 */
[----:B-1----:R-:W4:Y:S04]  /*7cc50*/  LDL.LU R32, [R1+0x234] ;  /* 0x0002340001207983 */ /* 0x002f280000300800 */
[----:B--2---:R0:W-:Y:S04]  /*7cc60*/  STS.U8 [R3+UR4+0x14c0], R36 ;  /* 0x0014c02403007988 */ /* 0x0041e80008000004 */
[----:B0-----:R-:W2:Y:S04]  /*7cc70*/  LDL.LU R36, [R1+0x44] ;  /* 0x0000440001247983 */ /* 0x001ea80000300800 */
[----:B---3--:R0:W-:Y:S04]  /*7cc80*/  STS.U8 [R3+UR4+0x14e0], R60 ;  /* 0x0014e03c03007988 */ /* 0x0081e80008000004 */
[----:B0-----:R-:W3:Y:S04]  /*7cc90*/  LDL.LU R60, [R1+0x6a0] ;  /* 0x0006a000013c7983 */ /* 0x001ee80000300800 */
[----:B------:R0:W-:Y:S04]  /*7cca0*/  STS.U8 [R3+UR4+0x15a0], R40 ;  /* 0x0015a02803007988 */ /* 0x0001e80008000004 */
[----:B------:R-:W3:Y:S04]  /*7ccb0*/  LDL.LU R15, [R1+0x31c] ;  /* 0x00031c00010f7983 */ /* 0x000ee80000300800 */
[----:B0-----:R-:W3:Y:S04]  /*7ccc0*/  LDL.LU R40, [R1+0x23c] ;  /* 0x00023c0001287983 */ /* 0x001ee80000300800 */
[----:B------:R0:W-:Y:S04]  /*7ccd0*/  STS.U8 [R3+UR4+0x1580], R44 ;  /* 0x0015802c03007988 */ /* 0x0001e80008000004 */
[----:B------:R-:W-:Y:S04]  /*7cce0*/  STS.U8 [R3+UR4+0x15e0], R25 ;  /* 0x0015e01903007988 */ /* 0x000fe80008000004 */
[----:B------:R1:W-:Y:S04]  /*7ccf0*/  STS.U8 [R3+UR4+0x15c0], R13 ;  /* 0x0015c00d03007988 */ /* 0x0003e80008000004 */
[----:B------:R1:W-:Y:S04]  /*7cd00*/  STS.U8 [R3+UR4+0x16c0], R11 ;  /* 0x0016c00b03007988 */ /* 0x0003e80008000004 */
[----:B------:R1:W-:Y:S04]  /*7cd10*/  STS.U8 [R3+UR4+0x16e0], R48 ;  /* 0x0016e03003007988 */ /* 0x0003e80008000004 */
[----:B------:R-:W-:Y:S04]  /*7cd20*/  STS.U8 [R3+UR4+0x1680], R23 ;  /* 0x0016801703007988 */ /* 0x000fe80008000004 */
[----:B----4-:R4:W-:Y:S04]  /*7cd30*/  STS.U8 [R3+UR4+0x16a0], R17 ;  /* 0x0016a01103007988 */ /* 0x0109e80008000004 */
[----:B0-----:R-:W3:Y:S04]  /*7cd40*/  LDL.LU R44, [R1+0x3c] ;  /* 0x00003c00012c7983 */ /* 0x001ee80000300800 */
[----:B-1----:R-:W3:Y:S04]  /*7cd50*/  LDL.LU R13, [R1+0x6a8] ;  /* 0x0006a800010d7983 */ /* 0x002ee80000300800 */
[----:B------:R-:W3:Y:S04]  /*7cd60*/  LDL.LU R11, [R1+0x314] ;  /* 0x00031400010b7983 */ /* 0x000ee80000300800 */
[----:B------:R0:W-:Y:S04]  /*7cd70*/  STS.U8 [R3+UR4+0x17e0], R9 ;  /* 0x0017e00903007988 */ /* 0x0001e80008000004 */
[----:B------:R-:W3:Y:S04]  /*7cd80*/  LDL.LU R48, [R1+0x244] ;  /* 0x0002440001307983 */ /* 0x000ee80000300800 */
        /* <DEDUP_REMOVED lines=9> */
[----:B------:R0:W-:Y:S04]  /*7ce20*/  STS.U8 [R3+UR4+0x18a0], R5 ;  /* 0x0018a00503007988 */ /* 0x0001e80008000004 */
[----:B------:R-:W-:Y:S04]  /*7ce30*/  STS.U8 [R3+UR4+0x18c0], R19 ;  /* 0x0018c01303007988 */ /* 0x000fe80008000004 */
        /* <DEDUP_REMOVED lines=8> */
[----:B------:R-:W3:Y:S04]  /*7cec0*/  LDL.LU R25, [R1+0x6c0] ;  /* 0x0006c00001197983 */ /* 0x000ee80000300800 */
[----:B------:R1:W-:Y:S04]  /*7ced0*/  STS.U8 [R3+UR4+0x19c0], R40 ;  /* 0x0019c02803007988 */ /* 0x0003e80008000004 */
[----:B0-----:R-:W3:Y:S04]  /*7cee0*/  LDL.LU R15, [R1+0x3f8] ;  /* 0x0003f800010f7983 */ /* 0x001ee80000300800 */
[----:B-1----:R-:W3:Y:S04]  /*7cef0*/  LDL.LU R40, [R1+0x25c] ;  /* 0x00025c0001287983 */ /* 0x002ee80000300800 */
[----:B------:R0:W-:Y:S04]  /*7cf00*/  STS.U8 [R3+UR4+0x1ac0], R44 ;  /* 0x001ac02c03007988 */ /* 0x0001e80008000004 */
[----:B------:R1:W-:Y:S04]  /*7cf10*/  STS.U8 [R3+UR4+0x1ae0], R13 ;  /* 0x001ae00d03007988 */ /* 0x0003e80008000004 */
[----:B------:R1:W-:Y:S04]  /*7cf20*/  STS.U8 [R3+UR4+0x1a80], R11 ;  /* 0x001a800b03007988 */ /* 0x0003e80008000004 */
[----:B------:R1:W-:Y:S04]  /*7cf30*/  STS.U8 [R3+UR4+0x1aa0], R48 ;  /* 0x001aa03003007988 */ /* 0x0003e80008000004 */
[----:B----4-:R-:W-:Y:S04]  /*7cf40*/  STS.U8 [R3+UR4+0x1be0], R17 ;  /* 0x001be01103007988 */ /* 0x010fe80008000004 */
[----:B0-----:R-:W4:Y:S04]  /*7cf50*/  LDL.LU R44, [R1+0x1c] ;  /* 0x00001c00012c7983 */ /* 0x001f280000300800 */
[----:B------:R-:W4:Y:S04]  /*7cf60*/  LDL.LU R23, [R1+0x6c8] ;  /* 0x0006c80001177983 */ /* 0x000f280000300800 */
[----:B-1----:R-:W4:Y:S04]  /*7cf70*/  LDL.LU R13, [R1+0x400] ;  /* 0x00040000010d7983 */ /* 0x002f280000300800 */
[----:B------:R-:W4:Y:S04]  /*7cf80*/  LDL.LU R11, [R1+0x264] ;  /* 0x00026400010b7983 */ /* 0x000f280000300800 */
[----:B------:R-:W4:Y:S04]  /*7cf90*/  LDL.LU R48, [R1+0x14] ;  /* 0x0000140001307983 */ /* 0x000f280000300800 */
[----:B------:R0:W-:Y:S04]  /*7cfa0*/  STS.U8 [R3+UR4+0x1bc0], R9 ;  /* 0x001bc00903007988 */ /* 0x0001e80008000004 */
[----:B------:R-:W4:Y:S04]  /*7cfb0*/  LDL.LU R21, [R1+0x6d0] ;  /* 0x0006d00001157983 */ /* 0x000f280000300800 */
[----:B------:R1:W-:Y:S04]  /*7cfc0*/  STS.U8 [R3+UR4+0x1ba0], R52 ;  /* 0x001ba03403007988 */ /* 0x0003e80008000004 */
[----:B------:R-:W-:Y:S04]  /*7cfd0*/  STS.U8 [R3+UR4+0x1b80], R7 ;  /* 0x001b800703007988 */ /* 0x000fe80008000004 */
        /* <DEDUP_REMOVED lines=8> */
[----:B0-----:R-:W4:Y:S04]  /*7d060*/  LDL.LU R5, [R1+0x274] ;  /* 0x0002740001057983 */ /* 0x001f280000300800 */
[----:B-1----:R-:W4:Y:S04]  /*7d070*/  LDL.LU R32, [R1+0x4] ;  /* 0x0000040001207983 */ /* 0x002f280000300800 */
[----:B------:R-:W4:Y:S04]  /*7d080*/  LDL.LU R17, [R1+0x6f0] ;  /* 0x0006f00001117983 */ /* 0x000f280000300800 */
[----:B--2---:R0:W-:Y:S04]  /*7d090*/  STS.U8 [R3+UR4+0x1ce0], R36 ;  /* 0x001ce02403007988 */ /* 0x0041e80008000004 */
[----:B0-----:R-:W2:Y:S04]  /*7d0a0*/  LDL.LU R36, [R1+0x418] ;  /* 0x0004180001247983 */ /* 0x001ea80000300800 */
[----:B---3--:R0:W-:Y:S04]  /*7d0b0*/  STS.U8 [R3+UR4+0x1da0], R60 ;  /* 0x001da03c03007988 */ /* 0x0081e80008000004 */
[----:B0-----:R-:W3:Y:S04]  /*7d0c0*/  LDL.LU R60, [R1+0x27c] ;  /* 0x00027c00013c7983 */ /* 0x001ee80000300800 */
[----:B------:R-:W-:Y:S04]  /*7d0d0*/  STS.U8 [R3+UR4+0x1d80], R25 ;  /* 0x001d801903007988 */ /* 0x000fe80008000004 */
[----:B------:R0:W-:Y:S04]  /*7d0e0*/  STS.U8 [R3+UR4+0x1de0], R15 ;  /* 0x001de00f03007988 */ /* 0x0001e80008000004 */
[----:B------:R1:W-:Y:S04]  /*7d0f0*/  STS.U8 [R3+UR4+0x1dc0], R40 ;  /* 0x001dc02803007988 */ /* 0x0003e80008000004 */
[----:B0-----:R-:W3:Y:S04]  /*7d100*/  LDL.LU R15, [R1+0x6f8] ;  /* 0x0006f800010f7983 */ /* 0x001ee80000300800 */
[----:B-1----:R-:W3:Y:S04]  /*7d110*/  LDL.LU R40, [R1+0x430] ;  /* 0x0004300001287983 */ /* 0x002ee80000300800 */
[----:B----4-:R0:W-:Y:S04]  /*7d120*/  STS.U8 [R3+UR4+0x1ec0], R44 ;  /* 0x001ec02c03007988 */ /* 0x0101e80008000004 */
[----:B------:R-:W-:Y:S04]  /*7d130*/  STS.U8 [R3+UR4+0x1ee0], R23 ;  /* 0x001ee01703007988 */ /* 0x000fe80008000004 */
[----:B------:R1:W-:Y:S04]  /*7d140*/  STS.U8 [R3+UR4+0x1e80], R13 ;  /* 0x001e800d03007988 */ /* 0x0003e80008000004 */
[----:B------:R4:W-:Y:S04]  /*7d150*/  STS.U8 [R3+UR4+0x1ea0], R11 ;  /* 0x001ea00b03007988 */ /* 0x0009e80008000004 */
[----:B------:R4:W-:Y:S04]  /*7d160*/  STS.U8 [R3+UR4+0x1fe0], R48 ;  /* 0x001fe03003007988 */ /* 0x0009e80008000004 */
[----:B------:R-:W-:Y:S04]  /*7d170*/  STS.U8 [R3+UR4+0x1fc0], R21 ;  /* 0x001fc01503007988 */ /* 0x000fe80008000004 */
[----:B0-----:R-:W3:Y:S04]  /*7d180*/  LDL.LU R44, [R1+0x284] ;  /* 0x00028400012c7983 */ /* 0x001ee80000300800 */
[----:B-1----:R-:W3:Y:S04]  /*7d190*/  LDL.LU R13, [R1+0x700] ;  /* 0x00070000010d7983 */ /* 0x002ee80000300800 */
[----:B----4-:R-:W4:Y:S04]  /*7d1a0*/  LDL.LU R11, [R1+0x438] ;  /* 0x00043800010b7983 */ /* 0x010f280000300800 */
[----:B------:R-:W4:Y:S04]  /*7d1b0*/  LDL.LU R48, [R1+0x28c] ;  /* 0x00028c0001307983 */ /* 0x000f280000300800 */
        /* <DEDUP_REMOVED lines=15> */
[----:B--2---:R0:W-:Y:S04]  /*7d2b0*/  STS.U8 [R3+UR4+0x21e0], R36 ;  /* 0x0021e02403007988 */ /* 0x0041e80008000004 */
[----:B0-----:R-:W2:Y:S04]  /*7d2c0*/  LDL.LU R36, [R1+0x450] ;  /* 0x0004500001247983 */ /* 0x001ea80000300800 */
[----:B---3--:R0:W-:Y:S04]  /*7d2d0*/  STS.U8 [R3+UR4+0x21c0], R60 ;  /* 0x0021c03c03007988 */ /* 0x0081e80008000004 */
[----:B0-----:R-:W3:Y:S04]  /*7d2e0*/  LDL.LU R60, [R1+0x2a4] ;  /* 0x0002a400013c7983 */ /* 0x001ee80000300800 */
[----:B------:R-:W-:Y:S04]  /*7d2f0*/  STS.U8 [R3+UR4+0x22c0], R61 ;  /* 0x0022c03d03007988 */ /* 0x000fe80008000004 */
[----:B------:R-:W-:Y:S04]  /*7d300*/  STS.U8 [R3+UR4+0x22e0], R15 ;  /* 0x0022e00f03007988 */ /* 0x000fe80008000004 */
[----:B------:R0:W-:Y:S04]  /*7d310*/  STS.U8 [R3+UR4+0x2280], R40 ;  /* 0x0022802803007988 */ /* 0x0001e80008000004 */
[----:B0-----:R-:W3:Y:S04]  /*7d320*/  LDL.LU R40, [R1+0x730] ;  /* 0x0007300001287983 */ /* 0x001ee80000300800 */
[----:B------:R0:W-:Y:S04]  /*7d330*/  STS.U8 [R3+UR4+0x22a0], R44 ;  /* 0x0022a02c03007988 */ /* 0x0001e80008000004 */
[----:B------:R-:W-:Y:S04]  /*7d340*/  STS.U8 [R3+UR4+0x23e0], R59 ;  /* 0x0023e03b03007988 */ /* 0x000fe80008000004 */
[----:B------:R1:W-:Y:S04]  /*7d350*/  STS.U8 [R3+UR4+0x23c0], R13 ;  /* 0x0023c00d03007988 */ /* 0x0003e80008000004 */
[----:B------:R-:W3:Y:S04]  /*7d360*/  LDL.LU R15, [R1+0x458] ;  /* 0x00045800010f7983 */ /* 0x000ee80000300800 */
[----:B----4-:R-:W-:Y:S04]  /*7d370*/  STS.U8 [R3+UR4+0x23a0], R11 ;  /* 0x0023a00b03007988 */ /* 0x010fe80008000004 */
[----:B------:R4:W-:Y:S04]  /*7d380*/  STS.U8 [R3+UR4+0x2380], R48 ;  /* 0x0023803003007988 */ /* 0x0009e80008000004 */
[----:B------:R-:W-:Y:S04]  /*7d390*/  STS.U8 [R3+UR4+0x2480], R54 ;  /* 0x0024803603007988 */ /* 0x000fe80008000004 */
[----:B0-----:R-:W3:Y:S04]  /*7d3a0*/  LDL.LU R44, [R1+0x2ac] ;  /* 0x0002ac00012c7983 */ /* 0x001ee80000300800 */
[----:B-1----:R-:W3:Y:S04]  /*7d3b0*/  LDL.LU R13, [R1+0x738] ;  /* 0x00073800010d7983 */ /* 0x002ee80000300800 */
[----:B------:R-:W-:Y:S04]  /*7d3c0*/  STS.U8 [R3+UR4+0x24a0], R9 ;  /* 0x0024a00903007988 */ /* 0x000fe80008000004 */
[----:B----4-:R-:W4:Y:S04]  /*7d3d0*/  LDL.LU R48, [R1+0x460] ;  /* 0x0004600001307983 */ /* 0x010f280000300800 */
[----:B------:R0:W-:Y:S04]  /*7d3e0*/  STS.U8 [R3+UR4+0x24c0], R52 ;  /* 0x0024c03403007988 */ /* 0x0001e80008000004 */
[----:B------:R1:W-:Y:S04]  /*7d3f0*/  STS.U8 [R3+UR4+0x24e0], R58 ;  /* 0x0024e03a03007988 */ /* 0x0003e80008000004 */
[----:B0-----:R-:W4:Y:S04]  /*7d400*/  LDL.LU R52, [R1+0x2b4] ;  /* 0x0002b40001347983 */ /* 0x001f280000300800 */
[----:B------:R-:W4:Y:S04]  /*7d410*/  LDL.LU R11, [R1+0x740] ;  /* 0x00074000010b7983 */ /* 0x000f280000300800 */
[----:B-1----:R-:W4:Y:S04]  /*7d420*/  LDL.LU R58, [R1+0x468] ;  /* 0x00046800013a7983 */ /* 0x002f280000300800 */
[----:B------:R-:W-:Y:S04]  /*7d430*/  STS.U8 [R3+UR4+0x25a0], R50 ;  /* 0x0025a03203007988 */ /* 0x000fe80008000004 */
[----:B------:R0:W-:Y:S04]  /*7d440*/  STS.U8 [R3+UR4+0x2580], R7 ;  /* 0x0025800703007988 */ /* 0x0001e80008000004 */
[----:B------:R-:W4:Y:S04]  /*7d450*/  LDL.LU R9, [R1+0x2bc] ;  /* 0x0002bc0001097983 */ /* 0x000f280000300800 */
[----:B------:R1:W-:Y:S04]  /*7d460*/  STS.U8 [R3+UR4+0x25e0], R5 ;  /* 0x0025e00503007988 */ /* 0x0003e80008000004 */
[----:B------:R2:W-:Y:S04]  /*7d470*/  STS.U8 [R3+UR4+0x25c0], R32 ;  /* 0x0025c02003007988 */ /* 0x0005e80008000004 */
[----:B------:R-:W-:Y:S04]  /*7d480*/  STS.U8 [R3+UR4+0x26c0], R46 ;  /* 0x0026c02e03007988 */ /* 0x000fe80008000004 */
[----:B------:R-:W-:Y:S04]  /*7d490*/  STS.U8 [R3+UR4+0x26e0], R17 ;  /* 0x0026e01103007988 */ /* 0x000fe80008000004 */
[----:B0-----:R-:W4:Y:S04]  /*7d4a0*/  LDL.LU R7, [R1+0x748] ;  /* 0x0007480001077983 */ /* 0x001f280000300800 */
[----:B-1----:R-:W4:Y:S04]  /*7d4b0*/  LDL.LU R5, [R1+0x470] ;  /* 0x0004700001057983 */ /* 0x002f280000300800 */
[----:B--2---:R-:W2:Y:S04]  /*7d4c0*/  LDL.LU R32, [R1+0x2c4] ;  /* 0x0002c40001207983 */ /* 0x004ea80000300800 */
[----:B------:R0:W-:Y:S04]  /*7d4d0*/  STS.U8 [R3+UR4+0x2680], R36 ;  /* 0x0026802403007988 */ /* 0x0001e80008000004 */
[----:B0-----:R-:W2:Y:S04]  /*7d4e0*/  LDL.LU R36, [R1+0x750] ;  /* 0x0007500001247983 */ /* 0x001ea80000300800 */
[----:B---3--:R0:W-:Y:S04]  /*7d4f0*/  STS.U8 [R3+UR4+0x26a0], R60 ;  /* 0x0026a03c03007988 */ /* 0x0081e80008000004 */
[----:B0-----:R-:W3:Y:S04]  /*7d500*/  LDL.LU R60, [R1+0x478] ;  /* 0x00047800013c7983 */ /* 0x001ee80000300800 */
[----:B------:R-:W-:Y:S04]  /*7d510*/  STS.U8 [R3+UR4+0x27e0], R42 ;  /* 0x0027e02a03007988 */ /* 0x000fe80008000004 */
[----:B------:R0:W-:Y:S04]  /*7d520*/  STS.U8 [R3+UR4+0x27c0], R40 ;  /* 0x0027c02803007988 */ /* 0x0001e80008000004 */
[----:B0-----:R-:W3:Y:S04]  /*7d530*/  LDL.LU R40, [R1+0x2cc] ;  /* 0x0002cc0001287983 */ /* 0x001ee80000300800 */
[----:B------:R0:W-:Y:S04]  /*7d540*/  STS.U8 [R3+UR4+0x27a0], R15 ;  /* 0x0027a00f03007988 */ /* 0x0001e80008000004 */
[----:B------:R-:W3:Y:S04]  /*7d550*/  LDL.LU R17, [R1+0x758] ;  /* 0x0007580001117983 */ /* 0x000ee80000300800 */
[----:B------:R1:W-:Y:S04]  /*7d560*/  STS.U8 [R3+UR4+0x2780], R44 ;  /* 0x0027802c03007988 */ /* 0x0003e80008000004 */
[----:B------:R-:W-:Y:S04]  /*7d570*/  STS.U8 [R3+UR4+0x2880], R38 ;  /* 0x0028802603007988 */ /* 0x000fe80008000004 */
[----:B------:R1:W-:Y:S04]  /*7d580*/  STS.U8 [R3+UR4+0x28a0], R13 ;  /* 0x0028a00d03007988 */ /* 0x0003e80008000004 */
[----:B----4-:R4:W-:Y:S04]  /*7d590*/  STS.U8 [R3+UR4+0x28c0], R48 ;  /* 0x0028c03003007988 */ /* 0x0109e80008000004 */
[----:B0-----:R-:W3:Y:S04]  /*7d5a0*/  LDL.LU R15, [R1+0x480] ;  /* 0x00048000010f7983 */ /* 0x001ee80000300800 */
[----:B-1----:R-:W3:Y:S04]  /*7d5b0*/  LDL.LU R44, [R1+0x2d4] ;  /* 0x0002d400012c7983 */ /* 0x002ee80000300800 */
[----:B------:R-:W3:Y:S04]  /*7d5c0*/  LDL.LU R13, [R1+0x770] ;  /* 0x00077000010d7983 */ /* 0x000ee80000300800 */
[----:B----4-:R-:W4:Y:S04]  /*7d5d0*/  LDL.LU R48, [R1+0x488] ;  /* 0x0004880001307983 */ /* 0x010f280000300800 */
[----:B------:R0:W-:Y:S04]  /*7d5e0*/  STS.U8 [R3+UR4+0x28e0], R52 ;  /* 0x0028e03403007988 */ /* 0x0001e80008000004 */
[----:B------:R-:W-:Y:S04]  /*7d5f0*/  STS.U8 [R3+UR4+0x29a0], R34 ;  /* 0x0029a02203007988 */ /* 0x000fe80008000004 */
[----:B------:R-:W-:Y:S04]  /*7d600*/  STS.U8 [R3+UR4+0x2980], R11 ;  /* 0x0029800b03007988 */ /* 0x000fe80008000004 */
[----:B------:R1:W-:Y:S04]  /*7d610*/  STS.U8 [R3+UR4+0x29e0], R58 ;  /* 0x0029e03a03007988 */ /* 0x0003e80008000004 */
[----:B0-----:R-:W4:Y:S04]  /*7d620*/  LDL.LU R52, [R1+0x2dc] ;  /* 0x0002dc0001347983 */ /* 0x001f280000300800 */
[----:B-1----:R-:W4:Y:S04]  /*7d630*/  LDL.LU R58, [R1+0x778] ;  /* 0x00077800013a7983 */ /* 0x002f280000300800 */
[----:B------:R0:W-:Y:S04]  /*7d640*/  STS.U8 [R3+UR4+0x29c0], R9 ;  /* 0x0029c00903007988 */ /* 0x0001e80008000004 */
[----:B------:R-:W4:Y:S04]  /*7d650*/  LDL.LU R11, [R1+0x4c0] ;  /* 0x0004c000010b7983 */ /* 0x000f280000300800 */
[----:B------:R-:W-:Y:S04]  /*7d660*/  STS.U8 [R3+UR4+0x2ac0], R2 ;  /* 0x002ac00203007988 */ /* 0x000fe80008000004 */
[----:B------:R1:W-:Y:S04]  /*7d670*/  STS.U8 [R3+UR4+0x2ae0], R7 ;  /* 0x002ae00703007988 */ /* 0x0003e80008000004 */
[----:B------:R1:W-:Y:S04]  /*7d680*/  STS.U8 [R3+UR4+0x2a80], R5 ;  /* 0x002a800503007988 */ /* 0x0003e80008000004 */
[----:B--2---:R2:W-:Y:S04]  /*7d690*/  STS.U8 [R3+UR4+0x2aa0], R32 ;  /* 0x002aa02003007988 */ /* 0x0045e80008000004 */
[----:B------:R-:W-:Y:S04]  /*7d6a0*/  STS.U8 [R3+UR4+0x2be0], R4 ;  /* 0x002be00403007988 */ /* 0x000fe80008000004 */
[----:B0-----:R-:W4:Y:S04]  /*7d6b0*/  LDL.LU R9, [R1+0x2e4] ;  /* 0x0002e40001097983 */ /* 0x001f280000300800 */
[----:B-1----:R-:W4:Y:S04]  /*7d6c0*/  LDL.LU R7, [R1+0xb10] ;  /* 0x000b100001077983 */ /* 0x002f280000300800 */
[----:B------:R-:W4:Y:S04]  /*7d6d0*/  LDL.LU R5, [R1+0x4e0] ;  /* 0x0004e00001057983 */ /* 0x000f280000300800 */
[----:B--2---:R-:W2:Y:S04]  /*7d6e0*/  LDL.LU R32, [R1+0x2ec] ;  /* 0x0002ec0001207983 */ /* 0x004ea80000300800 */
[----:B------:R-:W-:Y:S04]  /*7d6f0*/  STS.U8 [R3+UR4+0x2bc0], R36 ;  /* 0x002bc02403007988 */ /* 0x000fe80008000004 */
[----:B---3--:R0:W-:Y:S04]  /*7d700*/  STS.U8 [R3+UR4+0x2ba0], R60 ;  /* 0x002ba03c03007988 */ /* 0x0081e80008000004 */
[----:B0-----:R-:W3:Y:S04]  /*7d710*/  LDL.LU R60, [R1+0xb18] ;  /* 0x000b1800013c7983 */ /* 0x001ee80000300800 */
[----:B------:R-:W3:Y:S04]  /*7d720*/  LDL.LU R36, [R1+0x4e8] ;  /* 0x0004e80001247983 */ /* 0x000ee80000300800 */
[----:B------:R0:W-:Y:S04]  /*7d730*/  STS.U8 [R3+UR4+0x2b80], R40 ;  /* 0x002b802803007988 */ /* 0x0001e80008000004 */
[----:B0-----:R-:W3:Y:S04]  /*7d740*/  LDL.LU R40, [R1+0x2f4] ;  /* 0x0002f40001287983 */ /* 0x001ee80000300800 */
[----:B------:R-:W-:Y:S04]  /*7d750*/  STS.U8 [R3+UR4+0x2c80], R6 ;  /* 0x002c800603007988 */ /* 0x000fe80008000004 */
[----:B------:R-:W-:Y:S04]  /*7d760*/  STS.U8 [R3+UR4+0x2ca0], R17 ;  /* 0x002ca01103007988 */ /* 0x000fe80008000004 */
[----:B------:R-:W-:Y:S04]  /*7d770*/  STS.U8 [R3+UR4+0x2cc0], R15 ;  /* 0x002cc00f03007988 */ /* 0x000fe80008000004 */
[----:B------:R0:W-:Y:S04]  /*7d780*/  STS.U8 [R3+UR4+0x2ce0], R44 ;  /* 0x002ce02c03007988 */ /* 0x0001e80008000004 */
[----:B------:R-:W-:Y:S04]  /*7d790*/  STS.U8 [R3+UR4+0x2da0], R8 ;  /* 0x002da00803007988 */ /* 0x000fe80008000004 */
[----:B------:R-:W-:Y:S04]  /*7d7a0*/  STS.U8 [R3+UR4+0x2d80], R13 ;  /* 0x002d800d03007988 */ /* 0x000fe80008000004 */
[----:B----4-:R1:W-:Y:S04]  /*7d7b0*/  STS.U8 [R3+UR4+0x2de0], R48 ;  /* 0x002de03003007988 */ /* 0x0103e80008000004 */
[----:B0-----:R-:W4:Y:S04]  /*7d7c0*/  LDL.LU R44, [R1+0xb20] ;  /* 0x000b2000012c7983 */ /* 0x001f280000300800 */
[----:B------:R-:W4:Y:S04]  /*7d7d0*/  LDL.LU R15, [R1+0x4f0] ;  /* 0x0004f000010f7983 */ /* 0x000f280000300800 */
[----:B-1----:R-:W4:Y:S04]  /*7d7e0*/  LDL.LU R48, [R1+0x2fc] ;  /* 0x0002fc0001307983 */ /* 0x002f280000300800 */
[----:B------:R0:W-:Y:S04]  /*7d7f0*/  STS.U8 [R3+UR4+0x2dc0], R52 ;  /* 0x002dc03403007988 */ /* 0x0001e80008000004 */
[----:B------:R-:W-:Y:S04]  /*7d800*/  STS.U8 [R3+UR4+0x2ec0], R10 ;  /* 0x002ec00a03007988 */ /* 0x000fe80008000004 */
[----:B------:R1:W-:Y:S04]  /*7d810*/  STS.U8 [R3+UR4+0x2ee0], R58 ;  /* 0x002ee03a03007988 */ /* 0x0003e80008000004 */
[----:B0-----:R-:W4:Y:S04]  /*7d820*/  LDL.LU R52, [R1+0xb28] ;  /* 0x000b280001347983 */ /* 0x001f280000300800 */
[----:B------:R-:W4:Y:S04]  /*7d830*/  LDL.LU R13, [R1+0x500] ;  /* 0x00050000010d7983 */ /* 0x000f280000300800 */
[----:B-1----:R-:W4:Y:S04]  /*7d840*/  LDL.LU R58, [R1+0x304] ;  /* 0x00030400013a7983 */ /* 0x002f280000300800 */
[----:B------:R0:W-:Y:S04]  /*7d850*/  STS.U8 [R3+UR4+0x2e80], R11 ;  /* 0x002e800b03007988 */ /* 0x0001e80008000004 */
[----:B------:R1:W-:Y:S04]  /*7d860*/  STS.U8 [R3+UR4+0x2ea0], R9 ;  /* 0x002ea00903007988 */ /* 0x0003e80008000004 */
[----:B------:R-:W-:Y:S04]  /*7d870*/  STS.U8 [R3+UR4+0x2fe0], R12 ;  /* 0x002fe00c03007988 */ /* 0x000fe80008000004 */
[----:B------:R1:W-:Y:S04]  /*7d880*/  STS.U8 [R3+UR4+0x2fc0], R7 ;  /* 0x002fc00703007988 */ /* 0x0003e80008000004 */
[----:B------:R-:W-:Y:S04]  /*7d890*/  STS.U8 [R3+UR4+0x2fa0], R5 ;  /* 0x002fa00503007988 */ /* 0x000fe80008000004 */
[----:B--2---:R-:W-:Y:S04]  /*7d8a0*/  STS.U8 [R3+UR4+0x2f80], R32 ;  /* 0x002f802003007988 */ /* 0x004fe80008000004 */
[----:B------:R-:W-:Y:S04]  /*7d8b0*/  STS.U8 [R3+UR4+0x3080], R14 ;  /* 0x0030800e03007988 */ /* 0x000fe80008000004 */
[----:B0-----:R-:W2:Y:S04]  /*7d8c0*/  LDL.LU R11, [R1+0xb40] ;  /* 0x000b4000010b7983 */ /* 0x001ea80000300800 */
[----:B-1----:R-:W2:Y:S04]  /*7d8d0*/  LDL.LU R9, [R1+0x510] ;  /* 0x0005100001097983 */ /* 0x002ea80000300800 */
[----:B------:R-:W2:Y:S04]  /*7d8e0*/  LDL.LU R19, [R1+0x188] ;  /* 0x0001880001137983 */ /* 0x000ea80000300800 */
[----:B------:R-:W2:Y:S04]  /*7d8f0*/  LDL.LU R7, [R1+0xb48] ;  /* 0x000b480001077983 */ /* 0x000ea80000300800 */
[----:B------:R-:W2:Y:S04]  /*7d900*/  LDL.LU R17, [R1+0x518] ;  /* 0x0005180001117983 */ /* 0x000ea80000300800 */
[----:B---3--:R0:W-:Y:S04]  /*7d910*/  STS.U8 [R3+UR4+0x30a0], R60 ;  /* 0x0030a03c03007988 */ /* 0x0081e80008000004 */
[----:B0-----:R-:W3:Y:S04]  /*7d920*/  LDL.LU R60, [R1+0x180] ;  /* 0x00018000013c7983 */ /* 0x001ee80000300800 */
[----:B------:R-:W3:Y:S04]  /*7d930*/  LDL.LU R5, [R1+0xb70] ;  /* 0x000b700001057983 */ /* 0x000ee80000300800 */
[----:B------:R-:W3:Y:S04]  /*7d940*/  LDL.LU R32, [R1+0x520] ;  /* 0x0005200001207983 */ /* 0x000ee80000300800 */
[----:B------:R0:W-:Y:S04]  /*7d950*/  STS.U8 [R3+UR4+0x30c0], R36 ;  /* 0x0030c02403007988 */ /* 0x0001e80008000004 */
[----:B------:R1:W-:Y:S04]  /*7d960*/  STS.U8 [R3+UR4+0x30e0], R40 ;  /* 0x0030e02803007988 */ /* 0x0003e80008000004 */
[----:B0-----:R-:W3:Y:S04]  /*7d970*/  LDL.LU R36, [R1+0x178] ;  /* 0x0001780001247983 */ /* 0x001ee80000300800 */
[----:B-1----:R-:W3:Y:S04]  /*7d980*/  LDL.LU R40, [R1+0xb78] ;  /* 0x000b780001287983 */ /* 0x002ee80000300800 */
[----:B------:R-:W-:Y:S04]  /*7d990*/  STS.U8 [R3+UR4+0x31a0], R16 ;  /* 0x0031a01003007988 */ /* 0x000fe80008000004 */
[----:B----4-:R0:W-:Y:S04]  /*7d9a0*/  STS.U8 [R3+UR4+0x3180], R44 ;  /* 0x0031802c03007988 */ /* 0x0101e80008000004 */
[----:B------:R-:W-:Y:S04]  /*7d9b0*/  STS.U8 [R3+UR4+0x31e0], R15 ;  /* 0x0031e00f03007988 */ /* 0x000fe80008000004 */
[----:B------:R1:W-:Y:S04]  /*7d9c0*/  STS.U8 [R3+UR4+0x31c0], R48 ;  /* 0x0031c03003007988 */ /* 0x0003e80008000004 */
[----:B------:R-:W-:Y:S04]  /*7d9d0*/  STS.U8 [R3+UR4+0x32c0], R18 ;  /* 0x0032c01203007988 */ /* 0x000fe80008000004 */
[----:B0-----:R-:W4:Y:S04]  /*7d9e0*/  LDL.LU R44, [R1+0x528] ;  /* 0x00052800012c7983 */ /* 0x001f280000300800 */
[----:B-1----:R-:W4:Y:S04]  /*7d9f0*/  LDL.LU R48, [R1+0x170] ;  /* 0x0001700001307983 */ /* 0x002f280000300800 */
[----:B------:R0:W-:Y:S04]  /*7da00*/  STS.U8 [R3+UR4+0x32e0], R52 ;  /* 0x0032e03403007988 */ /* 0x0001e80008000004 */
[----:B------:R-:W-:Y:S04]  /*7da10*/  STS.U8 [R3+UR4+0x3280], R13 ;  /* 0x0032800d03007988 */ /* 0x000fe80008000004 */
[----:B------:R1:W-:Y:S04]  /*7da20*/  STS.U8 [R3+UR4+0x32a0], R58 ;  /* 0x0032a03a03007988 */ /* 0x0003e80008000004 */
[----:B0-----:R-:W4:Y:S04]  /*7da30*/  LDL.LU R52, [R1+0xb80] ;  /* 0x000b800001347983 */ /* 0x001f280000300800 */
[----:B------:R-:W4:Y:S04]  /*7da40*/  LDL.LU R15, [R1+0x540] ;  /* 0x00054000010f7983 */ /* 0x000f280000300800 */
[----:B-1----:R-:W4:Y:S04]  /*7da50*/  LDL.LU R58, [R1+0x168] ;  /* 0x00016800013a7983 */ /* 0x002f280000300800 */
[----:B------:R-:W-:Y:S04]  /*7da60*/  STS.U8 [R3+UR4+0x33e0], R20 ;  /* 0x0033e01403007988 */ /* 0x000fe80008000004 */
[----:B--2---:R0:W-:Y:S04]  /*7da70*/  STS.U8 [R3+UR4+0x33c0], R11 ;  /* 0x0033c00b03007988 */ /* 0x0041e80008000004 */
[----:B------:R1:W-:Y:S04]  /*7da80*/  STS.U8 [R3+UR4+0x33a0], R9 ;  /* 0x0033a00903007988 */ /* 0x0003e80008000004 */
[----:B------:R-:W2:Y:S04]  /*7da90*/  LDL.LU R13, [R1+0xb88] ;  /* 0x000b8800010d7983 */ /* 0x000ea80000300800 */
[----:B------:R-:W-:Y:S04]  /*7daa0*/  STS.U8 [R3+UR4+0x3380], R19 ;  /* 0x0033801303007988 */ /* 0x000fe80008000004 */
[----:B------:R-:W-:Y:S04]  /*7dab0*/  STS.U8 [R3+UR4+0x3480], R22 ;  /* 0x0034801603007988 */ /* 0x000fe80008000004 */
[----:B------:R1:W-:Y:S04]  /*7dac0*/  STS.U8 [R3+UR4+0x34a0], R7 ;  /* 0x0034a00703007988 */ /* 0x0003e80008000004 */
[----:B------:R-:W-:Y:S04]  /*7dad0*/  STS.U8 [R3+UR4+0x34c0], R17 ;  /* 0x0034c01103007988 */ /* 0x000fe80008000004 */
[----:B0-----:R-:W2:Y:S04]  /*7dae0*/  LDL.LU R11, [R1+0x548] ;  /* 0x00054800010b7983 */ /* 0x001ea80000300800 */
[----:B-1----:R-:W2:Y:S04]  /*7daf0*/  LDL.LU R9, [R1+0x160] ;  /* 0x0001600001097983 */ /* 0x002ea80000300800 */
[----:B------:R-:W2:Y:S04]  /*7db00*/  LDL.LU R7, [R1+0xcb0] ;  /* 0x000cb00001077983 */ /* 0x000ea80000300800 */
[----:B---3--:R0:W-:Y:S04]  /*7db10*/  STS.U8 [R3+UR4+0x34e0], R60 ;  /* 0x0034e03c03007988 */ /* 0x0081e80008000004 */
[----:B0-----:R-:W3:Y:S04]  /*7db20*/  LDL.LU R60, [R1+0x550] ;  /* 0x00055000013c7983 */ /* 0x001ee80000300800 */
[----:B------:R-:W-:Y:S04]  /*7db30*/  STS.U8 [R3+UR4+0x35a0], R24 ;  /* 0x0035a01803007988 */ /* 0x000fe80008000004 */
[----:B------:R0:W-:Y:S04]  /*7db40*/  STS.U8 [R3+UR4+0x3580], R5 ;  /* 0x0035800503007988 */ /* 0x0001e80008000004 */
[----:B------:R1:W-:Y:S04]  /*7db50*/  STS.U8 [R3+UR4+0x35e0], R32 ;  /* 0x0035e02003007988 */ /* 0x0003e80008000004 */
[----:B0-----:R-:W3:Y:S04]  /*7db60*/  LDL.LU R5, [R1+0x158] ;  /* 0x0001580001057983 */ /* 0x001ee80000300800 */
[----:B-1----:R-:W3:Y:S04]  /*7db70*/  LDL.LU R32, [R1+0xcb8] ;  /* 0x000cb80001207983 */ /* 0x002ee80000300800 */
[----:B------:R0:W-:Y:S04]  /*7db80*/  STS.U8 [R3+UR4+0x35c0], R36 ;  /* 0x0035c02403007988 */ /* 0x0001e80008000004 */
[----:B------:R-:W-:Y:S04]  /*7db90*/  STS.U8 [R3+UR4+0x36c0], R26 ;  /* 0x0036c01a03007988 */ /* 0x000fe80008000004 */
[----:B------:R1:W-:Y:S04]  /*7dba0*/  STS.U8 [R3+UR4+0x36e0], R40 ;  /* 0x0036e02803007988 */ /* 0x0003e80008000004 */
[----:B0-----:R-:W3:Y:S04]  /*7dbb0*/  LDL.LU R36, [R1+0x558] ;  /* 0x0005580001247983 */ /* 0x001ee80000300800 */
[----:B-1----:R-:W3:Y:S04]  /*7dbc0*/  LDL.LU R40, [R1+0x150] ;  /* 0x0001500001287983 */ /* 0x002ee80000300800 */
[----:B----4-:R0:W-:Y:S04]  /*7dbd0*/  STS.U8 [R3+UR4+0x3680], R44 ;  /* 0x0036802c03007988 */ /* 0x0101e80008000004 */
[----:B------:R1:W-:Y:S04]  /*7dbe0*/  STS.U8 [R3+UR4+0x36a0], R48 ;  /* 0x0036a03003007988 */ /* 0x0003e80008000004 */
[----:B------:R-:W-:Y:S04]  /*7dbf0*/  STS.U8 [R3+UR4+0x37e0], R28 ;  /* 0x0037e01c03007988 */ /* 0x000fe80008000004 */
[----:B------:R4:W-:Y:S04]  /*7dc00*/  STS.U8 [R3+UR4+0x37c0], R52 ;  /* 0x0037c03403007988 */ /* 0x0009e80008000004 */
[----:B------:R-:W-:Y:S04]  /*7dc10*/  STS.U8 [R3+UR4+0x37a0], R15 ;  /* 0x0037a00f03007988 */ /* 0x000fe80008000004 */
[----:B------:R4:W-:Y:S04]  /*7dc20*/  STS.U8 [R3+UR4+0x3780], R58 ;  /* 0x0037803a03007988 */ /* 0x0009e80008000004 */
[----:B0-----:R-:W3:Y:S04]  /*7dc30*/  LDL.LU R44, [R1+0xcc0] ;  /* 0x000cc000012c7983 */ /* 0x001ee80000300800 */
[----:B-1----:R-:W3:Y:S04]  /*7dc40*/  LDL.LU R48, [R1+0x560] ;  /* 0x0005600001307983 */ /* 0x002ee80000300800 */
[----:B----4-:R-:W4:Y:S04]  /*7dc50*/  LDL.LU R52, [R1+0x148] ;  /* 0x0001480001347983 */ /* 0x010f280000300800 */
[----:B------:R-:W4:Y:S04]  /*7dc60*/  LDL.LU R58, [R1+0xcc8] ;  /* 0x000cc800013a7983 */ /* 0x000f280000300800 */
[----:B------:R-:W4:Y:S04]  /*7dc70*/  LDL.LU R23, [R1+0x568] ;  /* 0x0005680001177983 */ /* 0x000f280000300800 */
[----:B------:R-:W-:Y:S04]  /*7dc80*/  STS.U8 [R3+UR4+0x3880], R33 ;  /* 0x0038802103007988 */ /* 0x000fe80008000004 */
[----:B------:R-:W4:Y:S04]  /*7dc90*/  LDL.LU R21, [R1+0x140] ;  /* 0x0001400001157983 */ /* 0x000f280000300800 */
[----:B--2---:R0:W-:Y:S04]  /*7dca0*/  STS.U8 [R3+UR4+0x38a0], R13 ;  /* 0x0038a00d03007988 */ /* 0x0041e80008000004 */
[----:B------:R-:W-:Y:S04]  /*7dcb0*/  STS.U8 [R3+UR4+0x38c0], R11 ;  /* 0x0038c00b03007988 */ /* 0x000fe80008000004 */
[----:B------:R-:W2:Y:S04]  /*7dcc0*/  LDL.LU R19, [R1+0xce0] ;  /* 0x000ce00001137983 */ /* 0x000ea80000300800 */
[----:B------:R-:W-:Y:S04]  /*7dcd0*/  STS.U8 [R3+UR4+0x38e0], R9 ;  /* 0x0038e00903007988 */ /* 0x000fe80008000004 */
[----:B------:R-:W2:Y:S04]  /*7dce0*/  LDL.LU R17, [R1+0x570] ;  /* 0x0005700001117983 */ /* 0x000ea80000300800 */
[----:B------:R-:W-:Y:S04]  /*7dcf0*/  STS.U8 [R3+UR4+0x39a0], R37 ;  /* 0x0039a02503007988 */ /* 0x000fe80008000004 */
[----:B------:R-:W2:Y:S04]  /*7dd00*/  LDL.LU R15, [R1+0x138] ;  /* 0x00013800010f7983 */ /* 0x000ea80000300800 */
[----:B------:R-:W-:Y:S04]  /*7dd10*/  STS.U8 [R3+UR4+0x3980], R7 ;  /* 0x0039800703007988 */ /* 0x000fe80008000004 */
[----:B0-----:R-:W2:Y:S04]  /*7dd20*/  LDL.LU R13, [R1+0xce8] ;  /* 0x000ce800010d7983 */ /* 0x001ea80000300800 */
[----:B---3--:R0:W-:Y:S04]  /*7dd30*/  STS.U8 [R3+UR4+0x39e0], R60 ;  /* 0x0039e03c03007988 */ /* 0x0081e80008000004 */
[----:B0-----:R-:W3:Y:S04]  /*7dd40*/  LDL.LU R60, [R1+0x578] ;  /* 0x00057800013c7983 */ /* 0x001ee80000300800 */
[----:B------:R-:W3:Y:S04]  /*7dd50*/  LDL.LU R11, [R1+0x130] ;  /* 0x00013000010b7983 */ /* 0x000ee80000300800 */
[----:B------:R0:W-:Y:S04]  /*7dd60*/  STS.U8 [R3+UR4+0x39c0], R5 ;  /* 0x0039c00503007988 */ /* 0x0001e80008000004 */
[----:B------:R-:W3:Y:S04]  /*7dd70*/  LDL.LU R9, [R1+0x128] ;  /* 0x0001280001097983 */ /* 0x000ee80000300800 */
[----:B------:R-:W3:Y:S04]  /*7dd80*/  LDL.LU R7, [R1+0xd00] ;  /* 0x000d000001077983 */ /* 0x000ee80000300800 */
[----:B------:R-:W-:Y:S04]  /*7dd90*/  STS.U8 [R3+UR4+0x3ac0], R41 ;  /* 0x003ac02903007988 */ /* 0x000fe80008000004 */
[----:B------:R1:W-:Y:S04]  /*7dda0*/  STS.U8 [R3+UR4+0x3ae0], R32 ;  /* 0x003ae02003007988 */ /* 0x0003e80008000004 */
[----:B0-----:R-:W3:Y:S04]  /*7ddb0*/  LDL.LU R5, [R1+0x590] ;  /* 0x0005900001057983 */ /* 0x001ee80000300800 */
[----:B-1----:R-:W3:Y:S04]  /*7ddc0*/  LDL.LU R32, [R1+0x124] ;  /* 0x0001240001207983 */ /* 0x002ee80000300800 */
[----:B------:R0:W-:Y:S04]  /*7ddd0*/  STS.U8 [R3+UR4+0x3a80], R36 ;  /* 0x003a802403007988 */ /* 0x0001e80008000004 */
[----:B------:R1:W-:Y:S04]  /*7dde0*/  STS.U8 [R3+UR4+0x3aa0], R40 ;  /* 0x003aa02803007988 */ /* 0x0003e80008000004 */
[----:B0-----:R-:W3:Y:S04]  /*7ddf0*/  LDL.LU R36, [R1+0x4cc] ;  /* 0x0004cc0001247983 */ /* 0x001ee80000300800 */
[----:B-1----:R-:W3:Y:S04]  /*7de00*/  LDL.LU R40, [R1+0x4c8] ;  /* 0x0004c80001287983 */ /* 0x002ee80000300800 */
[----:B------:R-:W-:Y:S04]  /*7de10*/  STS.U8 [R3+UR4+0x3be0], R45 ;  /* 0x003be02d03007988 */ /* 0x000fe80008000004 */
[----:B------:R0:W-:Y:S04]  /*7de20*/  STS.U8 [R3+UR4+0x3bc0], R44 ;  /* 0x003bc02c03007988 */ /* 0x0001e80008000004 */
[----:B------:R1:W-:Y:S04]  /*7de30*/  STS.U8 [R3+UR4+0x3ba0], R48 ;  /* 0x003ba03003007988 */ /* 0x0003e80008000004 */
[----:B----4-:R4:W-:Y:S04]  /*7de40*/  STS.U8 [R3+UR4+0x3b80], R52 ;  /* 0x003b803403007988 */ /* 0x0109e80008000004 */
[----:B------:R-:W-:Y:S04]  /*7de50*/  STS.U8 [R3+UR4+0x3c80], R49 ;  /* 0x003c803103007988 */ /* 0x000fe80008000004 */
[----:B------:R4:W-:Y:S04]  /*7de60*/  STS.U8 [R3+UR4+0x3ca0], R58 ;  /* 0x003ca03a03007988 */ /* 0x0009e80008000004 */
[----:B0-----:R-:W3:Y:S04]  /*7de70*/  LDL.LU R44, [R1+0x4fc] ;  /* 0x0004fc00012c7983 */ /* 0x001ee80000300800 */
[----:B-1----:R-:W3:Y:S04]  /*7de80*/  LDL.LU R48, [R1+0x4f4] ;  /* 0x0004f40001307983 */ /* 0x002ee80000300800 */
[----:B----4-:R-:W4:Y:S04]  /*7de90*/  LDL.LU R52, [R1+0x508] ;  /* 0x0005080001347983 */ /* 0x010f280000300800 */
[----:B------:R-:W4:Y:S04]  /*7dea0*/  LDL.LU R58, [R1+0x504] ;  /* 0x00050400013a7983 */ /* 0x000f280000300800 */
[----:B------:R-:W-:Y:S04]  /*7deb0*/  STS.U8 [R3+UR4+0x3cc0], R23 ;  /* 0x003cc01703007988 */ /* 0x000fe80008000004 */
[----:B------:R-:W-:Y:S04]  /*7dec0*/  STS.U8 [R3+UR4+0x3ce0], R21 ;  /* 0x003ce01503007988 */ /* 0x000fe80008000004 */
[----:B------:R-:W-:Y:S04]  /*7ded0*/  STS.U8 [R3+UR4+0x3da0], R53 ;  /* 0x003da03503007988 */ /* 0x000fe80008000004 */
[----:B--2---:R-:W-:Y:S04]  /*7dee0*/  STS.U8 [R3+UR4+0x3d80], R19 ;  /* 0x003d801303007988 */ /* 0x004fe80008000004 */
[----:B------:R-:W-:Y:S04]  /*7def0*/  STS.U8 [R3+UR4+0x3de0], R17 ;  /* 0x003de01103007988 */ /* 0x000fe80008000004 */
[----:B------:R-:W-:Y:S04]  /*7df00*/  STS.U8 [R3+UR4+0x3dc0], R15 ;  /* 0x003dc00f03007988 */ /* 0x000fe80008000004 */
[----:B------:R-:W-:Y:S04]  /*7df10*/  STS.U8 [R3+UR4+0x3ec0], R56 ;  /* 0x003ec03803007988 */ /* 0x000fe80008000004 */
[----:B------:R-:W-:Y:S04]  /*7df20*/  STS.U8 [R3+UR4+0x3ee0], R13 ;  /* 0x003ee00d03007988 */ /* 0x000fe80008000004 */
[----:B---3--:R0:W-:Y:S02]  /*7df30*/  STS.U8 [R3+UR4+0x3e80], R60 ;  /* 0x003e803c03007988 */ /* 0x0081e40008000004 */
[----:B0-----:R-:W0:Y:S02]  /*7df40*/  S2R R60, SR_TID.X ;  /* 0x00000000003c7919 */ /* 0x001e240000002100 */
[----:B------:R-:W-:Y:S04]  /*7df50*/  STS.U8 [R3+UR4+0x3ea0], R11 ;  /* 0x003ea00b03007988 */ /* 0x000fe80008000004 */
[----:B------:R-:W-:Y:S04]  /*7df60*/  STS.U8 [R3+UR4+0x3fe0], R9 ;  /* 0x003fe00903007988 */ /* 0x000fe80008000004 */
[----:B------:R-:W-:Y:S04]  /*7df70*/  STS.U8 [R3+UR4+0x3fc0], R7 ;  /* 0x003fc00703007988 */ /* 0x000fe80008000004 */
[----:B------:R-:W-:Y:S04]  /*7df80*/  STS.U8 [R3+UR4+0x3fa0], R5 ;  /* 0x003fa00503007988 */ /* 0x000fe80008000004 */
[----:B------:R-:W-:Y:S01]  /*7df90*/  STS.U8 [R3+UR4+0x3f80], R32 ;  /* 0x003f802003007988 */ /* 0x000fe20008000004 */
[----:B------:R-:W-:Y:S01]  /*7dfa0*/  BAR.SYNC.DEFER_BLOCKING 0x0 ;  /* 0x0000000000007b1d */ /* 0x000fe20000010000 */
[C---:B0-----:R-:W-:Y:S01]  /*7dfb0*/  LOP3.LUT R22, R60.reuse, 0x7, RZ, 0xc0, !PT ;  /* 0x000000073c167812 */ /* 0x041fe200078ec0ff */
[----:B------:R-:W-:-:S04]  /*7dfc0*/  IMAD.SHL.U32 R23, R60, 0x2, RZ ;  /* 0x000000023c177824 */ /* 0x000fc800078e00ff */
[----:B------:R-:W-:-:S05]  /*7dfd0*/  IMAD R22, R22, 0x90, RZ ;  /* 0x0000009016167824 */ /* 0x000fca00078e02ff */
[----:B------:R-:W-:-:S05]  /*7dfe0*/  LOP3.LUT R22, R22, 0x30, R23, 0x78, !PT ;  /* 0x0000003016167812 */ /* 0x000fca00078e7817 */
[----:B------:R-:W0:Y:S04]  /*7dff0*/  LDSM.16.M88.4 R4, [R22+UR4] ;  /* 0x000000041604783b */ /* 0x000e280008000200 */
[----:B------:R-:W1:Y:S04]  /*7e000*/  LDSM.16.M88.4 R8, [R22+UR4+0x400] ;  /* 0x000400041608783b */ /* 0x000e680008000200 */
[----:B------:R-:W-:Y:S04]  /*7e010*/  LDSM.16.M88.4 R12, [R22+UR4+0x1800] ;  /* 0x00180004160c783b */ /* 0x000fe80008000200 */
[----:B0-----:R-:W-:Y:S04]  /*7e020*/  STL.64 [R1+0x1408], R6 ;  /* 0x0014080601007387 */ /* 0x001fe80000100a00 */
[----:B-1----:R-:W-:Y:S01]  /*7e030*/  STL.64 [R1+0x1410], R8 ;  /* 0x0014100801007387 */ /* 0x002fe20000100a00 */
[----:B------:R-:W-:-:S02]  /*7e040*/  IMAD.MOV.U32 R34, RZ, RZ, R8 ;  /* 0x000000ffff227224 */ /* 0x000fc400078e0008 */
[----:B------:R-:W-:Y:S01]  /*7e050*/  IMAD.MOV.U32 R33, RZ, RZ, R9 ;  /* 0x000000ffff217224 */ /* 0x000fe200078e0009 */
[----:B------:R-:W-:Y:S01]  /*7e060*/  STL.64 [R1+0x1418], R10 ;  /* 0x0014180a01007387 */ /* 0x000fe20000100a00 */
[----:B------:R-:W-:-:S03]  /*7e070*/  IMAD.MOV.U32 R61, RZ, RZ, R11 ;  /* 0x000000ffff3d7224 */ /* 0x000fc600078e000b */
[----:B------:R-:W0:Y:S01]  /*7e080*/  LDSM.16.M88.4 R8, [R22+UR4+0x800] ;  /* 0x000800041608783b */ /* 0x000e220008000200 */
[----:B------:R-:W-:Y:S02]  /*7e090*/  IMAD.MOV.U32 R42, RZ, RZ, R4 ;  /* 0x000000ffff2a7224 */ /* 0x000fe400078e0004 */
[----:B------:R-:W-:Y:S02]  /*7e0a0*/  IMAD.MOV.U32 R43, RZ, RZ, R5 ;  /* 0x000000ffff2b7224 */ /* 0x000fe400078e0005 */
[----:B------:R-:W-:Y:S02]  /*7e0b0*/  IMAD R5, R30, 0x100, R31 ;  /* 0x000001001e057824 */ /* 0x000fe400078e021f */
[----:B------:R-:W-:Y:S02]  /*7e0c0*/  IMAD R4, R40, 0x100, R36 ;  /* 0x0000010028047824 */ /* 0x000fe400078e0224 */
[----:B------:R-:W-:Y:S02]  /*7e0d0*/  IMAD R3, R48, 0x100, R44 ;  /* 0x0000010030037824 */ /* 0x000fe400078e022c */
[----:B----4-:R-:W-:Y:S01]  /*7e0e0*/  IMAD R2, R58, 0x100, R52 ;  /* 0x000001003a027824 */ /* 0x010fe200078e0234 */
[----:B------:R-:W-:Y:S01]  /*7e0f0*/  LDSM.16.M88.4 R36, [R22+UR4+0x2800] ;  /* 0x002800041624783b */ /* 0x000fe20008000200 */
[----:B------:R-:W-:-:S02]  /*7e100*/  F2FP.F16.E4M3.UNPACK_B R28, R5 ;  /* 0x00000005ff1c723e */ /* 0x000fc400020006ff */
[----:B------:R-:W-:Y:S02]  /*7e110*/  F2FP.F16.E4M3.UNPACK_B R29, R4 ;  /* 0x00000004ff1d723e */ /* 0x000fe400020006ff */
[----:B------:R-:W1:Y:S04]  /*7e120*/  LDSM.16.M88.4 R4, [R22+UR4+0x1000] ;  /* 0x001000041604783b */ /* 0x000e680008000200 */
[----:B0-----:R-:W-:Y:S04]  /*7e130*/  STL.64 [R1+0x1420], R8 ;  /* 0x0014200801007387 */ /* 0x001fe80000100a00 */
[----:B------:R-:W-:Y:S01]  /*7e140*/  STL.64 [R1+0x1428], R10 ;  /* 0x0014280a01007387 */ /* 0x000fe20000100a00 */
[----:B------:R-:W-:-:S03]  /*7e150*/  IMAD.MOV.U32 R32, RZ, RZ, R8 ;  /* 0x000000ffff207224 */ /* 0x000fc600078e0008 */
[----:B------:R-:W0:Y:S01]  /*7e160*/  LDSM.16.M88.4 R8, [R22+UR4+0xc00] ;  /* 0x000c00041608783b */ /* 0x000e220008000200 */
[----:B-1----:R-:W-:Y:S02]  /*7e170*/  IMAD.MOV.U32 R25, RZ, RZ, R4 ;  /* 0x000000ffff197224 */ /* 0x002fe400078e0004 */
[----:B------:R-:W-:Y:S01]  /*7e180*/  IMAD.MOV.U32 R24, RZ, RZ, R5 ;  /* 0x000000ffff187224 */ /* 0x000fe200078e0005 */
[----:B0-----:R-:W-:Y:S04]  /*7e190*/  STL.64 [R1+0x1430], R8 ;  /* 0x0014300801007387 */ /* 0x001fe80000100a00 */
[----:B------:R-:W-:Y:S04]  /*7e1a0*/  STL.64 [R1+0x1438], R10 ;  /* 0x0014380a01007387 */ /* 0x000fe80000100a00 */
[----:B------:R-:W-:Y:S04]  /*7e1b0*/  STL.64 [R1+0x1440], R4 ;  /* 0x0014400401007387 */ /* 0x000fe80000100a00 */
[----:B------:R-:W-:Y:S04]  /*7e1c0*/  STL.64 [R1+0x1448], R6 ;  /* 0x0014480601007387 */ /* 0x000fe80000100a00 */
[----:B------:R-:W0:Y:S01]  /*7e1d0*/  LDSM.16.M88.4 R4, [R22+UR4+0x1400] ;  /* 0x001400041604783b */ /* 0x000e220008000200 */
[----:B------:R-:W-:-:S02]  /*7e1e0*/  F2FP.F16.E4M3.UNPACK_B R30, R3 ;  /* 0x00000003ff1e723e */ /* 0x000fc400020006ff */
[----:B------:R-:W-:Y:S01]  /*7e1f0*/  F2FP.F16.E4M3.UNPACK_B R31, R2 ;  /* 0x00000002ff1f723e */ /* 0x000fe200020006ff */
[----:B------:R-:W-:Y:S02]  /*7e200*/  IMAD.MOV.U32 R3, RZ, RZ, R12 ;  /* 0x000000ffff037224 */ /* 0x000fe400078e000c */
[----:B------:R-:W-:Y:S01]  /*7e210*/  IMAD.MOV.U32 R2, RZ, RZ, R13 ;  /* 0x000000ffff027224 */ /* 0x000fe200078e000d */
[----:B0-----:R-:W-:Y:S04]  /*7e220*/  STL.64 [R1+0x1450], R4 ;  /* 0x0014500401007387 */ /* 0x001fe80000100a00 */
[----:B------:R0:W-:Y:S04]  /*7e230*/  STL.64 [R1+0x1458], R6 ;  /* 0x0014580601007387 */ /* 0x0001e80000100a00 */
[----:B------:R-:W-:Y:S04]  /*7e240*/  STL.64 [R1+0x1460], R12 ;  /* 0x0014600c01007387 */ /* 0x000fe80000100a00 */
[----:B------:R-:W-:Y:S04]  /*7e250*/  STL.64 [R1+0x1468], R14 ;  /* 0x0014680e01007387 */ /* 0x000fe80000100a00 */
[----:B------:R-:W1:Y:S01]  /*7e260*/  LDSM.16.M88.4 R12, [R22+UR4+0x1c00] ;  /* 0x001c0004160c783b */ /* 0x000e620008000200 */
[----:B0-----:R-:W-:-:S03]  /*7e270*/  IMAD.MOV.U32 R6, RZ, RZ, R5 ;  /* 0x000000ffff067224 */ /* 0x001fc600078e0005 */
[----:B-1----:R-:W-:Y:S01]  /*7e280*/  STL.64 [R1+0x1470], R12 ;  /* 0x0014700c01007387 */ /* 0x002fe20000100a00 */
[----:B------:R-:W-:-:S03]  /*7e290*/  IMAD.MOV.U32 R7, RZ, RZ, R12 ;  /* 0x000000ffff077224 */ /* 0x000fc600078e000c */
[----:B------:R-:W-:Y:S01]  /*7e2a0*/  STL.64 [R1+0x1478], R14 ;  /* 0x0014780e01007387 */ /* 0x000fe20000100a00 */
[----:B------:R-:W-:-:S03]  /*7e2b0*/  IMAD.MOV.U32 R5, RZ, RZ, R13 ;  /* 0x000000ffff057224 */ /* 0x000fc600078e000d */
[----:B------:R-:W0:Y:S04]  /*7e2c0*/  LDSM.16.M88.4 R12, [R22+UR4+0x2000] ;  /* 0x00200004160c783b */ /* 0x000e280008000200 */
[----:B0-----:R-:W-:Y:S01]  /*7e2d0*/  STL.64 [R1+0x1480], R12 ;  /* 0x0014800c01007387 */ /* 0x001fe20000100a00 */
[----:B------:R-:W-:-:S03]  /*7e2e0*/  IMAD.MOV.U32 R18, RZ, RZ, R12 ;  /* 0x000000ffff127224 */ /* 0x000fc600078e000c */
[----:B------:R-:W-:Y:S01]  /*7e2f0*/  STL.64 [R1+0x1488], R14 ;  /* 0x0014880e01007387 */ /* 0x000fe20000100a00 */
[----:B------:R-:W-:-:S03]  /*7e300*/  IMAD.MOV.U32 R19, RZ, RZ, R13 ;  /* 0x000000ffff137224 */ /* 0x000fc600078e000d */
[----:B------:R-:W0:Y:S04]  /*7e310*/  LDSM.16.M88.4 R12, [R22+UR4+0x2400] ;  /* 0x00240004160c783b */ /* 0x000e280008000200 */
[----:B0-----:R-:W-:Y:S04]  /*7e320*/  STL.64 [R1+0x1490], R12 ;  /* 0x0014900c01007387 */ /* 0x001fe80000100a00 */
[----:B------:R0:W-:Y:S04]  /*7e330*/  STL.64 [R1+0x1498], R14 ;  /* 0x0014980e01007387 */ /* 0x0001e80000100a00 */
[----:B------:R-:W-:Y:S04]  /*7e340*/  STL.64 [R1+0x14a0], R36 ;  /* 0x0014a02401007387 */ /* 0x000fe80000100a00 */
[----:B------:R-:W-:Y:S01]  /*7e350*/  STL.64 [R1+0x14a8], R38 ;  /* 0x0014a82601007387 */ /* 0x000fe20000100a00 */
[----:B0-----:R-:W-:-:S02]  /*7e360*/  IMAD.MOV.U32 R14, RZ, RZ, R36 ;  /* 0x000000ffff0e7224 */ /* 0x001fc400078e0024 */
[----:B------:R-:W-:Y:S02]  /*7e370*/  IMAD.MOV.U32 R15, RZ, RZ, R37 ;  /* 0x000000ffff0f7224 */ /* 0x000fe400078e0025 */
[----:B------:R-:W0:Y:S01]  /*7e380*/  LDSM.16.M88.4 R36, [R22+UR4+0x2c00] ;  /* 0x002c00041624783b */ /* 0x000e220008000200 */
[----:B------:R-:W-:Y:S02]  /*7e390*/  IMAD.MOV.U32 R16, RZ, RZ, R12 ;  /* 0x000000ffff107224 */ /* 0x000fe400078e000c */
[----:B------:R-:W-:Y:S01]  /*7e3a0*/  IMAD.MOV.U32 R17, RZ, RZ, R13 ;  /* 0x000000ffff117224 */ /* 0x000fe200078e000d */
[----:B0-----:R-:W-:Y:S01]  /*7e3b0*/  STL.64 [R1+0x14b0], R36 ;  /* 0x0014b02401007387 */ /* 0x001fe20000100a00 */
[----:B------:R-:W-:-:S03]  /*7e3c0*/  IMAD.MOV.U32 R12, RZ, RZ, R36 ;  /* 0x000000ffff0c7224 */ /* 0x000fc600078e0024 */
[----:B------:R-:W-:Y:S01]  /*7e3d0*/  STL.64 [R1+0x14b8], R38 ;  /* 0x0014b82601007387 */ /* 0x000fe20000100a00 */
[----:B------:R-:W-:-:S03]  /*7e3e0*/  IMAD.MOV.U32 R13, RZ, RZ, R37 ;  /* 0x000000ffff0d7224 */ /* 0x000fc600078e0025 */
[----:B------:R-:W0:Y:S01]  /*7e3f0*/  LDSM.16.M88.4 R36, [R22+UR4+0x3000] ;  /* 0x003000041624783b */ /* 0x000e220008000200 */
[----:B------:R-:W-:-:S03]  /*7e400*/  IMAD.MOV.U32 R11, RZ, RZ, R4 ;  /* 0x000000ffff0b7224 */ /* 0x000fc600078e0004 */
[----:B0-----:R-:W-:Y:S01]  /*7e410*/  STL.64 [R1+0x14c0], R36 ;  /* 0x0014c02401007387 */ /* 0x001fe20000100a00 */
[----:B------:R-:W-:-:S03]  /*7e420*/  IMAD.MOV.U32 R10, RZ, RZ, R36 ;  /* 0x000000ffff0a7224 */ /* 0x000fc600078e0024 */
[----:B------:R-:W-:Y:S01]  /*7e430*/  STL.64 [R1+0x14c8], R38 ;  /* 0x0014c82601007387 */ /* 0x000fe20000100a00 */
[----:B------:R-:W-:-:S03]  /*7e440*/  IMAD.MOV.U32 R4, RZ, RZ, R37 ;  /* 0x000000ffff047224 */ /* 0x000fc600078e0025 */
        /* <DEDUP_REMOVED lines=8> */
[C---:B------:R-:W-:Y:S01]  /*7e4d0*/  LOP3.LUT R20, R60.reuse, 0x7, RZ, 0xc0, !PT ;  /* 0x000000073c147812 */ /* 0x040fe200078ec0ff */
[----:B------:R-:W-:-:S04]  /*7e4e0*/  IMAD.SHL.U32 R21, R60, 0x2, RZ ;  /* 0x000000023c157824 */ /* 0x000fc800078e00ff */
[----:B------:R-:W-:Y:S01]  /*7e4f0*/  IMAD R20, R20, 0x90, RZ ;  /* 0x0000009014147824 */ /* 0x000fe200078e02ff */
[----:B0-----:R-:W-:Y:S04]  /*7e500*/  STL.64 [R1+0x14e0], R36 ;  /* 0x0014e02401007387 */ /* 0x001fe80000100a00 */
[----:B------:R-:W-:Y:S04]  /*7e510*/  STL.64 [R1+0x14e8], R38 ;  /* 0x0014e82601007387 */ /* 0x000fe80000100a00 */
[----:B------:R-:W0:Y:S01]  /*7e520*/  LDSM.16.M88.4 R36, [R22+UR4+0x3c00] ;  /* 0x003c00041624783b */ /* 0x000e220008000200 */
[----:B------:R-:W-:-:S04]  /*7e530*/  LOP3.LUT R20, R20, 0x30, R21, 0x78, !PT ;  /* 0x0000003014147812 */ /* 0x000fc800078e7815 */
[----:B------:R-:W-:-:S05]  /*7e540*/  LOP3.LUT R20, R20, 0x40, RZ, 0x3c, !PT ;  /* 0x0000004014147812 */ /* 0x000fca00078e3cff */
[----:B------:R-:W-:Y:S04]  /*7e550*/  LDSM.16.M88.4 R44, [R20+UR4] ;  /* 0x00000004142c783b */ /* 0x000fe80008000200 */
[----:B------:R-:W-:Y:S04]  /*7e560*/  LDSM.16.M88.4 R48, [R20+UR4+0x800] ;  /* 0x000800041430783b */ /* 0x000fe80008000200 */
[----:B0-----:R-:W-:Y:S01]  /*7e570*/  STL.64 [R1+0x14f0], R36 ;  /* 0x0014f02401007387 */ /* 0x001fe20000100a00 */
[----:B------:R-:W-:-:S03]  /*7e580*/  IMAD.MOV.U32 R40, RZ, RZ, R36 ;  /* 0x000000ffff287224 */ /* 0x000fc600078e0024 */
[----:B------:R-:W-:Y:S01]  /*7e590*/  STL.64 [R1+0x14f8], R38 ;  /* 0x0014f82601007387 */ /* 0x000fe20000100a00 */
[----:B------:R-:W-:-:S03]  /*7e5a0*/  IMAD.MOV.U32 R41, RZ, RZ, R37 ;  /* 0x000000ffff297224 */ /* 0x000fc600078e0025 */
[----:B------:R-:W0:Y:S04]  /*7e5b0*/  LDSM.16.M88.4 R36, [R20+UR4+0x400] ;  /* 0x000400041424783b */ /* 0x000e280008000200 */
[----:B0-----:R-:W-:Y:S04]  /*7e5c0*/  STL.64 [R1+0x1a80], R36 ;  /* 0x001a802401007387 */ /* 0x001fe80000100a00 */
[----:B------:R-:W-:Y:S04]  /*7e5d0*/  STL.64 [R1+0x1a70], R44 ;  /* 0x001a702c01007387 */ /* 0x000fe80000100a00 */
[----:B------:R-:W-:Y:S04]  /*7e5e0*/  STL.64 [R1+0x1a78], R46 ;  /* 0x001a782e01007387 */ /* 0x000fe80000100a00 */
[----:B------:R-:W0:Y:S04]  /*7e5f0*/  LDSM.16.M88.4 R44, [R20+UR4+0xc00] ;  /* 0x000c0004142c783b */ /* 0x000e280008000200 */
[----:B------:R-:W-:Y:S01]  /*7e600*/  STL.64 [R1+0x1a88], R38 ;  /* 0x001a882601007387 */ /* 0x000fe20000100a00 */
[----:B------:R-:W-:-:S03]  /*7e610*/  IMAD.MOV.U32 R60, RZ, RZ, R37 ;  /* 0x000000ffff3c7224 */ /* 0x000fc600078e0025 */
[----:B------:R-:W1:Y:S04]  /*7e620*/  LDSM.16.M88.4 R36, [R20+UR4+0x1000] ;  /* 0x001000041424783b */ /* 0x000e680008000200 */
[----:B------:R-:W-:Y:S04]  /*7e630*/  STL.64 [R1+0x1a90], R48 ;  /* 0x001a903001007387 */ /* 0x000fe80000100a00 */
[----:B------:R-:W-:Y:S04]  /*7e640*/  STL.64 [R1+0x1a98], R50 ;  /* 0x001a983201007387 */ /* 0x000fe80000100a00 */
[----:B------:R-:W2:Y:S04]  /*7e650*/  LDSM.16.M88.4 R48, [R20+UR4+0x1400] ;  /* 0x001400041430783b */ /* 0x000ea80008000200 */
[----:B0-----:R-:W-:Y:S04]  /*7e660*/  STL.64 [R1+0x1aa0], R44 ;  /* 0x001aa02c01007387 */ /* 0x001fe80000100a00 */
[----:B------:R-:W-:Y:S04]  /*7e670*/  STL.64 [R1+0x1aa8], R46 ;  /* 0x001aa82e01007387 */ /* 0x000fe80000100a00 */
[----:B------:R-:W0:Y:S04]  /*7e680*/  LDSM.16.M88.4 R44, [R20+UR4+0x1800] ;  /* 0x00180004142c783b */ /* 0x000e280008000200 */
[----:B-1----:R-:W-:Y:S04]  /*7e690*/  STL.64 [R1+0x1ab0], R36 ;  /* 0x001ab02401007387 */ /* 0x002fe80000100a00 */
[----:B------:R-:W-:Y:S04]  /*7e6a0*/  STL.64 [R1+0x1ab8], R38 ;  /* 0x001ab82601007387 */ /* 0x000fe80000100a00 */
[----:B------:R-:W1:Y:S04]  /*7e6b0*/  LDSM.16.M88.4 R36, [R20+UR4+0x1c00] ;  /* 0x001c00041424783b */ /* 0x000e680008000200 */
[----:B--2---:R-:W-:Y:S04]  /*7e6c0*/  STL.64 [R1+0x1ac0], R48 ;  /* 0x001ac03001007387 */ /* 0x004fe80000100a00 */
        /* <DEDUP_REMOVED lines=16> */
[----:B--2---:R-:W-:Y:S04]  /*7e7d0*/  STL.64 [R1+0x1b20], R48 ;  /* 0x001b203001007387 */ /* 0x004fe80000100a00 */
[----:B------:R-:W-:Y:S04]  /*7e7e0*/  STL.64 [R1+0x1b28], R50 ;  /* 0x001b283201007387 */ /* 0x000fe80000100a00 */
[----:B------:R-:W1:Y:S04]  /*7e7f0*/  LDSM.16.M88.4 R48, [R20+UR4+0x3400] ;  /* 0x003400041430783b */ /* 0x000e680008000200 */
[----:B0-----:R-:W-:Y:S04]  /*7e800*/  STL.64 [R1+0x1b30], R44 ;  /* 0x001b302c01007387 */ /* 0x001fe80000100a00 */
[----:B------:R-:W-:Y:S04]  /*7e810*/  STL.64 [R1+0x1b38], R46 ;  /* 0x001b382e01007387 */ /* 0x000fe80000100a00 */
[----:B------:R-:W-:Y:S04]  /*7e820*/  LDSM.16.M88.4 R44, [R20+UR4+0x3800] ;  /* 0x00380004142c783b */ /* 0x000fe80008000200 */
[----:B------:R-:W0:Y:S04]  /*7e830*/  LDSM.16.M88.4 R20, [R20+UR4+0x3c00] ;  /* 0x003c00041414783b */ /* 0x000e280008000200 */
[----:B-1----:R-:W-:Y:S04]  /*7e840*/  STL.64 [R1+0x1b40], R48 ;  /* 0x001b403001007387 */ /* 0x002fe80000100a00 */
[----:B------:R-:W-:Y:S01]  /*7e850*/  STL.64 [R1+0x1b48], R50 ;  /* 0x001b483201007387 */ /* 0x000fe20000100a00 */
[----:B------:R-:W-:-:S02]  /*7e860*/  F2FP.F16.E4M3.UNPACK_B R38, R42 ;  /* 0x0000002aff26723e */ /* 0x000fc400020006ff */
[----:B------:R-:W-:Y:S01]  /*7e870*/  F2FP.F16.E4M3.UNPACK_B R39, R43 ;  /* 0x0000002bff27723e */ /* 0x000fe200020006ff */
[----:B0-----:R-:W-:Y:S04]  /*7e880*/  STL.64 [R1+0x1b60], R20 ;  /* 0x001b601401007387 */ /* 0x001fe80000100a00 */
[----:B------:R0:W-:Y:S04]  /*7e890*/  STL.64 [R1+0x1b50], R44 ;  /* 0x001b502c01007387 */ /* 0x0001e80000100a00 */
[----:B------:R1:W-:Y:S04]  /*7e8a0*/  STL.64 [R1+0x1b58], R46 ;  /* 0x001b582e01007387 */ /* 0x0003e80000100a00 */
[----:B------:R2:W-:Y:S04]  /*7e8b0*/  STL.64 [R1+0x1b68], R22 ;  /* 0x001b681601007387 */ /* 0x0005e80000100a00 */
[----:B0-----:R-:W3:Y:S04]  /*7e8c0*/  LDL.LU.64 R44, [R1+0xf70] ;  /* 0x000f7000012c7983 */ /* 0x001ee80000300a00 */
[----:B-1----:R-:W3:Y:S04]  /*7e8d0*/  LDL.LU.64 R46, [R1+0xf78] ;  /* 0x000f7800012e7983 */ /* 0x002ee80000300a00 */
[----:B------:R-:W4:Y:S04]  /*7e8e0*/  LDL.LU.64 R20, [R1+0xf60] ;  /* 0x000f600001147983 */ /* 0x000f280000300a00 */
[----:B--2---:R-:W4:Y:S04]  /*7e8f0*/  LDL.LU.64 R22, [R1+0xf68] ;  /* 0x000f680001167983 */ /* 0x004f280000300a00 */
[----:B------:R0:W-:Y:S04]  /*7e900*/  STL [R1+0x8620], R61 ;  /* 0x0086203d01007387 */ /* 0x0001e80000100800 */
[----:B0-----:R-:W2:Y:S01]  /*7e910*/  LDL.LU R61, [R1+0x1424] ;  /* 0x00142400013d7983 */ /* 0x001ea20000300800 */
[----:B------:R-:W-:-:S02]  /*7e920*/  F2FP.F16.E4M3.UNPACK_B R36, R34 ;  /* 0x00000022ff24723e */ /* 0x000fc400020006ff */
[----:B------:R-:W-:Y:S01]  /*7e930*/  F2FP.F16.E4M3.UNPACK_B R37, R33 ;  /* 0x00000021ff25723e */ /* 0x000fe200020006ff */
[----:B------:R-:W-:Y:S04]  /*7e940*/  STL [R1+0x7710], R60 ;  /* 0x0077103c01007387 */ /* 0x000fe80000100800 */
[----:B------:R-:W-:Y:S04]  /*7e950*/  STL [R1+0x5974], R0 ;  /* 0x0059740001007387 */ /* 0x000fe80000100800 */
[----:B------:R-:W2:Y:S04]  /*7e960*/  LDL.LU.64 R52, [R1+0xf50] ;  /* 0x000f500001347983 */ /* 0x000ea80000300a00 */
[----:B------:R-:W2:Y:S01]  /*7e970*/  LDL.LU.64 R54, [R1+0xf58] ;  /* 0x000f580001367983 */ /* 0x000ea20000300a00 */
[----:B---3--:R-:W-:-:S15]  /*7e980*/  HMMA.16816.F32 R44, R28, R38, R44 ;  /* 0x000000261c2c723c */ /* 0x008fde000000182c */
[----:B------:R-:W-:-:S08]  /*7e990*/  NOP ;  /* 0x0000000000007918 */ /* 0x000fd00000000000 */
[----:B------:R-:W-:Y:S04]  /*7e9a0*/  STL.64 [R1+0x8d08], R46 ;  /* 0x008d082e01007387 */ /* 0x000fe80000100a00 */
[----:B------:R0:W-:Y:S04]  /*7e9b0*/  STL.64 [R1+0x8d00], R44 ;  /* 0x008d002c01007387 */ /* 0x0001e80000100a00 */
[----:B------:R-:W3:Y:S04]  /*7e9c0*/  LDL.LU.64 R56, [R1+0xf40] ;  /* 0x000f400001387983 */ /* 0x000ee80000300a00 */
[----:B------:R-:W3:Y:S01]  /*7e9d0*/  LDL.LU.64 R58, [R1+0xf48] ;  /* 0x000f4800013a7983 */ /* 0x000ee20000300a00 */
[----:B----4-:R-:W-:Y:S03]  /*7e9e0*/  HMMA.16816.F32 R48, R28, R36, R20 ;  /* 0x000000241c30723c */ /* 0x010fe60000001814 */
[----:B--2---:R-:W-:Y:S04]  /*7e9f0*/  STL [R1+0x8f00], R61 ;  /* 0x008f003d01007387 */ /* 0x004fe80000100800 */
[----:B------:R-:W2:Y:S04]  /*7ea00*/  LDL.LU.64 R20, [R1+0xf30] ;  /* 0x000f300001147983 */ /* 0x000ea80000300a00 */
[----:B------:R-:W2:Y:S04]  /*7ea10*/  LDL.LU.64 R22, [R1+0xf38] ;  /* 0x000f380001167983 */ /* 0x000ea80000300a00 */
[----:B0-----:R-:W4:Y:S04]  /*7ea20*/  LDL.LU.64 R44, [R1+0xf20] ;  /* 0x000f2000012c7983 */ /* 0x001f280000300a00 */
[----:B------:R-:W4:Y:S01]  /*7ea30*/  LDL.LU.64 R46, [R1+0xf28] ;  /* 0x000f2800012e7983 */ /* 0x000f220000300a00 */
[----:B------:R-:W-:-:S02]  /*7ea40*/  F2FP.F16.E4M3.UNPACK_B R34, R32 ;  /* 0x00000020ff22723e */ /* 0x000fc400020006ff */
[----:B------:R-:W-:Y:S02]  /*7ea50*/  F2FP.F16.E4M3.UNPACK_B R35, R61 ;  /* 0x0000003dff23723e */ /* 0x000fe400020006ff */
[----:B------:R-:W-:Y:S02]  /*7ea60*/  F2FP.F16.E4M3.UNPACK_B R32, R27 ;  /* 0x0000001bff20723e */ /* 0x000fe400020006ff */
[----:B------:R-:W-:-:S03]  /*7ea70*/  F2FP.F16.E4M3.UNPACK_B R33, R26 ;  /* 0x0000001aff21723e */ /* 0x000fc600020006ff */
[----:B------:R-:W-:Y:S01]  /*7ea80*/  HMMA.16816.F32 R52, R28, R34, R52 ;  /* 0x000000221c34723c */ /* 0x000fe20000001834 */
[----:B------:R-:W-:Y:S04]  /*7ea90*/  STL.64 [R1+0x8d18], R50 ;  /* 0x008d183201007387 */ /* 0x000fe80000100a00 */
[----:B------:R-:W-:-:S15]  /*7eaa0*/  STL.64 [R1+0x8d10], R48 ;  /* 0x008d103001007387 */ /* 0x000fde0000100a00 */
[----:B------:R-:W-:-:S03]  /*7eab0*/  NOP ;  /* 0x0000000000007918 */ /* 0x000fc60000000000 */
[----:B------:R-:W-:Y:S04]  /*7eac0*/  STL.64 [R1+0x8d28], R54 ;  /* 0x008d283601007387 */ /* 0x000fe80000100a00 */
[----:B------:R0:W-:Y:S01]  /*7ead0*/  STL.64 [R1+0x8d20], R52 ;  /* 0x008d203401007387 */ /* 0x0001e20000100a00 */
[----:B------:R-:W-:Y:S01]  /*7eae0*/  F2FP.F16.E4M3.UNPACK_B R26, R25 ;  /* 0x00000019ff1a723e */ /* 0x000fe200020006ff */
[----:B---3--:R-:W-:-:S15]  /*7eaf0*/  HMMA.16816.F32 R56, R28, R32, R56 ;  /* 0x000000201c38723c */ /* 0x008fde0000001838 */
[----:B------:R-:W-:-:S08]  /*7eb00*/  NOP ;  /* 0x0000000000007918 */ /* 0x000fd00000000000 */
[----:B------:R-:W-:Y:S04]  /*7eb10*/  STL.64 [R1+0x8d38], R58 ;  /* 0x008d383a01007387 */ /* 0x000fe80000100a00 */
[----:B------:R-:W-:Y:S04]  /*7eb20*/  STL.64 [R1+0x8d30], R56 ;  /* 0x008d303801007387 */ /* 0x000fe80000100a00 */
[----:B0-----:R-:W3:Y:S04]  /*7eb30*/  LDL.LU.64 R52, [R1+0xf10] ;  /* 0x000f100001347983 */ /* 0x001ee80000300a00 */
[----:B------:R-:W3:Y:S01]  /*7eb40*/  LDL.LU.64 R54, [R1+0xf18] ;  /* 0x000f180001367983 */ /* 0x000ee20000300a00 */
[----:B------:R-:W-:-:S07]  /*7eb50*/  F2FP.F16.E4M3.UNPACK_B R27, R24 ;  /* 0x00000018ff1b723e */ /* 0x000fce00020006ff */
[----:B--2---:R-:W-:Y:S01]  /*7eb60*/  HMMA.16816.F32 R20, R28, R26, R20 ;  /* 0x0000001a1c14723c */ /* 0x004fe20000001814 */
[----:B------:R-:W-:Y:S02]  /*7eb70*/  F2FP.F16.E4M3.UNPACK_B R24, R11 ;  /* 0x0000000bff18723e */ /* 0x000fe400020006ff */
[----:B------:R-:W-:-:S07]  /*7eb80*/  F2FP.F16.E4M3.UNPACK_B R25, R6 ;  /* 0x00000006ff19723e */ /* 0x000fce00020006ff */
[----:B----4-:R-:W-:-:S13]  /*7eb90*/  HMMA.16816.F32 R44, R28, R24, R44 ;  /* 0x000000181c2c723c */ /* 0x010fda000000182c */
[----:B------:R-:W-:Y:S04]  /*7eba0*/  STL.64 [R1], R20 ;  /* 0x0000001401007387 */ /* 0x000fe80000100a00 */
[----:B------:R0:W-:Y:S04]  /*7ebb0*/  STL.64 [R1+0x8], R22 ;  /* 0x0000081601007387 */ /* 0x0001e80000100a00 */
[----:B------:R-:W2:Y:S04]  /*7ebc0*/  LDL.LU.64 R48, [R1+0xf00] ;  /* 0x000f000001307983 */ /* 0x000ea80000300a00 */
[----:B------:R-:W2:Y:S04]  /*7ebd0*/  LDL.LU.64 R50, [R1+0xf08] ;  /* 0x000f080001327983 */ /* 0x000ea80000300a00 */
[----:B------:R-:W-:Y:S01]  /*7ebe0*/  STL.64 [R1+0x10], R44 ;  /* 0x0000102c01007387 */ /* 0x000fe20000100a00 */
[----:B0-----:R-:W-:-:S03]  /*7ebf0*/  F2FP.F16.E4M3.UNPACK_B R23, R2 ;  /* 0x00000002ff17723e */ /* 0x001fc600020006ff */
[----:B------:R0:W-:Y:S01]  /*7ec00*/  STL.64 [R1+0x18], R46 ;  /* 0x0000182e01007387 */ /* 0x0001e20000100a00 */
[----:B------:R-:W-:-:S03]  /*7ec10*/  F2FP.F16.E4M3.UNPACK_B R22, R3 ;  /* 0x00000003ff16723e */ /* 0x000fc600020006ff */
[----:B0-----:R-:W4:Y:S04]  /*7ec20*/  LDL.LU R46, [R1+0xd24] ;  /* 0x000d2400012e7983 */ /* 0x001f280000300800 */
[----:B------:R-:W4:Y:S04]  /*7ec30*/  LDL.LU R2, [R1+0xd20] ;  /* 0x000d200001027983 */ /* 0x000f280000300800 */
[----:B------:R-:W4:Y:S04]  /*7ec40*/  LDL.LU R47, [R1+0xd2c] ;  /* 0x000d2c00012f7983 */ /* 0x000f280000300800 */
[----:B------:R-:W4:Y:S04]  /*7ec50*/  LDL.LU R3, [R1+0xd28] ;  /* 0x000d280001037983 */ /* 0x000f280000300800 */
[----:B------:R-:W4:Y:S04]  /*7ec60*/  LDL.LU R6, [R1+0xd34] ;  /* 0x000d340001067983 */ /* 0x000f280000300800 */
[----:B------:R-:W4:Y:S04]  /*7ec70*/  LDL.LU R11, [R1+0xd30] ;  /* 0x000d3000010b7983 */ /* 0x000f280000300800 */
[----:B------:R-:W-:Y:S04]  /*7ec80*/  STL.64 [R1+0x9148], R26 ;  /* 0x0091481a01007387 */ /* 0x000fe80000100a00 */
[----:B------:R0:W-:Y:S04]  /*7ec90*/  STL.64 [R1+0x9140], R24 ;  /* 0x0091401801007387 */ /* 0x0001e80000100a00 */
[----:B0-----:R-:W4:Y:S04]  /*7eca0*/  LDL.LU.64 R24, [R1+0xef0] ;  /* 0x000ef00001187983 */ /* 0x001f280000300a00 */
[----:B------:R-:W4:Y:S01]  /*7ecb0*/  LDL.LU.64 R26, [R1+0xef8] ;  /* 0x000ef800011a7983 */ /* 0x000f220000300a00 */
[----:B---3--:R-:W-:Y:S03]  /*7ecc0*/  HMMA.16816.F32 R56, R28, R22, R52 ;  /* 0x000000161c38723c */ /* 0x008fe60000001834 */
[----:B------:R-:W3:Y:S04]  /*7ecd0*/  LDL.LU.64 R52, [R1+0xee0] ;  /* 0x000ee00001347983 */ /* 0x000ee80000300a00 */
[----:B------:R-:W3:Y:S01]  /*7ece0*/  LDL.LU.64 R54, [R1+0xee8] ;  /* 0x000ee80001367983 */ /* 0x000ee20000300a00 */
[----:B------:R-:W-:-:S02]  /*7ecf0*/  F2FP.F16.E4M3.UNPACK_B R20, R7 ;  /* 0x00000007ff14723e */ /* 0x000fc400020006ff */
[----:B------:R-:W-:-:S13]  /*7ed00*/  F2FP.F16.E4M3.UNPACK_B R21, R5 ;  /* 0x00000005ff15723e */ /* 0x000fda00020006ff */
[----:B------:R-:W-:Y:S04]  /*7ed10*/  STL.64 [R1+0x20], R56 ;  /* 0x0000203801007387 */ /* 0x000fe80000100a00 */
[----:B------:R2:W-:Y:S01]  /*7ed20*/  STL.64 [R1+0x28], R58 ;  /* 0x0000283a01007387 */ /* 0x0005e20000100a00 */
[----:B------:R-:W-:-:S03]  /*7ed30*/  F2FP.F16.E4M3.UNPACK_B R18, R18 ;  /* 0x00000012ff12723e */ /* 0x000fc600020006ff */
[----:B------:R-:W3:Y:S01]  /*7ed40*/  LDL.LU R5, [R1+0xd3c] ;  /* 0x000d3c0001057983 */ /* 0x000ee20000300800 */
[----:B------:R-:W-:-:S03]  /*7ed50*/  F2FP.F16.E4M3.UNPACK_B R19, R19 ;  /* 0x00000013ff13723e */ /* 0x000fc600020006ff */
[----:B------:R-:W3:Y:S01]  /*7ed60*/  LDL.LU R7, [R1+0xd38] ;  /* 0x000d380001077983 */ /* 0x000ee20000300800 */
[----:B--2---:R-:W-:Y:S03]  /*7ed70*/  HMMA.16816.F32 R56, R28, R20, R48 ;  /* 0x000000141c38723c */ /* 0x004fe60000001830 */
[----:B------:R-:W2:Y:S04]  /*7ed80*/  LDL.LU.64 R48, [R1+0xed0] ;  /* 0x000ed00001307983 */ /* 0x000ea80000300a00 */
[----:B------:R-:W2:-:S15]  /*7ed90*/  LDL.LU.64 R50, [R1+0xed8] ;  /* 0x000ed80001327983 */ /* 0x000e9e0000300a00 */
[----:B------:R-:W-:-:S01]  /*7eda0*/  NOP ;  /* 0x0000000000007918 */ /* 0x000fc20000000000 */
[----:B------:R-:W-:Y:S04]  /*7edb0*/  STL.64 [R1+0x30], R56 ;  /* 0x0000303801007387 */ /* 0x000fe80000100a00 */
[----:B------:R-:W-:Y:S04]  /*7edc0*/  STL.64 [R1+0x38], R58 ;  /* 0x0000383a01007387 */ /* 0x000fe80000100a00 */
[----:B------:R-:W2:Y:S04]  /*7edd0*/  LDL R0, [R1+0x14e0] ;  /* 0x0014e00001007983 */ /* 0x000ea80000100800 */
[----:B------:R-:W2:Y:S04]  /*7ede0*/  LDL R60, [R1+0x14e4] ;  /* 0x0014e400013c7983 */ /* 0x000ea80000100800 */
[----:B------:R-:W-:Y:S04]  /*7edf0*/  STL.64 [R1+0x9138], R22 ;  /* 0x0091381601007387 */ /* 0x000fe80000100a00 */
[----:B------:R4:W-:Y:S01]  /*7ee00*/  STL.64 [R1+0x9130], R20 ;  /* 0x0091301401007387 */ /* 0x0009e20000100a00 */
[----:B------:R-:W-:-:S02]  /*7ee10*/  F2FP.F16.E4M3.UNPACK_B R16, R16 ;  /* 0x00000010ff10723e */ /* 0x000fc400020006ff */
[----:B------:R-:W-:Y:S01]  /*7ee20*/  F2FP.F16.E4M3.UNPACK_B R17, R17 ;  /* 0x00000011ff11723e */ /* 0x000fe200020006ff */
[----:B----4-:R-:W-:Y:S01]  /*7ee30*/  HMMA.16816.F32 R20, R28, R18, R24 ;  /* 0x000000121c14723c */ /* 0x010fe20000001818 */
[----:B------:R-:W4:Y:S04]  /*7ee40*/  LDL.LU.64 R24, [R1+0xf80] ;  /* 0x000f800001187983 */ /* 0x000f280000300a00 */
[----:B------:R-:W4:-:S15]  /*7ee50*/  LDL.LU.64 R26, [R1+0xf88] ;  /* 0x000f8800011a7983 */ /* 0x000f1e0000300a00 */
[----:B------:R-:W-:-:S03]  /*7ee60*/  NOP ;  /* 0x0000000000007918 */ /* 0x000fc60000000000 */
[----:B------:R-:W-:Y:S04]  /*7ee70*/  STL.64 [R1+0x40], R20 ;  /* 0x0000401401007387 */ /* 0x000fe80000100a00 */
[----:B------:R3:W-:Y:S04]  /*7ee80*/  STL.64 [R1+0x48], R22 ;  /* 0x0000481601007387 */ /* 0x0007e80000100a00 */
[----:B------:R-:W-:Y:S04]  /*7ee90*/  STL.64 [R1+0x9118], R18 ;  /* 0x0091181201007387 */ /* 0x000fe80000100a00 */
[----:B------:R-:W-:Y:S01]  /*7eea0*/  STL.64 [R1+0x9110], R16 ;  /* 0x0091101001007387 */ /* 0x000fe20000100a00 */
[----:B---3--:R-:W-:-:S15]  /*7eeb0*/  HMMA.16816.F32 R20, R28, R16, R52 ;  /* 0x000000101c14723c */ /* 0x008fde0000001834 */
[----:B------:R-:W-:-:S08]  /*7eec0*/  NOP ;  /* 0x0000000000007918 */ /* 0x000fd00000000000 */
[----:B------:R0:W-:Y:S04]  /*7eed0*/  STL.64 [R1+0x50], R20 ;  /* 0x0000501401007387 */ /* 0x0001e80000100a00 */
[----:B------:R1:W-:Y:S04]  /*7eee0*/  STL.64 [R1+0x58], R22 ;  /* 0x0000581601007387 */ /* 0x0003e80000100a00 */
[----:B0-----:R-:W3:Y:S04]  /*7eef0*/  LDL.LU.64 R20, [R1+0xfc0] ;  /* 0x000fc00001147983 */ /* 0x001ee80000300a00 */
[----:B-1----:R-:W3:Y:S01]  /*7ef00*/  LDL.LU.64 R22, [R1+0xfc8] ;  /* 0x000fc80001167983 */ /* 0x002ee20000300a00 */
[----:B------:R-:W-:-:S02]  /*7ef10*/  F2FP.F16.E4M3.UNPACK_B R14, R14 ;  /* 0x0000000eff0e723e */ /* 0x000fc400020006ff */
[----:B------:R-:W-:-:S07]  /*7ef20*/  F2FP.F16.E4M3.UNPACK_B R15, R15 ;  /* 0x0000000fff0f723e */ /* 0x000fce00020006ff */
[----:B--2---:R-:W-:Y:S01]  /*7ef30*/  HMMA.16816.F32 R16, R28, R14, R48 ;  /* 0x0000000e1c10723c */ /* 0x004fe20000001830 */
[----:B------:R-:W-:Y:S01]  /*7ef40*/  F2FP.F16.E4M3.UNPACK_B R12, R12 ;  /* 0x0000000cff0c723e */ /* 0x000fe200020006ff */
[----:B------:R-:W-:Y:S01]  /*7ef50*/  IMAD R6, R11, 0x100, R6 ;  /* 0x000001000b067824 */ /* 0x000fe200078e0206 */
[----:B------:R-:W-:Y:S02]  /*7ef60*/  F2FP.F16.E4M3.UNPACK_B R13, R13 ;  /* 0x0000000dff0d723e */ /* 0x000fe400020006ff */
[----:B------:R-:W-:Y:S02]  /*7ef70*/  F2FP.F16.E4M3.UNPACK_B R10, R10 ;  /* 0x0000000aff0a723e */ /* 0x000fe400020006ff */
[----:B------:R-:W-:-:S15]  /*7ef80*/  F2FP.F16.E4M3.UNPACK_B R11, R4 ;  /* 0x00000004ff0b723e */ /* 0x000fde00020006ff */
[----:B------:R-:W-:-:S01]  /*7ef90*/  NOP ;  /* 0x0000000000007918 */ /* 0x000fc20000000000 */
[----:B------:R0:W-:Y:S04]  /*7efa0*/  STL.64 [R1+0x60], R16 ;  /* 0x0000601001007387 */ /* 0x0001e80000100a00 */
[----:B------:R1:W-:Y:S04]  /*7efb0*/  STL.64 [R1+0x68], R18 ;  /* 0x0000681201007387 */ /* 0x0003e80000100a00 */
[----:B0-----:R-:W2:Y:S04]  /*7efc0*/  LDL.LU.64 R16, [R1+0xfb0] ;  /* 0x000fb00001107983 */ /* 0x001ea80000300a00 */
[----:B-1----:R-:W2:Y:S04]  /*7efd0*/  LDL.LU.64 R18, [R1+0xfb8] ;  /* 0x000fb80001127983 */ /* 0x002ea80000300a00 */
[----:B------:R-:W-:Y:S04]  /*7efe0*/  STL.64 [R1+0x9128], R14 ;  /* 0x0091280e01007387 */ /* 0x000fe80000100a00 */
[----:B------:R3:W-:Y:S01]  /*7eff0*/  STL.64 [R1+0x9120], R12 ;  /* 0x0091200c01007387 */ /* 0x0007e20000100a00 */
[----:B----4-:R-:W-:-:S15]  /*7f000*/  HMMA.16816.F32 R24, R28, R12, R24 ;  /* 0x0000000c1c18723c */ /* 0x010fde0000001818 */
[----:B------:R-:W-:-:S08]  /*7f010*/  NOP ;  /* 0x0000000000007918 */ /* 0x000fd00000000000 */
[----:B------:R0:W-:Y:S04]  /*7f020*/  STL.64 [R1+0x70], R24 ;  /* 0x0000701801007387 */ /* 0x0001e80000100a00 */
[----:B------:R1:W-:Y:S01]  /*7f030*/  STL.64 [R1+0x78], R26 ;  /* 0x0000781a01007387 */ /* 0x0003e20000100a00 */
[----:B---3--:R-:W-:-:S15]  /*7f040*/  HMMA.16816.F32 R12, R28, R10, R20 ;  /* 0x0000000a1c0c723c */ /* 0x008fde0000001814 */
[----:B------:R-:W-:-:S08]  /*7f050*/  NOP ;  /* 0x0000000000007918 */ /* 0x000fd00000000000 */
[----:B------:R-:W-:Y:S04]  /*7f060*/  STL.64 [R1+0x80], R12 ;  /* 0x0000800c01007387 */ /* 0x000fe80000100a00 */
[----:B------:R2:W-:Y:S04]  /*7f070*/  STL.64 [R1+0x88], R14 ;  /* 0x0000880e01007387 */ /* 0x0005e80000100a00 */
[----:B0-----:R-:W3:Y:S04]  /*7f080*/  LDL.LU.64 R24, [R1+0xf90] ;  /* 0x000f900001187983 */ /* 0x001ee80000300a00 */
[----:B-1----:R-:W3:Y:S01]  /*7f090*/  LDL.LU.64 R26, [R1+0xf98] ;  /* 0x000f9800011a7983 */ /* 0x002ee20000300a00 */
[----:B------:R-:W-:-:S02]  /*7f0a0*/  F2FP.F16.E4M3.UNPACK_B R8, R8 ;  /* 0x00000008ff08723e */ /* 0x000fc400020006ff */
[----:B------:R-:W-:-:S07]  /*7f0b0*/  F2FP.F16.E4M3.UNPACK_B R9, R9 ;  /* 0x00000009ff09723e */ /* 0x000fce00020006ff */
[----:B--2---:R-:W-:Y:S01]  /*7f0c0*/  HMMA.16816.F32 R12, R28, R8, R16 ;  /* 0x000000081c0c723c */ /* 0x004fe20000001810 */
[----:B------:R-:W-:Y:S02]  /*7f0d0*/  IMAD R2, R2, 0x100, R46 ;  /* 0x0000010002027824 */ /* 0x000fe400078e022e */
[----:B------:R-:W-:Y:S02]  /*7f0e0*/  IMAD R3, R3, 0x100, R47 ;  /* 0x0000010003037824 */ /* 0x000fe400078e022f */
[----:B------:R-:W-:Y:S01]  /*7f0f0*/  IMAD R7, R7, 0x100, R5 ;  /* 0x0000010007077824 */ /* 0x000fe200078e0205 */
[----:B------:R-:W-:Y:S02]  /*7f100*/  F2FP.F16.E4M3.UNPACK_B R4, R2 ;  /* 0x00000002ff04723e */ /* 0x000fe400020006ff */
[----:B------:R-:W-:Y:S02]  /*7f110*/  F2FP.F16.E4M3.UNPACK_B R5, R3 ;  /* 0x00000003ff05723e */ /* 0x000fe400020006ff */
[----:B------:R-:W-:-:S02]  /*7f120*/  F2FP.F16.E4M3.UNPACK_B R2, R0 ;  /* 0x00000000ff02723e */ /* 0x000fc400020006ff */
[----:B------:R-:W-:-:S11]  /*7f130*/  F2FP.F16.E4M3.UNPACK_B R3, R60 ;  /* 0x0000003cff03723e */ /* 0x000fd600020006ff */
[----:B------:R0:W-:Y:S04]  /*7f140*/  STL.64 [R1+0x3d0], R12 ;  /* 0x0003d00c01007387 */ /* 0x0001e80000100a00 */
[----:B------:R1:W-:Y:S04]  /*7f150*/  STL.64 [R1+0x3d8], R14 ;  /* 0x0003d80e01007387 */ /* 0x0003e80000100a00 */
[----:B------:R-:W2:Y:S04]  /*7f160*/  LDL.LU.64 R20, [R1+0xec0] ;  /* 0x000ec00001147983 */ /* 0x000ea80000300a00 */
[----:B------:R-:W2:Y:S04]  /*7f170*/  LDL.LU.64 R22, [R1+0xec8] ;  /* 0x000ec80001167983 */ /* 0x000ea80000300a00 */
[----:B------:R-:W4:Y:S04]  /*7f180*/  LDL.LU.64 R52, [R1+0xeb0] ;  /* 0x000eb00001347983 */ /* 0x000f280000300a00 */
[----:B------:R-:W4:Y:S04]  /*7f190*/  LDL.LU.64 R54, [R1+0xeb8] ;  /* 0x000eb80001367983 */ /* 0x000f280000300a00 */
[----:B------:R-:W4:Y:S04]  /*7f1a0*/  LDL.LU.64 R16, [R1+0xea0] ;  /* 0x000ea00001107983 */ /* 0x000f280000300a00 */
[----:B------:R-:W4:Y:S04]  /*7f1b0*/  LDL.LU.64 R18, [R1+0xea8] ;  /* 0x000ea80001127983 */ /* 0x000f280000300a00 */
[----:B0-----:R-:W4:Y:S04]  /*7f1c0*/  LDL.LU.64 R12, [R1+0xe90] ;  /* 0x000e9000010c7983 */ /* 0x001f280000300a00 */
[----:B-1----:R-:W4:Y:S04]  /*7f1d0*/  LDL.LU.64 R14, [R1+0xe98] ;  /* 0x000e9800010e7983 */ /* 0x002f280000300a00 */
[----:B------:R-:W4:Y:S04]  /*7f1e0*/  LDL.LU R51, [R1+0x1854] ;  /* 0x0018540001337983 */ /* 0x000f280000300800 */
[----:B------:R-:W4:Y:S04]  /*7f1f0*/  LDL.LU R61, [R1+0x1850] ;  /* 0x00185000013d7983 */ /* 0x000f280000300800 */
[----:B------:R-:W4:Y:S04]  /*7f200*/  LDL.LU R44, [R1+0x185c] ;  /* 0x00185c00012c7983 */ /* 0x000f280000300800 */
[----:B------:R-:W4:Y:S04]  /*7f210*/  LDL.LU R45, [R1+0x1858] ;  /* 0x00185800012d7983 */ /* 0x000f280000300800 */
[----:B------:R-:W4:Y:S04]  /*7f220*/  LDL.LU R46, [R1+0x1864] ;  /* 0x00186400012e7983 */ /* 0x000f280000300800 */
[----:B------:R-:W4:Y:S04]  /*7f230*/  LDL.LU R47, [R1+0x1860] ;  /* 0x00186000012f7983 */ /* 0x000f280000300800 */
[----:B------:R-:W4:Y:S04]  /*7f240*/  LDL.LU R0, [R1+0x186c] ;  /* 0x00186c0001007983 */ /* 0x000f280000300800 */
[----:B------:R-:W4:Y:S01]  /*7f250*/  LDL.LU R60, [R1+0x1868] ;  /* 0x00186800013c7983 */ /* 0x000f220000300800 */
[----:B---3--:R-:W-:Y:S03]  /*7f260*/  HMMA.16816.F32 R56, R28, R2, R24 ;  /* 0x000000021c38723c */ /* 0x008fe60000001818 */
[----:B------:R-:W3:-:S15]  /*7f270*/  LDL.LU.64 R24, [R1+0xe80] ;  /* 0x000e800001187983 */ /* 0x000ede0000300a00 */
[----:B------:R-:W-:-:S05]  /*7f280*/  NOP ;  /* 0x0000000000007918 */ /* 0x000fca0000000000 */
[----:B------:R-:W-:Y:S04]  /*7f290*/  STL.64 [R1+0x3c0], R56 ;  /* 0x0003c03801007387 */ /* 0x000fe80000100a00 */
[----:B------:R-:W-:Y:S04]  /*7f2a0*/  STL.64 [R1+0x3c8], R58 ;  /* 0x0003c83a01007387 */ /* 0x000fe80000100a00 */
[----:B------:R-:W3:Y:S01]  /*7f2b0*/  LDL.LU.64 R26, [R1+0xe88] ;  /* 0x000e8800011a7983 */ /* 0x000ee20000300a00 */
[----:B------:R-:W-:Y:S02]  /*7f2c0*/  F2FP.F16.E4M3.UNPACK_B R40, R40 ;  /* 0x00000028ff28723e */ /* 0x000fe400020006ff */
[----:B------:R-:W-:-:S02]  /*7f2d0*/  F2FP.F16.E4M3.UNPACK_B R41, R41 ;  /* 0x00000029ff29723e */ /* 0x000fc400020006ff */
[----:B------:R-:W-:Y:S02]  /*7f2e0*/  F2FP.F16.E4M3.UNPACK_B R6, R6 ;  /* 0x00000006ff06723e */ /* 0x000fe400020006ff */
[----:B------:R-:W-:-:S03]  /*7f2f0*/  F2FP.F16.E4M3.UNPACK_B R7, R7 ;  /* 0x00000007ff07723e */ /* 0x000fc600020006ff */
[----:B--2---:R-:W-:Y:S06]  /*7f300*/  HMMA.16816.F32 R20, R28, R40, R20 ;  /* 0x000000281c14723c */ /* 0x004fec0000001814 */
[C---:B----4-:R-:W-:Y:S06]  /*7f310*/  HMMA.16816.F32 R52, R4.reuse, R38, R52 ;  /* 0x000000260434723c */ /* 0x050fec0000001834 */
[C---:B------:R-:W-:Y:S06]  /*7f320*/  HMMA.16816.F32 R28, R4.reuse, R36, R16 ;  /* 0x00000024041c723c */ /* 0x040fec0000001810 */
[C---:B------:R-:W-:Y:S05]  /*7f330*/  HMMA.16816.F32 R16, R4.reuse, R34, R12 ;  /* 0x000000220410723c */ /* 0x040fea000000180c */
[----:B------:R0:W-:Y:S04]  /*7f340*/  STL.64 [R1+0x350], R20 ;  /* 0x0003501401007387 */ /* 0x0001e80000100a00 */
[----:B------:R1:W-:Y:S04]  /*7f350*/  STL.64 [R1+0x358], R22 ;  /* 0x0003581601007387 */ /* 0x0003e80000100a00 */
[----:B0-----:R-:W2:Y:S04]  /*7f360*/  LDL.LU.64 R20, [R1+0xe70] ;  /* 0x000e700001147983 */ /* 0x001ea80000300a00 */
[----:B-1----:R-:W2:Y:S04]  /*7f370*/  LDL.LU.64 R22, [R1+0xe78] ;  /* 0x000e780001167983 */ /* 0x002ea80000300a00 */
[----:B------:R-:W-:Y:S04]  /*7f380*/  STL.64 [R1+0x9108], R42 ;  /* 0x0091082a01007387 */ /* 0x000fe80000100a00 */
[----:B------:R0:W-:Y:S04]  /*7f390*/  STL.64 [R1+0x9100], R40 ;  /* 0x0091002801007387 */ /* 0x0001e80000100a00 */
[----:B0-----:R-:W4:Y:S04]  /*7f3a0*/  LDL.LU.64 R40, [R1+0x1180] ;  /* 0x0011800001287983 */ /* 0x001f280000300a00 */
[----:B------:R-:W4:Y:S04]  /*7f3b0*/  LDL.LU.64 R42, [R1+0x1188] ;  /* 0x00118800012a7983 */ /* 0x000f280000300a00 */
[----:B------:R-:W-:Y:S04]  /*7f3c0*/  STL.64 [R1+0x340], R52 ;  /* 0x0003403401007387 */ /* 0x000fe80000100a00 */
[----:B------:R-:W-:Y:S04]  /*7f3d0*/  STL.64 [R1+0x348], R54 ;  /* 0x0003483601007387 */ /* 0x000fe80000100a00 */
[----:B------:R-:W4:Y:S04]  /*7f3e0*/  LDL.LU.64 R12, [R1+0x1170] ;  /* 0x00117000010c7983 */ /* 0x000f280000300a00 */
[----:B------:R-:W-:Y:S04]  /*7f3f0*/  STL.64 [R1+0x330], R28 ;  /* 0x0003301c01007387 */ /* 0x000fe80000100a00 */
[----:B------:R-:W-:Y:S04]  /*7f400*/  STL.64 [R1+0x338], R30 ;  /* 0x0003381e01007387 */ /* 0x000fe80000100a00 */
[----:B------:R-:W4:Y:S04]  /*7f410*/  LDL.LU.64 R14, [R1+0x1178] ;  /* 0x00117800010e7983 */ /* 0x000f280000300a00 */
[----:B------:R0:W-:Y:S04]  /*7f420*/  STL.64 [R1+0x320], R16 ;  /* 0x0003201001007387 */ /* 0x0001e80000100a00 */
[----:B------:R1:W-:Y:S04]  /*7f430*/  STL.64 [R1+0x328], R18 ;  /* 0x0003281201007387 */ /* 0x0003e80000100a00 */
[----:B0-----:R-:W4:Y:S04]  /*7f440*/  LDL.LU.64 R16, [R1+0x1160] ;  /* 0x0011600001107983 */ /* 0x001f280000300a00 */
[----:B-1----:R-:W4:Y:S04]  /*7f450*/  LDL.LU.64 R18, [R1+0x1168] ;  /* 0x0011680001127983 */ /* 0x002f280000300a00 */
[----:B------:R-:W4:Y:S04]  /*7f460*/  LDL.LU.64 R56, [R1+0x1140] ;  /* 0x0011400001387983 */ /* 0x000f280000300a00 */
[----:B------:R-:W4:Y:S04]  /*7f470*/  LDL.LU.64 R58, [R1+0x1148] ;  /* 0x00114800013a7983 */ /* 0x000f280000300a00 */
[----:B------:R-:W4:Y:S04]  /*7f480*/  LDL.LU.64 R52, [R1+0x1130] ;  /* 0x0011300001347983 */ /* 0x000f280000300a00 */
[----:B------:R-:W4:Y:S04]  /*7f490*/  LDL.LU.64 R54, [R1+0x1138] ;  /* 0x0011380001367983 */ /* 0x000f280000300a00 */
[----:B------:R-:W4:Y:S04]  /*7f4a0*/  LDL.LU.64 R28, [R1+0x1120] ;  /* 0x00112000011c7983 */ /* 0x000f280000300a00 */
[----:B------:R-:W4:Y:S01]  /*7f4b0*/  LDL.LU.64 R30, [R1+0x1128] ;  /* 0x00112800011e7983 */ /* 0x000f220000300a00 */
[----:B---3--:R-:W-:-:S15]  /*7f4c0*/  HMMA.16816.F32 R24, R4, R32, R24 ;  /* 0x000000200418723c */ /* 0x008fde0000001818 */
[----:B------:R-:W-:-:S08]  /*7f4d0*/  NOP ;  /* 0x0000000000007918 */ /* 0x000fd00000000000 */
[----:B------:R-:W-:Y:S04]  /*7f4e0*/  STL.64 [R1+0x310], R24 ;  /* 0x0003101801007387 */ /* 0x000fe80000100a00 */
[----:B------:R0:W-:Y:S04]  /*7f4f0*/  STL.64 [R1+0x318], R26 ;  /* 0x0003181a01007387 */ /* 0x0001e80000100a00 */
[----:B0-----:R-:W2:Y:S04]  /*7f500*/  LDL.LU.64 R26, [R1+0x9148] ;  /* 0x00914800011a7983 */ /* 0x001ea80000300a00 */
[----:B------:R-:W4:Y:S01]  /*7f510*/  LDL.LU.64 R24, [R1+0x9140] ;  /* 0x0091400001187983 */ /* 0x000f220000300a00 */
[----:B--2---:R-:W-:-:S15]  /*7f520*/  HMMA.16816.F32 R20, R4, R26, R20 ;  /* 0x0000001a0414723c */ /* 0x004fde0000001814 */
[----:B------:R-:W-:-:S08]  /*7f530*/  NOP ;  /* 0x0000000000007918 */ /* 0x000fd00000000000 */
[----:B------:R-:W-:Y:S04]  /*7f540*/  STL.64 [R1+0x300], R20 ;  /* 0x0003001401007387 */ /* 0x000fe80000100a00 */
[----:B------:R0:W-:Y:S04]  /*7f550*/  STL.64 [R1+0x308], R22 ;  /* 0x0003081601007387 */ /* 0x0001e80000100a00 */
[----:B0-----:R-:W2:Y:S04]  /*7f560*/  LDL.LU.64 R22, [R1+0x9138] ;  /* 0x0091380001167983 */ /* 0x001ea80000300a00 */
[----:B------:R-:W3:Y:S01]  /*7f570*/  LDL.LU.64 R20, [R1+0x9130] ;  /* 0x0091300001147983 */ /* 0x000ee20000300a00 */
[----:B----4-:R-:W-:-:S15]  /*7f580*/  HMMA.16816.F32 R40, R4, R24, R40 ;  /* 0x000000180428723c */ /* 0x010fde0000001828 */
[----:B------:R-:W-:-:S08]  /*7f590*/  NOP ;  /* 0x0000000000007918 */ /* 0x000fd00000000000 */
[----:B------:R0:W-:Y:S04]  /*7f5a0*/  STL.64 [R1+0x2f0], R40 ;  /* 0x0002f02801007387 */ /* 0x0001e80000100a00 */
[----:B------:R1:W-:Y:S04]  /*7f5b0*/  STL.64 [R1+0x2f8], R42 ;  /* 0x0002f82a01007387 */ /* 0x0003e80000100a00 */
[----:B0-----:R-:W4:Y:S04]  /*7f5c0*/  LDL.LU.64 R40, [R1+0x13a0] ;  /* 0x0013a00001287983 */ /* 0x001f280000300a00 */
[----:B-1----:R-:W4:Y:S04]  /*7f5d0*/  LDL.LU.64 R42, [R1+0x13a8] ;  /* 0x0013a800012a7983 */ /* 0x002f280000300a00 */
[----:B------:R-:W-:Y:S04]  /*7f5e0*/  STL.64 [R1+0x90f8], R26 ;  /* 0x0090f81a01007387 */ /* 0x000fe80000100a00 */
[----:B------:R0:W-:Y:S04]  /*7f5f0*/  STL.64 [R1+0x90f0], R24 ;  /* 0x0090f01801007387 */ /* 0x0001e80000100a00 */
[----:B0-----:R-:W4:Y:S04]  /*7f600*/  LDL.LU.64 R24, [R1+0x1150] ;  /* 0x0011500001187983 */ /* 0x001f280000300a00 */
[----:B------:R-:W4:Y:S01]  /*7f610*/  LDL.LU.64 R26, [R1+0x1158] ;  /* 0x00115800011a7983 */ /* 0x000f220000300a00 */
[C---:B--2---:R-:W-:Y:S06]  /*7f620*/  HMMA.16816.F32 R12, R4.reuse, R22, R12 ;  /* 0x00000016040c723c */ /* 0x044fec000000180c */
[----:B---3--:R-:W-:-:S15]  /*7f630*/  HMMA.16816.F32 R16, R4, R20, R16 ;  /* 0x000000140410723c */ /* 0x008fde0000001810 */
[----:B------:R-:W-:-:S02]  /*7f640*/  NOP ;  /* 0x0000000000007918 */ /* 0x000fc40000000000 */
[----:B------:R-:W-:Y:S04]  /*7f650*/  STL.64 [R1+0x2e0], R12 ;  /* 0x0002e00c01007387 */ /* 0x000fe80000100a00 */
[----:B------:R0:W-:Y:S04]  /*7f660*/  STL.64 [R1+0x2e8], R14 ;  /* 0x0002e80e01007387 */ /* 0x0001e80000100a00 */
[----:B0-----:R-:W2:Y:S04]  /*7f670*/  LDL.LU.64 R14, [R1+0x9128] ;  /* 0x00912800010e7983 */ /* 0x001ea80000300a00 */
[----:B------:R-:W3:Y:S04]  /*7f680*/  LDL.LU.64 R12, [R1+0x9120] ;  /* 0x00912000010c7983 */ /* 0x000ee80000300a00 */
[----:B------:R-:W-:Y:S04]  /*7f690*/  STL.64 [R1+0x2d0], R16 ;  /* 0x0002d01001007387 */ /* 0x000fe80000100a00 */
[----:B------:R0:W-:Y:S04]  /*7f6a0*/  STL.64 [R1+0x2d8], R18 ;  /* 0x0002d81201007387 */ /* 0x0001e80000100a00 */
[----:B0-----:R-:W4:Y:S04]  /*7f6b0*/  LDL.LU.64 R18, [R1+0x9118] ;  /* 0x0091180001127983 */ /* 0x001f280000300a00 */
[----:B------:R-:W2:Y:S04]  /*7f6c0*/  LDL.LU.64 R16, [R1+0x9110] ;  /* 0x0091100001107983 */ /* 0x000ea80000300a00 */
[----:B------:R-:W-:Y:S04]  /*7f6d0*/  STL.64 [R1+0x90e8], R22 ;  /* 0x0090e81601007387 */ /* 0x000fe80000100a00 */
[----:B------:R2:W-:Y:S01]  /*7f6e0*/  STL.64 [R1+0x90e0], R20 ;  /* 0x0090e01401007387 */ /* 0x0005e20000100a00 */
[C---:B----4-:R-:W-:Y:S06]  /*7f6f0*/  HMMA.16816.F32 R24, R4.reuse, R18, R24 ;  /* 0x000000120418723c */ /* 0x050fec0000001818 */
[----:B--2---:R-:W-:Y:S01]  /*7f700*/  HMMA.16816.F32 R20, R4, R16, R56 ;  /* 0x000000100414723c */ /* 0x004fe20000001838 */
[----:B------:R-:W-:-:S15]  /*7f710*/  STL.64 [R1+0x90c8], R18 ;  /* 0x0090c81201007387 */ /* 0x000fde0000100a00 */
[----:B------:R-:W-:-:S01]  /*7f720*/  NOP ;  /* 0x0000000000007918 */ /* 0x000fc20000000000 */
[----:B------:R-:W-:Y:S04]  /*7f730*/  STL.64 [R1+0x2c0], R24 ;  /* 0x0002c01801007387 */ /* 0x000fe80000100a00 */
[----:B------:R-:W-:Y:S04]  /*7f740*/  STL.64 [R1+0x2c8], R26 ;  /* 0x0002c81a01007387 */ /* 0x000fe80000100a00 */
[----:B------:R-:W-:Y:S04]  /*7f750*/  STL.64 [R1+0x90c0], R16 ;  /* 0x0090c01001007387 */ /* 0x000fe80000100a00 */
[----:B------:R-:W-:Y:S04]  /*7f760*/  STL.64 [R1+0x2b0], R20 ;  /* 0x0002b01401007387 */ /* 0x000fe80000100a00 */
[----:B------:R0:W-:Y:S02]  /*7f770*/  STL.64 [R1+0x2b8], R22 ;  /* 0x0002b81601007387 */ /* 0x0001e40000100a00 */
[C---:B0-----:R-:W-:Y:S06]  /*7f780*/  HMMA.16816.F32 R20, R4.reuse, R14, R52 ;  /* 0x0000000e0414723c */ /* 0x041fec0000001834 */
[----:B------:R-:W-:Y:S01]  /*7f790*/  STL.64 [R1+0x90d8], R14 ;  /* 0x0090d80e01007387 */ /* 0x000fe20000100a00 */
[----:B---3--:R-:W-:-:S15]  /*7f7a0*/  HMMA.16816.F32 R16, R4, R12, R28 ;  /* 0x0000000c0410723c */ /* 0x008fde000000181c */
[----:B------:R-:W-:-:S01]  /*7f7b0*/  NOP ;  /* 0x0000000000007918 */ /* 0x000fc20000000000 */
[----:B------:R-:W-:Y:S04]  /*7f7c0*/  STL.64 [R1+0x2a0], R20 ;  /* 0x0002a01401007387 */ /* 0x000fe80000100a00 */
[----:B------:R-:W-:Y:S04]  /*7f7d0*/  STL.64 [R1+0x2a8], R22 ;  /* 0x0002a81601007387 */ /* 0x000fe80000100a00 */
[----:B------:R0:W-:Y:S02]  /*7f7e0*/  STL.64 [R1+0x90d0], R12 ;  /* 0x0090d00c01007387 */ /* 0x0001e40000100a00 */
[----:B0-----:R-:W-:Y:S02]  /*7f7f0*/  HMMA.16816.F32 R12, R4, R10, R40 ;  /* 0x0000000a040c723c */ /* 0x001fe40000001828 */
[----:B------:R0:W-:Y:S04]  /*7f800*/  STL.64 [R1+0x290], R16 ;  /* 0x0002901001007387 */ /* 0x0001e80000100a00 */
[----:B------:R1:W-:Y:S04]  /*7f810*/  STL.64 [R1+0x298], R18 ;  /* 0x0002981201007387 */ /* 0x0003e80000100a00 */
[----:B------:R-:W2:Y:S04]  /*7f820*/  LDL.LU.64 R20, [R1+0x1390] ;  /* 0x0013900001147983 */ /* 0x000ea80000300a00 */
[----:B------:R-:W2:Y:S09]  /*7f830*/  LDL.LU.64 R22, [R1+0x1398] ;  /* 0x0013980001167983 */ /* 0x000eb20000300a00 */
[----:B------:R3:W-:Y:S04]  /*7f840*/  STL.64 [R1+0x280], R12 ;  /* 0x0002800c01007387 */ /* 0x0007e80000100a00 */
[----:B------:R4:W-:Y:S04]  /*7f850*/  STL.64 [R1+0x288], R14 ;  /* 0x0002880e01007387 */ /* 0x0009e80000100a00 */
[----:B------:R-:W2:Y:S04]  /*7f860*/  LDL.LU.64 R40, [R1+0x1220] ;  /* 0x0012200001287983 */ /* 0x000ea80000300a00 */
[----:B------:R-:W2:Y:S01]  /*7f870*/  LDL.LU.64 R42, [R1+0x1228] ;  /* 0x00122800012a7983 */ /* 0x000ea20000300a00 */
[----:B------:R-:W-:-:S03]  /*7f880*/  IMAD R29, R45, 0x100, R44 ;  /* 0x000001002d1d7824 */ /* 0x000fc600078e022c */
[----:B0-----:R-:W2:Y:S01]  /*7f890*/  LDL.LU.64 R16, [R1+0x1110] ;  /* 0x0011100001107983 */ /* 0x001ea20000300a00 */
[----:B------:R-:W-:-:S03]  /*7f8a0*/  IMAD R30, R47, 0x100, R46 ;  /* 0x000001002f1e7824 */ /* 0x000fc600078e022e */
[----:B-1----:R-:W2:Y:S04]  /*7f8b0*/  LDL.LU.64 R18, [R1+0x1118] ;  /* 0x0011180001127983 */ /* 0x002ea80000300a00 */
[----:B---3--:R-:W3:Y:S04]  /*7f8c0*/  LDL.LU.64 R12, [R1+0xdb0] ;  /* 0x000db000010c7983 */ /* 0x008ee80000300a00 */
[----:B----4-:R-:W3:Y:S04]  /*7f8d0*/  LDL.LU.64 R14, [R1+0xdb8] ;  /* 0x000db800010e7983 */ /* 0x010ee80000300a00 */
[----:B------:R-:W4:Y:S04]  /*7f8e0*/  LDL.LU.64 R44, [R1+0x10f0] ;  /* 0x0010f000012c7983 */ /* 0x000f280000300a00 */
[----:B------:R-:W4:Y:S01]  /*7f8f0*/  LDL.LU.64 R46, [R1+0x10f8] ;  /* 0x0010f800012e7983 */ /* 0x000f220000300a00 */
[----:B------:R-:W-:-:S03]  /*7f900*/  IMAD R28, R61, 0x100, R51 ;  /* 0x000001003d1c7824 */ /* 0x000fc600078e0233 */
[----:B------:R-:W4:Y:S04]  /*7f910*/  LDL.LU R59, [R1+0x1874] ;  /* 0x00187400013b7983 */ /* 0x000f280000300800 */
[----:B------:R-:W4:Y:S01]  /*7f920*/  LDL.LU R48, [R1+0x1870] ;  /* 0x0018700001307983 */ /* 0x000f220000300800 */
[----:B------:R-:W-:-:S03]  /*7f930*/  IMAD R31, R60, 0x100, R0 ;  /* 0x000001003c1f7824 */ /* 0x000fc600078e0200 */
[----:B------:R-:W4:Y:S04]  /*7f940*/  LDL.LU R49, [R1+0x187c] ;  /* 0x00187c0001317983 */ /* 0x000f280000300800 */
[----:B------:R-:W4:Y:S04]  /*7f950*/  LDL.LU R50, [R1+0x1878] ;  /* 0x0018780001327983 */ /* 0x000f280000300800 */
[----:B------:R-:W4:Y:S04]  /*7f960*/  LDL.LU R51, [R1+0x1884] ;  /* 0x0018840001337983 */ /* 0x000f280000300800 */
[----:B------:R-:W4:Y:S04]  /*7f970*/  LDL.LU R61, [R1+0x1880] ;  /* 0x00188000013d7983 */ /* 0x000f280000300800 */
[----:B------:R-:W4:Y:S04]  /*7f980*/  LDL.LU R0, [R1+0x188c] ;  /* 0x00188c0001007983 */ /* 0x000f280000300800 */
[----:B------:R-:W4:Y:S04]  /*7f990*/  LDL.LU R60, [R1+0x1888] ;  /* 0x00188800013c7983 */ /* 0x000f280000300800 */
[----:B------:R-:W4:Y:S04]  /*7f9a0*/  LDL.LU.64 R24, [R1+0x10e0] ;  /* 0x0010e00001187983 */ /* 0x000f280000300a00 */
[----:B------:R-:W4:Y:S01]  /*7f9b0*/  LDL.LU.64 R26, [R1+0x10e8] ;  /* 0x0010e800011a7983 */ /* 0x000f220000300a00 */
[C---:B--2---:R-:W-:Y:S06]  /*7f9c0*/  HMMA.16816.F32 R20, R4.reuse, R8, R20 ;  /* 0x000000080414723c */ /* 0x044fec0000001814 */
[----:B------:R-:W-:-:S15]  /*7f9d0*/  HMMA.16816.F32 R40, R4, R2, R40 ;  /* 0x000000020428723c */ /* 0x000fde0000001828 */
[----:B------:R-:W-:-:S02]  /*7f9e0*/  NOP ;  /* 0x0000000000007918 */ /* 0x000fc40000000000 */
[----:B------:R0:W-:Y:S04]  /*7f9f0*/  STL.64 [R1+0x3b0], R20 ;  /* 0x0003b01401007387 */ /* 0x0001e80000100a00 */
[----:B------:R1:W-:Y:S04]  /*7fa00*/  STL.64 [R1+0x3b8], R22 ;  /* 0x0003b81601007387 */ /* 0x0003e80000100a00 */
[----:B0-----:R-:W2:Y:S04]  /*7fa10*/  LDL.LU.64 R20, [R1+0x10d0] ;  /* 0x0010d00001147983 */ /* 0x001ea80000300a00 */
[----:B-1----:R-:W2:Y:S04]  /*7fa20*/  LDL.LU.64 R22, [R1+0x10d8] ;  /* 0x0010d80001167983 */ /* 0x002ea80000300a00 */
[----:B------:R-:W2:Y:S04]  /*7fa30*/  LDL.LU.64 R52, [R1+0x10c0] ;  /* 0x0010c00001347983 */ /* 0x000ea80000300a00 */
[----:B------:R-:W2:Y:S04]  /*7fa40*/  LDL.LU.64 R54, [R1+0x10c8] ;  /* 0x0010c80001367983 */ /* 0x000ea80000300a00 */
[----:B------:R-:W-:Y:S04]  /*7fa50*/  STL.64 [R1+0x3a0], R40 ;  /* 0x0003a02801007387 */ /* 0x000fe80000100a00 */
[----:B------:R0:W-:Y:S04]  /*7fa60*/  STL.64 [R1+0x3a8], R42 ;  /* 0x0003a82a01007387 */ /* 0x0001e80000100a00 */
[----:B0-----:R-:W2:Y:S04]  /*7fa70*/  LDL.LU.64 R42, [R1+0x9108] ;  /* 0x00910800012a7983 */ /* 0x001ea80000300a00 */
[----:B------:R-:W3:Y:S01]  /*7fa80*/  LDL.LU.64 R40, [R1+0x9100] ;  /* 0x0091000001287983 */ /* 0x000ee20000300a00 */
[----:B------:R-:W-:-:S02]  /*7fa90*/  F2FP.F16.E4M3.UNPACK_B R28, R28 ;  /* 0x0000001cff1c723e */ /* 0x000fc400020006ff */
[----:B------:R-:W-:Y:S02]  /*7faa0*/  F2FP.F16.E4M3.UNPACK_B R29, R29 ;  /* 0x0000001dff1d723e */ /* 0x000fe400020006ff */
[----:B------:R-:W-:Y:S02]  /*7fab0*/  F2FP.F16.E4M3.UNPACK_B R30, R30 ;  /* 0x0000001eff1e723e */ /* 0x000fe400020006ff */
[----:B------:R-:W-:Y:S01]  /*7fac0*/  F2FP.F16.E4M3.UNPACK_B R31, R31 ;  /* 0x0000001fff1f723e */ /* 0x000fe200020006ff */
[----:B---3--:R-:W-:Y:S01]  /*7fad0*/  HMMA.16816.F32 R16, R4, R40, R16 ;  /* 0x000000280410723c */ /* 0x008fe20000001810 */
[----:B------:R-:W3:Y:S04]  /*7fae0*/  LDL.LU.64 R4, [R1+0x1100] ;  /* 0x0011000001047983 */ /* 0x000ee80000300a00 */
[----:B------:R-:W3:-:S15]  /*7faf0*/  LDL.LU.64 R6, [R1+0x1108] ;  /* 0x0011080001067983 */ /* 0x000ede0000300a00 */
[----:B------:R-:W-:-:S03]  /*7fb00*/  NOP ;  /* 0x0000000000007918 */ /* 0x000fc60000000000 */
[----:B------:R-:W-:Y:S04]  /*7fb10*/  STL.64 [R1+0x270], R16 ;  /* 0x0002701001007387 */ /* 0x000fe80000100a00 */
[----:B------:R0:W-:Y:S02]  /*7fb20*/  STL.64 [R1+0x278], R18 ;  /* 0x0002781201007387 */ /* 0x0001e40000100a00 */
[C---:B0-----:R-:W-:Y:S02]  /*7fb30*/  HMMA.16816.F32 R16, R28.reuse, R38, R12 ;  /* 0x000000261c10723c */ /* 0x041fe4000000180c */
[----:B------:R-:W2:Y:S04]  /*7fb40*/  LDL.LU.64 R12, [R1+0x10b0] ;  /* 0x0010b000010c7983 */ /* 0x000ea80000300a00 */
[----:B------:R-:W2:Y:S01]  /*7fb50*/  LDL.LU.64 R14, [R1+0x10b8] ;  /* 0x0010b800010e7983 */ /* 0x000ea20000300a00 */
[----:B----4-:R-:W-:-:S15]  /*7fb60*/  HMMA.16816.F32 R24, R28, R32, R24 ;  /* 0x000000201c18723c */ /* 0x010fde0000001818 */
[----:B------:R-:W-:-:S01]  /*7fb70*/  NOP ;  /* 0x0000000000007918 */ /* 0x000fc20000000000 */
[----:B------:R0:W-:Y:S04]  /*7fb80*/  STL.64 [R1+0x260], R16 ;  /* 0x0002601001007387 */ /* 0x0001e80000100a00 */
[----:B------:R1:W-:Y:S04]  /*7fb90*/  STL.64 [R1+0x268], R18 ;  /* 0x0002681201007387 */ /* 0x0003e80000100a00 */
[----:B0-----:R-:W4:Y:S04]  /*7fba0*/  LDL.LU.64 R16, [R1+0x10a0] ;  /* 0x0010a00001107983 */ /* 0x001f280000300a00 */
[----:B-1----:R-:W4:Y:S01]  /*7fbb0*/  LDL.LU.64 R18, [R1+0x10a8] ;  /* 0x0010a80001127983 */ /* 0x002f220000300a00 */
[----:B---3--:R-:W-:-:S15]  /*7fbc0*/  HMMA.16816.F32 R4, R28, R36, R4 ;  /* 0x000000241c04723c */ /* 0x008fde0000001804 */
[----:B------:R-:W-:-:S08]  /*7fbd0*/  NOP ;  /* 0x0000000000007918 */ /* 0x000fd00000000000 */
[----:B------:R-:W-:Y:S04]  /*7fbe0*/  STL.64 [R1+0x250], R4 ;  /* 0x0002500401007387 */ /* 0x000fe80000100a00 */
[----:B------:R0:W-:Y:S02]  /*7fbf0*/  STL.64 [R1+0x258], R6 ;  /* 0x0002580601007387 */ /* 0x0001e40000100a00 */
[----:B0-----:R-:W-:Y:S02]  /*7fc00*/  HMMA.16816.F32 R4, R28, R34, R44 ;  /* 0x000000221c04723c */ /* 0x001fe4000000182c */
[----:B------:R-:W3:Y:S04]  /*7fc10*/  LDL.LU.64 R44, [R1+0x1070] ;  /* 0x00107000012c7983 */ /* 0x000ee80000300a00 */
[----:B------:R-:W3:-:S15]  /*7fc20*/  LDL.LU.64 R46, [R1+0x1078] ;  /* 0x00107800012e7983 */ /* 0x000ede0000300a00 */
[----:B------:R-:W-:-:S02]  /*7fc30*/  NOP ;  /* 0x0000000000007918 */ /* 0x000fc40000000000 */
[----:B------:R0:W-:Y:S04]  /*7fc40*/  STL.64 [R1+0x240], R4 ;  /* 0x0002400401007387 */ /* 0x0001e80000100a00 */
[----:B------:R1:W-:Y:S04]  /*7fc50*/  STL.64 [R1+0x248], R6 ;  /* 0x0002480601007387 */ /* 0x0003e80000100a00 */
[----:B0-----:R-:W3:Y:S04]  /*7fc60*/  LDL.LU.64 R4, [R1+0x1060] ;  /* 0x0010600001047983 */ /* 0x001ee80000300a00 */
[----:B-1----:R-:W3:Y:S04]  /*7fc70*/  LDL.LU.64 R6, [R1+0x1068] ;  /* 0x0010680001067983 */ /* 0x002ee80000300a00 */
        /* <DEDUP_REMOVED lines=32> */
[----:B------:R0:W-:Y:S04]  /*7fe80*/  STL.64 [R1+0x9090], R20 ;  /* 0x0090901401007387 */ /* 0x0001e80000100a00 */
[----:B0-----:R-:W4:Y:S04]  /*7fe90*/  LDL.LU.64 R20, [R1+0x1090] ;  /* 0x0010900001147983 */ /* 0x001f280000300a00 */
[----:B------:R-:W4:Y:S01]  /*7fea0*/  LDL.LU.64 R22, [R1+0x1098] ;  /* 0x0010980001167983 */ /* 0x000f220000300a00 */
[C---:B---3--:R-:W-:Y:S06]  /*7feb0*/  HMMA.16816.F32 R4, R28.reuse, R12, R4 ;  /* 0x0000000c1c04723c */ /* 0x048fec0000001804 */
[----:B----4-:R-:W-:-:S15]  /*7fec0*/  HMMA.16816.F32 R20, R28, R18, R20 ;  /* 0x000000121c14723c */ /* 0x010fde0000001814 */
[----:B------:R-:W-:-:S08]  /*7fed0*/  NOP ;  /* 0x0000000000007918 */ /* 0x000fd00000000000 */
[----:B------:R-:W-:Y:S04]  /*7fee0*/  STL.64 [R1+0x1e0], R20 ;  /* 0x0001e01401007387 */ /* 0x000fe80000100a00 */
[----:B------:R0:W-:Y:S04]  /*7fef0*/  STL.64 [R1+0x1e8], R22 ;  /* 0x0001e81601007387 */ /* 0x0001e80000100a00 */
[----:B------:R-:W-:Y:S04]  /*7ff00*/  STL.64 [R1+0x9088], R18 ;  /* 0x0090881201007387 */ /* 0x000fe80000100a00 */
[----:B--2---:R1:W-:Y:S01]  /*7ff10*/  STL.64 [R1+0x9080], R16 ;  /* 0x0090801001007387 */ /* 0x0043e20000100a00 */
[C---:B0-----:R-:W-:Y:S06]  /*7ff20*/  HMMA.16816.F32 R20, R28.reuse, R16, R24 ;  /* 0x000000101c14723c */ /* 0x041fec0000001818 */
[----:B-1----:R-:W-:-:S15]  /*7ff30*/  HMMA.16816.F32 R16, R28, R14, R44 ;  /* 0x0000000e1c10723c */ /* 0x002fde000000182c */
[----:B------:R-:W-:-:S02]  /*7ff40*/  NOP ;  /* 0x0000000000007918 */ /* 0x000fc40000000000 */
[----:B------:R-:W-:Y:S04]  /*7ff50*/  STL.64 [R1+0x1d0], R20 ;  /* 0x0001d01401007387 */ /* 0x000fe80000100a00 */
[----:B------:R-:W-:Y:S04]  /*7ff60*/  STL.64 [R1+0x1d8], R22 ;  /* 0x0001d81601007387 */ /* 0x000fe80000100a00 */
[----:B------:R-:W2:Y:S04]  /*7ff70*/  LDL.LU.64 R44, [R1+0x1370] ;  /* 0x00137000012c7983 */ /* 0x000ea80000300a00 */
[----:B------:R-:W-:Y:S04]  /*7ff80*/  STL.64 [R1+0x1c0], R16 ;  /* 0x0001c01001007387 */ /* 0x000fe80000100a00 */
[----:B------:R-:W-:Y:S04]  /*7ff90*/  STL.64 [R1+0x1c8], R18 ;  /* 0x0001c81201007387 */ /* 0x000fe80000100a00 */
[----:B------:R-:W2:Y:S04]  /*7ffa0*/  LDL.LU.64 R46, [R1+0x1378] ;  /* 0x00137800012e7983 */ /* 0x000ea80000300a00 */
[----:B------:R-:W-:Y:S04]  /*7ffb0*/  STL.64 [R1+0x1b0], R4 ;  /* 0x0001b00401007387 */ /* 0x000fe80000100a00 */
[----:B------:R-:W-:Y:S04]  /*7ffc0*/  STL.64 [R1+0x1b8], R6 ;  /* 0x0001b80601007387 */ /* 0x000fe80000100a00 */
[----:B------:R-:W-:Y:S04]  /*7ffd0*/  STL.64 [R1+0x90a8], R14 ;  /* 0x0090a80e01007387 */ /* 0x000fe80000100a00 */
[----:B------:R0:W-:Y:S02]  /*7ffe0*/  STL.64 [R1+0x90a0], R12 ;  /* 0x0090a00c01007387 */ /* 0x0001e40000100a00 */
[----:B0-----:R-:W-:-:S15]  /*7fff0*/  HMMA.16816.F32 R12, R28, R10, R52 ;  /* 0x0000000a1c0c723c */ /* 0x001fde0000001834 */
[----:B------:R-:W-:-:S08]  /*80000*/  NOP ;  /* 0x0000000000007918 */ /* 0x000fd00000000000 */
[----:B------:R0:W-:Y:S04]  /*80010*/  STL.64 [R1+0x1a0], R12 ;  /* 0x0001a00c01007387 */ /* 0x0001e80000100a00 */
[----:B------:R1:W-:Y:S04]  /*80020*/  STL.64 [R1+0x1a8], R14 ;  /* 0x0001a80e01007387 */ /* 0x0003e80000100a00 */
[----:B------:R-:W3:Y:S04]  /*80030*/  LDL.LU.64 R24, [R1+0x1210] ;  /* 0x0012100001187983 */ /* 0x000ee80000300a00 */
[----:B------:R-:W3:Y:S04]  /*80040*/  LDL.LU.64 R26, [R1+0x1218] ;  /* 0x00121800011a7983 */ /* 0x000ee80000300a00 */
[----:B------:R-:W4:Y:S04]  /*80050*/  LDL.LU.64 R20, [R1+0x1050] ;  /* 0x0010500001147983 */ /* 0x000f280000300a00 */
[----:B------:R-:W4:Y:S04]  /*80060*/  LDL.LU.64 R22, [R1+0x1058] ;  /* 0x0010580001167983 */ /* 0x000f280000300a00 */
[----:B------:R-:W4:Y:S04]  /*80070*/  LDL.LU.64 R16, [R1+0xae0] ;  /* 0x000ae00001107983 */ /* 0x000f280000300a00 */
[----:B------:R-:W4:Y:S01]  /*80080*/  LDL.LU.64 R18, [R1+0xae8] ;  /* 0x000ae80001127983 */ /* 0x000f220000300a00 */
[----:B------:R-:W-:-:S02]  /*80090*/  IMAD R4, R48, 0x100, R59 ;  /* 0x0000010030047824 */ /* 0x000fc400078e023b */
[----:B------:R-:W-:Y:S01]  /*800a0*/  IMAD R5, R50, 0x100, R49 ;  /* 0x0000010032057824 */ /* 0x000fe200078e0231 */
[----:B0-----:R-:W4:Y:S01]  /*800b0*/  LDL.LU.64 R12, [R1+0x1040] ;  /* 0x00104000010c7983 */ /* 0x001f220000300a00 */
[----:B------:R-:W-:Y:S02]  /*800c0*/  IMAD R6, R61, 0x100, R51 ;  /* 0x000001003d067824 */ /* 0x000fe400078e0233 */
[----:B------:R-:W-:Y:S01]  /*800d0*/  IMAD R7, R60, 0x100, R0 ;  /* 0x000001003c077824 */ /* 0x000fe200078e0200 */
[----:B------:R-:W-:Y:S01]  /*800e0*/  F2FP.F16.E4M3.UNPACK_B R4, R4 ;  /* 0x00000004ff04723e */ /* 0x000fe200020006ff */
[----:B-1----:R-:W4:Y:S01]  /*800f0*/  LDL.LU.64 R14, [R1+0x1048] ;  /* 0x00104800010e7983 */ /* 0x002f220000300a00 */
[----:B------:R-:W-:Y:S02]  /*80100*/  F2FP.F16.E4M3.UNPACK_B R5, R5 ;  /* 0x00000005ff05723e */ /* 0x000fe400020006ff */
[----:B------:R-:W-:Y:S01]  /*80110*/  F2FP.F16.E4M3.UNPACK_B R6, R6 ;  /* 0x00000006ff06723e */ /* 0x000fe200020006ff */
[----:B------:R-:W4:Y:S01]  /*80120*/  LDL.LU R51, [R1+0x1894] ;  /* 0x0018940001337983 */ /* 0x000f220000300800 */
[----:B------:R-:W-:-:S03]  /*80130*/  F2FP.F16.E4M3.UNPACK_B R7, R7 ;  /* 0x00000007ff07723e */ /* 0x000fc600020006ff */
[----:B------:R-:W4:Y:S01]  /*80140*/  LDL.LU R61, [R1+0x1890] ;  /* 0x00189000013d7983 */ /* 0x000f220000300800 */
[----:B--2---:R-:W-:-:S15]  /*80150*/  HMMA.16816.F32 R44, R28, R8, R44 ;  /* 0x000000081c2c723c */ /* 0x004fde000000182c */
[----:B------:R-:W-:-:S08]  /*80160*/  NOP ;  /* 0x0000000000007918 */ /* 0x000fd00000000000 */
[----:B------:R0:W-:Y:S04]  /*80170*/  STL.64 [R1+0x390], R44 ;  /* 0x0003902c01007387 */ /* 0x0001e80000100a00 */
[----:B------:R1:W-:Y:S04]  /*80180*/  STL.64 [R1+0x398], R46 ;  /* 0x0003982e01007387 */ /* 0x0003e80000100a00 */
[----:B0-----:R-:W2:Y:S04]  /*80190*/  LDL.LU R44, [R1+0x189c] ;  /* 0x00189c00012c7983 */ /* 0x001ea80000300800 */
[----:B------:R-:W2:Y:S04]  /*801a0*/  LDL.LU R45, [R1+0x1898] ;  /* 0x00189800012d7983 */ /* 0x000ea80000300800 */
[----:B-1----:R-:W2:Y:S04]  /*801b0*/  LDL.LU R46, [R1+0x18a4] ;  /* 0x0018a400012e7983 */ /* 0x002ea80000300800 */
[----:B------:R-:W2:Y:S04]  /*801c0*/  LDL.LU R47, [R1+0x18a0] ;  /* 0x0018a000012f7983 */ /* 0x000ea80000300800 */
[----:B------:R-:W2:Y:S04]  /*801d0*/  LDL.LU R0, [R1+0x18ac] ;  /* 0x0018ac0001007983 */ /* 0x000ea80000300800 */
[----:B------:R-:W2:Y:S01]  /*801e0*/  LDL.LU R60, [R1+0x18a8] ;  /* 0x0018a800013c7983 */ /* 0x000ea20000300800 */
[C---:B---3--:R-:W-:Y:S06]  /*801f0*/  HMMA.16816.F32 R24, R28.reuse, R2, R24 ;  /* 0x000000021c18723c */ /* 0x048fec0000001818 */
[----:B----4-:R-:W-:Y:S06]  /*80200*/  HMMA.16816.F32 R20, R28, R40, R20 ;  /* 0x000000281c14723c */ /* 0x010fec0000001814 */
[C---:B------:R-:W-:Y:S01]  /*80210*/  HMMA.16816.F32 R16, R4.reuse, R38, R16 ;  /* 0x000000260410723c */ /* 0x040fe20000001810 */
[----:B------:R-:W-:Y:S10]  /*80220*/  STL.64 [R1+0x9078], R42 ;  /* 0x0090782a01007387 */ /* 0x000ff40000100a00 */
[----:B------:R0:W-:Y:S04]  /*80230*/  STL.64 [R1+0x380], R24 ;  /* 0x0003801801007387 */ /* 0x0001e80000100a00 */
[----:B------:R1:W-:Y:S04]  /*80240*/  STL.64 [R1+0x388], R26 ;  /* 0x0003881a01007387 */ /* 0x0003e80000100a00 */
[----:B------:R-:W-:Y:S04]  /*80250*/  STL.64 [R1+0x9070], R40 ;  /* 0x0090702801007387 */ /* 0x000fe80000100a00 */
[----:B------:R-:W-:Y:S04]  /*80260*/  STL.64 [R1+0x190], R20 ;  /* 0x0001901401007387 */ /* 0x000fe80000100a00 */
[----:B------:R-:W-:Y:S04]  /*80270*/  STL.64 [R1+0x198], R22 ;  /* 0x0001981601007387 */ /* 0x000fe80000100a00 */
[----:B0-----:R-:W3:Y:S04]  /*80280*/  LDL.LU.64 R24, [R1+0x1030] ;  /* 0x0010300001187983 */ /* 0x001ee80000300a00 */
[----:B------:R-:W-:Y:S04]  /*80290*/  STL.64 [R1+0x180], R16 ;  /* 0x0001801001007387 */ /* 0x000fe80000100a00 */
[----:B------:R-:W-:Y:S04]  /*802a0*/  STL.64 [R1+0x188], R18 ;  /* 0x0001881201007387 */ /* 0x000fe80000100a00 */
[----:B-1----:R-:W3:Y:S01]  /*802b0*/  LDL.LU.64 R26, [R1+0x1038] ;  /* 0x00103800011a7983 */ /* 0x002ee20000300a00 */
[----:B------:R-:W-:-:S15]  /*802c0*/  HMMA.16816.F32 R12, R4, R36, R12 ;  /* 0x00000024040c723c */ /* 0x000fde000000180c */
[----:B------:R-:W-:-:S08]  /*802d0*/  NOP ;  /* 0x0000000000007918 */ /* 0x000fd00000000000 */
[----:B------:R0:W-:Y:S04]  /*802e0*/  STL.64 [R1+0x170], R12 ;  /* 0x0001700c01007387 */ /* 0x0001e80000100a00 */
[----:B------:R1:W-:Y:S04]  /*802f0*/  STL.64 [R1+0x178], R14 ;  /* 0x0001780e01007387 */ /* 0x0003e80000100a00 */
[----:B0-----:R-:W4:Y:S04]  /*80300*/  LDL.LU.64 R12, [R1+0x1010] ;  /* 0x00101000010c7983 */ /* 0x001f280000300a00 */
[----:B-1----:R-:W4:Y:S04]  /*80310*/  LDL.LU.64 R14, [R1+0x1018] ;  /* 0x00101800010e7983 */ /* 0x002f280000300a00 */
[----:B------:R-:W2:Y:S04]  /*80320*/  LDL.LU.64 R20, [R1+0x1000] ;  /* 0x0010000001147983 */ /* 0x000ea80000300a00 */
        /* <DEDUP_REMOVED lines=11> */
[----:B------:R-:W-:Y:S04]  /*803e0*/  STL.64 [R1+0x9068], R38 ;  /* 0x0090682601007387 */ /* 0x000fe80000100a00 */
[----:B------:R0:W-:Y:S04]  /*803f0*/  STL.64 [R1+0x9060], R36 ;  /* 0x0090602401007387 */ /* 0x0001e80000100a00 */
[----:B0-----:R-:W4:Y:S04]  /*80400*/  LDL.LU.64 R36, [R1+0x1020] ;  /* 0x0010200001247983 */ /* 0x001f280000300a00 */
[----:B------:R-:W4:Y:S01]  /*80410*/  LDL.LU.64 R38, [R1+0x1028] ;  /* 0x0010280001267983 */ /* 0x000f220000300a00 */
[----:B---3--:R-:W-:-:S15]  /*80420*/  HMMA.16816.F32 R24, R4, R34, R24 ;  /* 0x000000220418723c */ /* 0x008fde0000001818 */
[----:B------:R-:W-:-:S08]  /*80430*/  NOP ;  /* 0x0000000000007918 */ /* 0x000fd00000000000 */
[----:B------:R-:W-:Y:S04]  /*80440*/  STL.64 [R1+0x160], R24 ;  /* 0x0001601801007387 */ /* 0x000fe80000100a00 */
[----:B------:R0:W-:Y:S04]  /*80450*/  STL.64 [R1+0x168], R26 ;  /* 0x0001681a01007387 */ /* 0x0001e80000100a00 */
[----:B0-----:R-:W3:Y:S04]  /*80460*/  LDL.LU.64 R26, [R1+0x90b8] ;  /* 0x0090b800011a7983 */ /* 0x001ee80000300a00 */
[----:B------:R-:W2:Y:S01]  /*80470*/  LDL.LU.64 R24, [R1+0x90b0] ;  /* 0x0090b00001187983 */ /* 0x000ea20000300a00 */
        /* <DEDUP_REMOVED lines=10> */
[C---:B---3--:R-:W-:Y:S06]  /*80520*/  HMMA.16816.F32 R12, R4.reuse, R26, R12 ;  /* 0x0000001a040c723c */ /* 0x048fec000000180c */
[----:B--2---:R-:W-:-:S15]  /*80530*/  HMMA.16816.F32 R20, R4, R24, R20 ;  /* 0x000000180414723c */ /* 0x004fde0000001814 */
        /* <DEDUP_REMOVED lines=8> */
[----:B------:R-:W2:Y:S01]  /*805c0*/  LDL.LU.64 R20, [R1+0x9090] ;  /* 0x0090900001147983 */ /* 0x000ea20000300a00 */
[----:B----4-:R-:W-:-:S15]  /*805d0*/  HMMA.16816.F32 R16, R4, R22, R16 ;  /* 0x000000160410723c */ /* 0x010fde0000001810 */
[----:B------:R-:W-:-:S08]  /*805e0*/  NOP ;  /* 0x0000000000007918 */ /* 0x000fd00000000000 */
[----:B------:R-:W-:Y:S04]  /*805f0*/  STL.64 [R1+0x120], R16 ;  /* 0x0001201001007387 */ /* 0x000fe80000100a00 */
[----:B------:R0:W-:Y:S04]  /*80600*/  STL.64 [R1+0x128], R18 ;  /* 0x0001281201007387 */ /* 0x0001e80000100a00 */
[----:B0-----:R-:W4:Y:S04]  /*80610*/  LDL.LU.64 R18, [R1+0x9088] ;  /* 0x0090880001127983 */ /* 0x001f280000300a00 */
[----:B------:R-:W3:Y:S01]  /*80620*/  LDL.LU.64 R16, [R1+0x9080] ;  /* 0x0090800001107983 */ /* 0x000ee20000300a00 */
[----:B--2---:R-:W-:-:S15]  /*80630*/  HMMA.16816.F32 R32, R4, R20, R32 ;  /* 0x000000140420723c */ /* 0x004fde0000001820 */
[----:B------:R-:W-:-:S08]  /*80640*/  NOP ;  /* 0x0000000000007918 */ /* 0x000fd00000000000 */
[----:B------:R-:W-:Y:S04]  /*80650*/  STL.64 [R1+0x110], R32 ;  /* 0x0001102001007387 */ /* 0x000fe80000100a00 */
[----:B------:R3:W-:Y:S01]  /*80660*/  STL.64 [R1+0x118], R34 ;  /* 0x0001182201007387 */ /* 0x0007e20000100a00 */
[C---:B----4-:R-:W-:Y:S06]  /*80670*/  HMMA.16816.F32 R56, R4.reuse, R18, R56 ;  /* 0x000000120438723c */ /* 0x050fec0000001838 */
[----:B---3--:R-:W-:Y:S01]  /*80680*/  HMMA.16816.F32 R32, R4, R16, R52 ;  /* 0x000000100420723c */ /* 0x008fe20000001834 */
        /* <DEDUP_REMOVED lines=9> */
[----:B------:R-:W-:-:S15]  /*80720*/  HMMA.16816.F32 R16, R4, R12, R28 ;  /* 0x0000000c0410723c */ /* 0x000fde000000181c */
[----:B------:R-:W-:-:S01]  /*80730*/  NOP ;  /* 0x0000000000007918 */ /* 0x000fc20000000000 */
[----:B------:R-:W-:Y:S04]  /*80740*/  STL.64 [R1+0xe0], R32 ;  /* 0x0000e02001007387 */ /* 0x000fe80000100a00 */
[----:B------:R-:W-:Y:S04]  /*80750*/  STL.64 [R1+0xe8], R34 ;  /* 0x0000e82201007387 */ /* 0x000fe80000100a00 */
[----:B------:R0:W-:Y:S02]  /*80760*/  STL.64 [R1+0x9030], R12 ;  /* 0x0090300c01007387 */ /* 0x0001e40000100a00 */
[----:B0-----:R-:W-:Y:S02]  /*80770*/  HMMA.16816.F32 R12, R4, R10, R36 ;  /* 0x0000000a040c723c */ /* 0x001fe40000001824 */
[----:B------:R0:W-:Y:S01]  /*80780*/  STL.64 [R1+0xd0], R16 ;  /* 0x0000d01001007387 */ /* 0x0001e20000100a00 */
[----:B------:R-:W-:-:S03]  /*80790*/  IMAD R28, R61, 0x100, R51 ;  /* 0x000001003d1c7824 */ /* 0x000fc600078e0233 */
[----:B------:R1:W-:Y:S04]  /*807a0*/  STL.64 [R1+0xd8], R18 ;  /* 0x0000d81201007387 */ /* 0x0003e80000100a00 */
[----:B------:R-:W2:-:S13]  /*807b0*/  LDL.LU.64 R48, [R1+0x1350] ;  /* 0x0013500001307983 */ /* 0x000e9a0000300a00 */
[----:B------:R3:W-:Y:S04]  /*807c0*/  STL.64 [R1+0xc0], R12 ;  /* 0x0000c00c01007387 */ /* 0x0007e80000100a00 */
[----:B------:R4:W-:Y:S04]  /*807d0*/  STL.64 [R1+0xc8], R14 ;  /* 0x0000c80e01007387 */ /* 0x0009e80000100a00 */
[----:B------:R-:W2:Y:S04]  /*807e0*/  LDL.LU.64 R50, [R1+0x1358] ;  /* 0x0013580001327983 */ /* 0x000ea80000300a00 */
[----:B------:R-:W2:Y:S04]  /*807f0*/  LDL.LU.64 R40, [R1+0x1200] ;  /* 0x0012000001287983 */ /* 0x000ea80000300a00 */
[----:B------:R-:W2:Y:S04]  /*80800*/  LDL.LU.64 R42, [R1+0x1208] ;  /* 0x00120800012a7983 */ /* 0x000ea80000300a00 */
[----:B------:R-:W2:Y:S04]  /*80810*/  LDL.LU.64 R36, [R1+0xe40] ;  /* 0x000e400001247983 */ /* 0x000ea80000300a00 */
[----:B------:R-:W2:Y:S04]  /*80820*/  LDL.LU.64 R38, [R1+0xe48] ;  /* 0x000e480001267983 */ /* 0x000ea80000300a00 */
[----:B------:R-:W2:Y:S04]  /*80830*/  LDL.LU.64 R32, [R1+0xa00] ;  /* 0x000a000001207983 */ /* 0x000ea80000300a00 */
[----:B------:R-:W2:Y:S04]  /*80840*/  LDL.LU.64 R34, [R1+0xa08] ;  /* 0x000a080001227983 */ /* 0x000ea80000300a00 */
[----:B0-----:R-:W2:Y:S04]  /*80850*/  LDL.LU.64 R16, [R1+0xe30] ;  /* 0x000e300001107983 */ /* 0x001ea80000300a00 */
[----:B-1----:R-:W2:Y:S04]  /*80860*/  LDL.LU.64 R18, [R1+0xe38] ;  /* 0x000e380001127983 */ /* 0x002ea80000300a00 */
[----:B------:R-:W2:Y:S04]  /*80870*/  LDL.LU.64 R56, [R1+0xe10] ;  /* 0x000e100001387983 */ /* 0x000ea80000300a00 */
[----:B------:R-:W2:Y:S01]  /*80880*/  LDL.LU.64 R58, [R1+0xe18] ;  /* 0x000e1800013a7983 */ /* 0x000ea20000300a00 */
[----:B------:R-:W-:-:S03]  /*80890*/  IMAD R29, R45, 0x100, R44 ;  /* 0x000001002d1d7824 */ /* 0x000fc600078e022c */
[----:B---3--:R-:W3:Y:S04]  /*808a0*/  LDL.LU.64 R12, [R1+0xe00] ;  /* 0x000e0000010c7983 */ /* 0x008ee80000300a00 */
[----:B----4-:R-:W3:Y:S01]  /*808b0*/  LDL.LU.64 R14, [R1+0xe08] ;  /* 0x000e0800010e7983 */ /* 0x010ee20000300a00 */
        /* <DEDUP_REMOVED lines=9> */
[----:B------:R-:W4:Y:S01]  /*80950*/  LDL.LU R60, [R1+0x18c8] ;  /* 0x0018c800013c7983 */ /* 0x000f220000300800 */
[C---:B--2---:R-:W-:Y:S06]  /*80960*/  HMMA.16816.F32 R48, R4.reuse, R8, R48 ;  /* 0x000000080430723c */ /* 0x044fec0000001830 */
[----:B------:R-:W-:-:S15]  /*80970*/  HMMA.16816.F32 R40, R4, R2, R40 ;  /* 0x000000020428723c */ /* 0x000fde0000001828 */
[----:B------:R-:W-:-:S02]  /*80980*/  NOP ;  /* 0x0000000000007918 */ /* 0x000fc40000000000 */
[----:B------:R0:W-:Y:S04]  /*80990*/  STL.64 [R1+0x370], R48 ;  /* 0x0003703001007387 */ /* 0x0001e80000100a00 */
[----:B------:R1:W-:Y:S04]  /*809a0*/  STL.64 [R1+0x378], R50 ;  /* 0x0003783201007387 */ /* 0x0003e80000100a00 */
[----:B0-----:R-:W2:Y:S04]  /*809b0*/  LDL.LU.64 R48, [R1+0xdf0] ;  /* 0x000df00001307983 */ /* 0x001ea80000300a00 */
[----:B-1----:R-:W2:Y:S04]  /*809c0*/  LDL.LU.64 R50, [R1+0xdf8] ;  /* 0x000df80001327983 */ /* 0x002ea80000300a00 */
[----:B------:R-:W-:Y:S04]  /*809d0*/  STL.64 [R1+0x360], R40 ;  /* 0x0003602801007387 */ /* 0x000fe80000100a00 */
[----:B------:R0:W-:Y:S04]  /*809e0*/  STL.64 [R1+0x368], R42 ;  /* 0x0003682a01007387 */ /* 0x0001e80000100a00 */
[----:B0-----:R-:W4:Y:S04]  /*809f0*/  LDL.LU.64 R42, [R1+0x9078] ;  /* 0x00907800012a7983 */ /* 0x001f280000300a00 */
[----:B------:R-:W3:Y:S01]  /*80a00*/  LDL.LU.64 R40, [R1+0x9070] ;  /* 0x0090700001287983 */ /* 0x000ee20000300a00 */
[----:B------:R-:W-:-:S02]  /*80a10*/  F2FP.F16.E4M3.UNPACK_B R28, R28 ;  /* 0x0000001cff1c723e */ /* 0x000fc400020006ff */
[----:B------:R-:W-:Y:S02]  /*80a20*/  F2FP.F16.E4M3.UNPACK_B R29, R29 ;  /* 0x0000001dff1d723e */ /* 0x000fe400020006ff */
[----:B------:R-:W-:Y:S01]  /*80a30*/  F2FP.F16.E4M3.UNPACK_B R30, R30 ;  /* 0x0000001eff1e723e */ /* 0x000fe200020006ff */
[----:B---3--:R-:W-:Y:S01]  /*80a40*/  HMMA.16816.F32 R4, R4, R40, R36 ;  /* 0x000000280404723c */ /* 0x008fe20000001824 */
[----:B------:R-:W3:Y:S04]  /*80a50*/  LDL.LU.64 R38, [R1+0x9068] ;  /* 0x0090680001267983 */ /* 0x000ee80000300a00 */
[----:B------:R-:W2:Y:S01]  /*80a60*/  LDL.LU.64 R36, [R1+0x9060] ;  /* 0x0090600001247983 */ /* 0x000ea20000300a00 */
[----:B------:R-:W-:-:S15]  /*80a70*/  F2FP.F16.E4M3.UNPACK_B R31, R31 ;  /* 0x0000001fff1f723e */ /* 0x000fde00020006ff */
[----:B------:R-:W-:-:S02]  /*80a80*/  NOP ;  /* 0x0000000000007918 */ /* 0x000fc40000000000 */
[----:B------:R0:W-:Y:S04]  /*80a90*/  STL.64 [R1+0xb0], R4 ;  /* 0x0000b00401007387 */ /* 0x0001e80000100a00 */
[----:B------:R1:W-:Y:S04]  /*80aa0*/  STL.64 [R1+0xb8], R6 ;  /* 0x0000b80601007387 */ /* 0x0003e80000100a00 */
[----:B0-----:R-:W4:Y:S04]  /*80ab0*/  LDL.LU.64 R4, [R1+0xe20] ;  /* 0x000e200001047983 */ /* 0x001f280000300a00 */
[----:B-1----:R-:W4:Y:S01]  /*80ac0*/  LDL.LU.64 R6, [R1+0xe28] ;  /* 0x000e280001067983 */ /* 0x002f220000300a00 */
[----:B---3--:R-:W-:-:S15]  /*80ad0*/  HMMA.16816.F32 R32, R28, R38, R32 ;  /* 0x000000261c20723c */ /* 0x008fde0000001820 */
[----:B------:R-:W-:-:S08]  /*80ae0*/  NOP ;  /* 0x0000000000007918 */ /* 0x000fd00000000000 */
[----:B------:R-:W-:Y:S04]  /*80af0*/  STL.64 [R1+0xa0], R32 ;  /* 0x0000a02001007387 */ /* 0x000fe80000100a00 */
[----:B------:R0:W-:Y:S04]  /*80b00*/  STL.64 [R1+0xa8], R34 ;  /* 0x0000a82201007387 */ /* 0x0001e80000100a00 */
[----:B0-----:R-:W4:Y:S01]  /*80b10*/  LDL.LU.64 R34, [R1+0x9058] ;  /* 0x0090580001227983 */ /* 0x001f220000300a00 */
[----:B--2---:R-:W-:Y:S03]  /*80b20*/  HMMA.16816.F32 R16, R28, R36, R16 ;  /* 0x000000241c10723c */ /* 0x004fe60000001810 */
[----:B------:R-:W2:-:S15]  /*80b30*/  LDL.LU.64 R32, [R1+0x9050] ;  /* 0x0090500001207983 */ /* 0x000e9e0000300a00 */
[----:B------:R-:W-:-:S05]  /*80b40*/  NOP ;  /* 0x0000000000007918 */ /* 0x000fca0000000000 */
[----:B------:R0:W-:Y:S04]  /*80b50*/  STL.64 [R1+0x90], R16 ;  /* 0x0000901001007387 */ /* 0x0001e80000100a00 */
[----:B------:R1:W-:Y:S04]  /*80b60*/  STL.64 [R1+0x98], R18 ;  /* 0x0000981201007387 */ /* 0x0003e80000100a00 */
[----:B0-----:R-:W3:Y:S04]  /*80b70*/  LDL.LU.64 R16, [R1+0xde0] ;  /* 0x000de00001107983 */ /* 0x001ee80000300a00 */
[----:B-1----:R-:W3:Y:S01]  /*80b80*/  LDL.LU.64 R18, [R1+0xde8] ;  /* 0x000de80001127983 */ /* 0x002ee20000300a00 */
[C---:B------:R-:W-:Y:S06]  /*80b90*/  HMMA.16816.F32 R48, R28.reuse, R24, R48 ;  /* 0x000000181c30723c */ /* 0x040fec0000001830 */
[C---:B----4-:R-:W-:Y:S06]  /*80ba0*/  HMMA.16816.F32 R4, R28.reuse, R34, R4 ;  /* 0x000000221c04723c */ /* 0x050fec0000001804 */
[----:B--2---:R-:W-:-:S15]  /*80bb0*/  HMMA.16816.F32 R56, R28, R32, R56 ;  /* 0x000000201c38723c */ /* 0x004fde0000001838 */
[----:B------:R-:W-:-:S02]  /*80bc0*/  NOP ;  /* 0x0000000000007918 */ /* 0x000fc40000000000 */
[----:B------:R-:W-:Y:S04]  /*80bd0*/  STL.64 [R1+0x3e0], R4 ;  /* 0x0003e00401007387 */ /* 0x000fe80000100a00 */
[----:B------:R0:W-:Y:S02]  /*80be0*/  STL.64 [R1+0x3e8], R6 ;  /* 0x0003e80601007387 */ /* 0x0001e40000100a00 */
[C---:B0-----:R-:W-:Y:S02]  /*80bf0*/  HMMA.16816.F32 R4, R28.reuse, R26, R12 ;  /* 0x0000001a1c04723c */ /* 0x041fe4000000180c */
[----:B------:R-:W2:Y:S04]  /*80c00*/  LDL.LU.64 R12, [R1+0xdc0] ;  /* 0x000dc000010c7983 */ /* 0x000ea80000300a00 */
[----:B------:R0:W-:Y:S01]  /*80c10*/  STL.64 [R1+0x3f0], R56 ;  /* 0x0003f03801007387 */ /* 0x0001e20000100a00 */
[C---:B---3--:R-:W-:Y:S03]  /*80c20*/  HMMA.16816.F32 R16, R28.reuse, R22, R16 ;  /* 0x000000161c10723c */ /* 0x048fe60000001810 */
[----:B------:R1:W-:Y:S04]  /*80c30*/  STL.64 [R1+0x3f8], R58 ;  /* 0x0003f83a01007387 */ /* 0x0003e80000100a00 */
[----:B------:R-:W2:Y:S09]  /*80c40*/  LDL.LU.64 R14, [R1+0xdc8] ;  /* 0x000dc800010e7983 */ /* 0x000eb20000300a00 */
[----:B------:R3:W-:Y:S04]  /*80c50*/  STL.64 [R1+0x400], R4 ;  /* 0x0004000401007387 */ /* 0x0007e80000100a00 */
[----:B------:R4:W-:Y:S04]  /*80c60*/  STL.64 [R1+0x408], R6 ;  /* 0x0004080601007387 */ /* 0x0009e80000100a00 */
[----:B0-----:R-:W2:Y:S04]  /*80c70*/  LDL.LU.64 R56, [R1+0xd90] ;  /* 0x000d900001387983 */ /* 0x001ea80000300a00 */
[----:B-1----:R-:W2:Y:S04]  /*80c80*/  LDL.LU.64 R58, [R1+0xd98] ;  /* 0x000d9800013a7983 */ /* 0x002ea80000300a00 */
[----:B---3--:R-:W3:Y:S04]  /*80c90*/  LDL.LU.64 R4, [R1+0xd80] ;  /* 0x000d800001047983 */ /* 0x008ee80000300a00 */
[----:B----4-:R-:W3:Y:S04]  /*80ca0*/  LDL.LU.64 R6, [R1+0xd88] ;  /* 0x000d880001067983 */ /* 0x010ee80000300a00 */
[----:B------:R0:W-:Y:S04]  /*80cb0*/  STL.64 [R1+0x410], R48 ;  /* 0x0004103001007387 */ /* 0x0001e80000100a00 */
[----:B------:R1:W-:Y:S04]  /*80cc0*/  STL.64 [R1+0x418], R50 ;  /* 0x0004183201007387 */ /* 0x0003e80000100a00 */
[----:B0-----:R-:W4:Y:S04]  /*80cd0*/  LDL.LU.64 R48, [R1+0x1340] ;  /* 0x0013400001307983 */ /* 0x001f280000300a00 */
[----:B-1----:R-:W4:Y:S04]  /*80ce0*/  LDL.LU.64 R50, [R1+0x1348] ;  /* 0x0013480001327983 */ /* 0x002f280000300a00 */
[----:B------:R-:W-:Y:S04]  /*80cf0*/  STL.64 [R1+0x9028], R26 ;  /* 0x0090281a01007387 */ /* 0x000fe80000100a00 */
[----:B------:R0:W-:Y:S04]  /*80d00*/  STL.64 [R1+0x9020], R24 ;  /* 0x0090201801007387 */ /* 0x0001e80000100a00 */
[----:B0-----:R-:W2:Y:S04]  /*80d10*/  LDL.LU.64 R24, [R1+0xdd0] ;  /* 0x000dd00001187983 */ /* 0x001ea80000300a00 */
[----:B------:R-:W2:Y:S04]  /*80d20*/  LDL.LU.64 R26, [R1+0xdd8] ;  /* 0x000dd800011a7983 */ /* 0x000ea80000300a00 */
[----:B------:R-:W-:Y:S04]  /*80d30*/  STL.64 [R1+0x430], R16 ;  /* 0x0004301001007387 */ /* 0x000fe80000100a00 */
[----:B------:R0:W-:Y:S04]  /*80d40*/  STL.64 [R1+0x438], R18 ;  /* 0x0004381201007387 */ /* 0x0001e80000100a00 */
[----:B0-----:R-:W3:Y:S04]  /*80d50*/  LDL.LU.64 R18, [R1+0x9048] ;  /* 0x0090480001127983 */ /* 0x001ee80000300a00 */
[----:B------:R-:W4:Y:S01]  /*80d60*/  LDL.LU.64 R16, [R1+0x9040] ;  /* 0x0090400001107983 */ /* 0x000f220000300a00 */
[C---:B--2---:R-:W-:Y:S06]  /*80d70*/  HMMA.16816.F32 R24, R28.reuse, R20, R24 ;  /* 0x000000141c18723c */ /* 0x044fec0000001818 */
[----:B---3--:R-:W-:-:S15]  /*80d80*/  HMMA.16816.F32 R12, R28, R18, R12 ;  /* 0x000000121c0c723c */ /* 0x008fde000000180c */
[----:B------:R-:W-:-:S02]  /*80d90*/  NOP ;  /* 0x0000000000007918 */ /* 0x000fc40000000000 */
[----:B------:R0:W-:Y:S04]  /*80da0*/  STL.64 [R1+0x440], R24 ;  /* 0x0004401801007387 */ /* 0x0001e80000100a00 */
[----:B------:R1:W-:Y:S04]  /*80db0*/  STL.64 [R1+0x448], R26 ;  /* 0x0004481a01007387 */ /* 0x0003e80000100a00 */
[----:B0-----:R-:W2:Y:S04]  /*80dc0*/  LDL.LU.64 R24, [R1+0x1330] ;  /* 0x0013300001187983 */ /* 0x001ea80000300a00 */
[----:B-1----:R-:W2:Y:S04]  /*80dd0*/  LDL.LU.64 R26, [R1+0x1338] ;  /* 0x00133800011a7983 */ /* 0x002ea80000300a00 */
[----:B------:R-:W-:Y:S04]  /*80de0*/  STL.64 [R1+0x9018], R22 ;  /* 0x0090181601007387 */ /* 0x000fe80000100a00 */
[----:B------:R0:W-:Y:S04]  /*80df0*/  STL.64 [R1+0x9010], R20 ;  /* 0x0090101401007387 */ /* 0x0001e80000100a00 */
[----:B0-----:R-:W3:Y:S04]  /*80e00*/  LDL.LU.64 R20, [R1+0xda0] ;  /* 0x000da00001147983 */ /* 0x001ee80000300a00 */
[----:B------:R-:W3:Y:S04]  /*80e10*/  LDL.LU.64 R22, [R1+0xda8] ;  /* 0x000da80001167983 */ /* 0x000ee80000300a00 */
[----:B------:R-:W-:Y:S04]  /*80e20*/  STL.64 [R1+0x450], R12 ;  /* 0x0004500c01007387 */ /* 0x000fe80000100a00 */
[----:B------:R0:W-:Y:S04]  /*80e30*/  STL.64 [R1+0x458], R14 ;  /* 0x0004580e01007387 */ /* 0x0001e80000100a00 */
[----:B0-----:R-:W2:Y:S04]  /*80e40*/  LDL.LU.64 R14, [R1+0x9038] ;  /* 0x00903800010e7983 */ /* 0x001ea80000300a00 */
[----:B------:R-:W2:Y:S04]  /*80e50*/  LDL.LU.64 R12, [R1+0x9030] ;  /* 0x00903000010c7983 */ /* 0x000ea80000300a00 */
[----:B------:R-:W-:Y:S04]  /*80e60*/  STL.64 [R1+0x8ff8], R18 ;  /* 0x008ff81201007387 */ /* 0x000fe80000100a00 */
[----:B----4-:R2:W-:Y:S01]  /*80e70*/  STL.64 [R1+0x8ff0], R16 ;  /* 0x008ff01001007387 */ /* 0x0105e20000100a00 */
[C---:B---3--:R-:W-:Y:S06]  /*80e80*/  HMMA.16816.F32 R20, R28.reuse, R16, R20 ;  /* 0x000000101c14723c */ /* 0x048fec0000001814 */
[----:B--2---:R-:W-:-:S15]  /*80e90*/  HMMA.16816.F32 R16, R28, R14, R56 ;  /* 0x0000000e1c10723c */ /* 0x004fde0000001838 */
[----:B------:R-:W-:-:S02]  /*80ea0*/  NOP ;  /* 0x0000000000007918 */ /* 0x000fc40000000000 */
[----:B------:R-:W-:Y:S04]  /*80eb0*/  STL.64 [R1+0x460], R20 ;  /* 0x0004601401007387 */ /* 0x000fe80000100a00 */
[----:B------:R-:W-:Y:S01]  /*80ec0*/  STL.64 [R1+0x468], R22 ;  /* 0x0004681601007387 */ /* 0x000fe20000100a00 */
[C---:B------:R-:W-:Y:S03]  /*80ed0*/  HMMA.16816.F32 R4, R28.reuse, R12, R4 ;  /* 0x0000000c1c04723c */ /* 0x040fe60000001804 */
[----:B------:R-:W-:Y:S04]  /*80ee0*/  STL.64 [R1+0x9008], R14 ;  /* 0x0090080e01007387 */ /* 0x000fe80000100a00 */
[----:B------:R-:W-:Y:S04]  /*80ef0*/  STL.64 [R1+0x470], R16 ;  /* 0x0004701001007387 */ /* 0x000fe80000100a00 */
[----:B------:R-:W-:Y:S04]  /*80f00*/  STL.64 [R1+0x478], R18 ;  /* 0x0004781201007387 */ /* 0x000fe80000100a00 */
[----:B------:R0:W-:Y:S02]  /*80f10*/  STL.64 [R1+0x9000], R12 ;  /* 0x0090000c01007387 */ /* 0x0001e40000100a00 */
[----:B0-----:R-:W-:Y:S06]  /*80f20*/  HMMA.16816.F32 R12, R28, R10, R48 ;  /* 0x0000000a1c0c723c */ /* 0x001fec0000001830 */
[----:B------:R-:W-:Y:S04]  /*80f30*/  STL.64 [R1+0x480], R4 ;  /* 0x0004800401007387 */ /* 0x000fe80000100a00 */
[----:B------:R-:W-:-:S13]  /*80f40*/  STL.64 [R1+0x488], R6 ;  /* 0x0004880601007387 */ /* 0x000fda0000100a00 */
[----:B------:R-:W-:Y:S04]  /*80f50*/  STL.64 [R1+0x4c0], R12 ;  /* 0x0004c00c01007387 */ /* 0x000fe80000100a00 */
[----:B------:R0:W-:Y:S02]  /*80f60*/  STL.64 [R1+0x4c8], R14 ;  /* 0x0004c80e01007387 */ /* 0x0001e40000100a00 */
[----:B0-----:R-:W-:Y:S02]  /*80f70*/  HMMA.16816.F32 R12, R28, R8, R24 ;  /* 0x000000081c0c723c */ /* 0x001fe40000001818 */
[----:B------:R-:W2:Y:S04]  /*80f80*/  LDL.LU.64 R24, [R1+0x11f0] ;  /* 0x0011f00001187983 */ /* 0x000ea80000300a00 */
[----:B------:R-:W2:Y:S01]  /*80f90*/  LDL.LU.64 R26, [R1+0x11f8] ;  /* 0x0011f800011a7983 */ /* 0x000ea20000300a00 */
[----:B------:R-:W-:-:S15]  /*80fa0*/  IMAD R4, R61, 0x100, R55 ;  /* 0x000001003d047824 */ /* 0x000fde00078e0237 */
[----:B------:R-:W-:-:S01]  /*80fb0*/  NOP ;  /* 0x0000000000007918 */ /* 0x000fc20000000000 */
        /* <DEDUP_REMOVED lines=8> */
[----:B------:R-:W-:-:S03]  /*81040*/  IMAD R5, R45, 0x100, R44 ;  /* 0x000001002d057824 */ /* 0x000fc600078e022c */
[----:B0-----:R-:W4:Y:S04]  /*81050*/  LDL.LU.64 R12, [R1+0xd50] ;  /* 0x000d5000010c7983 */ /* 0x001f280000300a00 */
[----:B-1----:R-:W4:Y:S01]  /*81060*/  LDL.LU.64 R14, [R1+0xd58] ;  /* 0x000d5800010e7983 */ /* 0x002f220000300a00 */
        /* <DEDUP_REMOVED lines=10> */
[----:B--2---:R-:W-:Y:S03]  /*81110*/  HMMA.16816.F32 R56, R28, R2, R24 ;  /* 0x000000021c38723c */ /* 0x004fe60000001818 */
[----:B------:R-:W2:-:S15]  /*81120*/  LDL.LU.64 R24, [R1+0xd40] ;  /* 0x000d400001187983 */ /* 0x000e9e0000300a00 */
[----:B------:R-:W-:-:S05]  /*81130*/  NOP ;  /* 0x0000000000007918 */ /* 0x000fca0000000000 */
[----:B------:R-:W-:Y:S04]  /*81140*/  STL.64 [R1+0x500], R56 ;  /* 0x0005003801007387 */ /* 0x000fe80000100a00 */
[----:B------:R-:W-:Y:S04]  /*81150*/  STL.64 [R1+0x508], R58 ;  /* 0x0005083a01007387 */ /* 0x000fe80000100a00 */
[----:B------:R-:W2:Y:S01]  /*81160*/  LDL.LU.64 R26, [R1+0xd48] ;  /* 0x000d4800011a7983 */ /* 0x000ea20000300a00 */
[----:B---3--:R-:W-:Y:S01]  /*81170*/  HMMA.16816.F32 R20, R28, R40, R20 ;  /* 0x000000281c14723c */ /* 0x008fe20000001814 */
[----:B------:R-:W-:-:S02]  /*81180*/  F2FP.F16.E4M3.UNPACK_B R4, R4 ;  /* 0x00000004ff04723e */ /* 0x000fc400020006ff */
[----:B------:R-:W-:Y:S02]  /*81190*/  F2FP.F16.E4M3.UNPACK_B R5, R5 ;  /* 0x00000005ff05723e */ /* 0x000fe400020006ff */
[----:B------:R-:W-:Y:S02]  /*811a0*/  F2FP.F16.E4M3.UNPACK_B R6, R6 ;  /* 0x00000006ff06723e */ /* 0x000fe400020006ff */
[----:B------:R-:W-:-:S07]  /*811b0*/  F2FP.F16.E4M3.UNPACK_B R7, R7 ;  /* 0x00000007ff07723e */ /* 0x000fce00020006ff */
[C---:B----4-:R-:W-:Y:S06]  /*811c0*/  HMMA.16816.F32 R52, R4.reuse, R38, R52 ;  /* 0x000000260434723c */ /* 0x050fec0000001834 */
[C---:B------:R-:W-:Y:S06]  /*811d0*/  HMMA.16816.F32 R28, R4.reuse, R36, R16 ;  /* 0x00000024041c723c */ /* 0x040fec0000001810 */
[C---:B------:R-:W-:Y:S01]  /*811e0*/  HMMA.16816.F32 R16, R4.reuse, R34, R12 ;  /* 0x000000220410723c */ /* 0x040fe2000000180c */
[----:B------:R0:W-:Y:S04]  /*811f0*/  STL.64 [R1+0x4f0], R20 ;  /* 0x0004f01401007387 */ /* 0x0001e80000100a00 */
[----:B------:R1:W-:Y:S04]  /*81200*/  STL.64 [R1+0x4f8], R22 ;  /* 0x0004f81601007387 */ /* 0x0003e80000100a00 */
[----:B0-----:R-:W3:Y:S04]  /*81210*/  LDL.LU.64 R20, [R1+0xd10] ;  /* 0x000d100001147983 */ /* 0x001ee80000300a00 */
[----:B-1----:R-:W3:Y:S04]  /*81220*/  LDL.LU.64 R22, [R1+0xd18] ;  /* 0x000d180001167983 */ /* 0x002ee80000300a00 */
        /* <DEDUP_REMOVED lines=20> */
[----:B--2---:R-:W-:-:S15]  /*81370*/  HMMA.16816.F32 R24, R4, R32, R24 ;  /* 0x000000200418723c */ /* 0x004fde0000001818 */
[----:B------:R-:W-:-:S08]  /*81380*/  NOP ;  /* 0x0000000000007918 */ /* 0x000fd00000000000 */
[----:B------:R-:W-:Y:S04]  /*81390*/  STL.64 [R1+0x550], R24 ;  /* 0x0005501801007387 */ /* 0x000fe80000100a00 */
[----:B------:R0:W-:Y:S04]  /*813a0*/  STL.64 [R1+0x558], R26 ;  /* 0x0005581a01007387 */ /* 0x0001e80000100a00 */
[----:B0-----:R-:W3:Y:S04]  /*813b0*/  LDL.LU.64 R26, [R1+0x9028] ;  /* 0x00902800011a7983 */ /* 0x001ee80000300a00 */
[----:B------:R-:W4:Y:S01]  /*813c0*/  LDL.LU.64 R24, [R1+0x9020] ;  /* 0x0090200001187983 */ /* 0x000f220000300a00 */
[----:B---3--:R-:W-:-:S15]  /*813d0*/  HMMA.16816.F32 R20, R4, R26, R20 ;  /* 0x0000001a0414723c */ /* 0x008fde0000001814 */
        /* <DEDUP_REMOVED lines=52> */
[----:B------:R-:W2:Y:S04]  /*81720*/  LDL.LU.64 R42, [R1+0x11e8] ;  /* 0x0011e800012a7983 */ /* 0x000ea80000300a00 */
[----:B0-----:R-:W2:Y:S04]  /*81730*/  LDL.LU.64 R16, [R1+0xc50] ;  /* 0x000c500001107983 */ /* 0x001ea80000300a00 */
[----:B-1----:R-:W2:Y:S04]  /*81740*/  LDL.LU.64 R18, [R1+0xc58] ;  /* 0x000c580001127983 */ /* 0x002ea80000300a00 */
[----:B---3--:R-:W3:Y:S01]  /*81750*/  LDL.LU.64 R12, [R1+0x840] ;  /* 0x00084000010c7983 */ /* 0x008ee20000300a00 */
[----:B------:R-:W-:-:S03]  /*81760*/  IMAD R28, R61, 0x100, R51 ;  /* 0x000001003d1c7824 */ /* 0x000fc600078e0233 */
[----:B----4-:R-:W3:Y:S01]  /*81770*/  LDL.LU.64 R14, [R1+0x848] ;  /* 0x00084800010e7983 */ /* 0x010ee20000300a00 */
[----:B------:R-:W-:-:S03]  /*81780*/  IMAD R29, R45, 0x100, R44 ;  /* 0x000001002d1d7824 */ /* 0x000fc600078e022c */
        /* <DEDUP_REMOVED lines=92> */
[----:B------:R-:W4:Y:S02]  /*81d50*/  LDL.LU.64 R22, [R1+0x8b8] ;  /* 0x0008b80001167983 */ /* 0x000f240000300a00 */
[----:B----4-:R-:W-:-:S15]  /*81d60*/  HMMA.16816.F32 R20, R28, R18, R20 ;  /* 0x000000121c14723c */ /* 0x010fde0000001814 */
[----:B------:R-:W-:-:S08]  /*81d70*/  NOP ;  /* 0x0000000000007918 */ /* 0x000fd00000000000 */
[----:B------:R-:W-:Y:S04]  /*81d80*/  STL.64 [R1+0x700], R20 ;  /* 0x0007001401007387 */ /* 0x000fe80000100a00 */
[----:B------:R0:W-:Y:S04]  /*81d90*/  STL.64 [R1+0x708], R22 ;  /* 0x0007081601007387 */ /* 0x0001e80000100a00 */
[----:B------:R-:W-:Y:S04]  /*81da0*/  STL.64 [R1+0x8f50], R18 ;  /* 0x008f501201007387 */ /* 0x000fe80000100a00 */
[----:B--2---:R1:W-:Y:S01]  /*81db0*/  STL.64 [R1+0x8f48], R16 ;  /* 0x008f481001007387 */ /* 0x0043e20000100a00 */
[C---:B0-----:R-:W-:Y:S06]  /*81dc0*/  HMMA.16816.F32 R20, R28.reuse, R16, R24 ;  /* 0x000000101c14723c */ /* 0x041fec0000001818 */
[C---:B-1----:R-:W-:Y:S06]  /*81dd0*/  HMMA.16816.F32 R16, R28.reuse, R14, R56 ;  /* 0x0000000e1c10723c */ /* 0x042fec0000001838 */
[C---:B---3--:R-:W-:Y:S11]  /*81de0*/  HMMA.16816.F32 R4, R28.reuse, R12, R4 ;  /* 0x0000000c1c04723c */ /* 0x048ff60000001804 */
[----:B------:R-:W-:Y:S04]  /*81df0*/  STL.64 [R1+0x720], R20 ;  /* 0x0007201401007387 */ /* 0x000fe80000100a00 */
[----:B------:R-:W-:Y:S04]  /*81e00*/  STL.64 [R1+0x728], R22 ;  /* 0x0007281601007387 */ /* 0x000fe80000100a00 */
[----:B------:R-:W-:Y:S04]  /*81e10*/  STL.64 [R1+0x8f60], R14 ;  /* 0x008f600e01007387 */ /* 0x000fe80000100a00 */
[----:B------:R-:W-:Y:S04]  /*81e20*/  STL.64 [R1+0x730], R16 ;  /* 0x0007301001007387 */ /* 0x000fe80000100a00 */
[----:B------:R-:W-:Y:S04]  /*81e30*/  STL.64 [R1+0x738], R18 ;  /* 0x0007381201007387 */ /* 0x000fe80000100a00 */
[----:B------:R0:W-:Y:S02]  /*81e40*/  STL.64 [R1+0x8f58], R12 ;  /* 0x008f580c01007387 */ /* 0x0001e40000100a00 */
[----:B0-----:R-:W-:Y:S02]  /*81e50*/  HMMA.16816.F32 R12, R28, R10, R48 ;  /* 0x0000000a1c0c723c */ /* 0x001fe40000001830 */
[----:B------:R-:W-:Y:S04]  /*81e60*/  STL.64 [R1+0x740], R4 ;  /* 0x0007400401007387 */ /* 0x000fe80000100a00 */
[----:B------:R-:W-:Y:S04]  /*81e70*/  STL.64 [R1+0x748], R6 ;  /* 0x0007480601007387 */ /* 0x000fe80000100a00 */
[----:B------:R-:W2:Y:S04]  /*81e80*/  LDL.LU.64 R24, [R1+0x12f0] ;  /* 0x0012f00001187983 */ /* 0x000ea80000300a00 */
[----:B------:R-:W2:Y:S09]  /*81e90*/  LDL.LU.64 R26, [R1+0x12f8] ;  /* 0x0012f800011a7983 */ /* 0x000eb20000300a00 */
[----:B------:R0:W-:Y:S04]  /*81ea0*/  STL.64 [R1+0x750], R12 ;  /* 0x0007500c01007387 */ /* 0x0001e80000100a00 */
[----:B------:R1:W-:Y:S04]  /*81eb0*/  STL.64 [R1+0x758], R14 ;  /* 0x0007580e01007387 */ /* 0x0003e80000100a00 */
[----:B------:R-:W3:Y:S04]  /*81ec0*/  LDL.LU.64 R20, [R1+0xc10] ;  /* 0x000c100001147983 */ /* 0x000ee80000300a00 */
[----:B------:R-:W3:Y:S04]  /*81ed0*/  LDL.LU.64 R22, [R1+0xc18] ;  /* 0x000c180001167983 */ /* 0x000ee80000300a00 */
[----:B------:R-:W4:Y:S04]  /*81ee0*/  LDL.LU.64 R16, [R1+0x780] ;  /* 0x0007800001107983 */ /* 0x000f280000300a00 */
[----:B------:R-:W4:Y:S04]  /*81ef0*/  LDL.LU.64 R18, [R1+0x788] ;  /* 0x0007880001127983 */ /* 0x000f280000300a00 */
[----:B0-----:R-:W4:Y:S04]  /*81f00*/  LDL.LU.64 R12, [R1+0x760] ;  /* 0x00076000010c7983 */ /* 0x001f280000300a00 */
[----:B-1----:R-:W4:Y:S04]  /*81f10*/  LDL.LU.64 R14, [R1+0x768] ;  /* 0x00076800010e7983 */ /* 0x002f280000300a00 */
[----:B------:R-:W2:Y:S01]  /*81f20*/  LDL.LU R51, [R1+0x1914] ;  /* 0x0019140001337983 */ /* 0x000ea20000300800 */
[----:B------:R-:W-:-:S02]  /*81f30*/  IMAD R4, R61, 0x100, R55 ;  /* 0x000001003d047824 */ /* 0x000fc400078e0237 */
[----:B------:R-:W-:Y:S02]  /*81f40*/  IMAD R5, R45, 0x100, R44 ;  /* 0x000001002d057824 */ /* 0x000fe400078e022c */
[----:B------:R-:W-:Y:S02]  /*81f50*/  IMAD R6, R47, 0x100, R46 ;  /* 0x000001002f067824 */ /* 0x000fe400078e022e */
[----:B------:R-:W-:Y:S01]  /*81f60*/  IMAD R7, R60, 0x100, R0 ;  /* 0x000001003c077824 */ /* 0x000fe200078e0200 */
[----:B--2---:R-:W-:Y:S04]  /*81f70*/  STL [R1+0x8f78], R51 ;  /* 0x008f783301007387 */ /* 0x004fe80000100800 */
[----:B------:R-:W2:Y:S04]  /*81f80*/  LDL.LU R61, [R1+0x1910] ;  /* 0x00191000013d7983 */ /* 0x000ea80000300800 */
[----:B------:R-:W2:Y:S04]  /*81f90*/  LDL.LU R44, [R1+0x191c] ;  /* 0x00191c00012c7983 */ /* 0x000ea80000300800 */
[----:B------:R-:W2:Y:S04]  /*81fa0*/  LDL.LU R45, [R1+0x1918] ;  /* 0x00191800012d7983 */ /* 0x000ea80000300800 */
[----:B------:R-:W2:Y:S04]  /*81fb0*/  LDL.LU R46, [R1+0x1924] ;  /* 0x00192400012e7983 */ /* 0x000ea80000300800 */
[----:B------:R-:W2:Y:S01]  /*81fc0*/  LDL.LU R47, [R1+0x1920] ;  /* 0x00192000012f7983 */ /* 0x000ea20000300800 */
[----:B------:R-:W-:Y:S01]  /*81fd0*/  HMMA.16816.F32 R24, R28, R8, R24 ;  /* 0x000000081c18723c */ /* 0x000fe20000001818 */
[----:B------:R-:W-:-:S05]  /*81fe0*/  F2FP.F16.E4M3.UNPACK_B R4, R4 ;  /* 0x00000004ff04723e */ /* 0x000fca00020006ff */
[C---:B---3--:R-:W-:Y:S01]  /*81ff0*/  HMMA.16816.F32 R20, R28.reuse, R2, R20 ;  /* 0x000000021c14723c */ /* 0x048fe20000001814 */
[----:B------:R-:W-:Y:S02]  /*82000*/  F2FP.F16.E4M3.UNPACK_B R5, R5 ;  /* 0x00000005ff05723e */ /* 0x000fe400020006ff */
[----:B------:R-:W-:Y:S02]  /*82010*/  F2FP.F16.E4M3.UNPACK_B R6, R6 ;  /* 0x00000006ff06723e */ /* 0x000fe400020006ff */
[----:B------:R-:W-:Y:S01]  /*82020*/  F2FP.F16.E4M3.UNPACK_B R7, R7 ;  /* 0x00000007ff07723e */ /* 0x000fe200020006ff */
[----:B----4-:R-:W-:Y:S06]  /*82030*/  HMMA.16816.F32 R16, R28, R40, R16 ;  /* 0x000000281c10723c */ /* 0x010fec0000001810 */
[C---:B------:R-:W-:Y:S01]  /*82040*/  HMMA.16816.F32 R12, R4.reuse, R38, R12 ;  /* 0x00000026040c723c */ /* 0x040fe2000000180c */
[----:B--2---:R-:W-:Y:S04]  /*82050*/  STL.64 [R1+0x8f98], R46 ;  /* 0x008f982e01007387 */ /* 0x004fe80000100a00 */
[----:B------:R-:W-:Y:S04]  /*82060*/  STL.64 [R1+0x8f90], R44 ;  /* 0x008f902c01007387 */ /* 0x000fe80000100a00 */
[----:B------:R-:W2:Y:S04]  /*82070*/  LDL.LU R0, [R1+0x192c] ;  /* 0x00192c0001007983 */ /* 0x000ea80000300800 */
[----:B------:R-:W2:Y:S04]  /*82080*/  LDL.LU R60, [R1+0x1928] ;  /* 0x00192800013c7983 */ /* 0x000ea80000300800 */
[----:B------:R-:W-:Y:S04]  /*82090*/  STL.64 [R1+0x770], R24 ;  /* 0x0007701801007387 */ /* 0x000fe80000100a00 */
[----:B------:R-:W-:Y:S04]  /*820a0*/  STL.64 [R1+0x778], R26 ;  /* 0x0007781a01007387 */ /* 0x000fe80000100a00 */
[----:B------:R-:W-:Y:S04]  /*820b0*/  STL.64 [R1+0x8f40], R42 ;  /* 0x008f402a01007387 */ /* 0x000fe80000100a00 */
[----:B------:R-:W-:Y:S04]  /*820c0*/  STL.64 [R1+0x790], R20 ;  /* 0x0007901401007387 */ /* 0x000fe80000100a00 */
[----:B------:R-:W-:Y:S04]  /*820d0*/  STL.64 [R1+0x798], R22 ;  /* 0x0007981601007387 */ /* 0x000fe80000100a00 */
[----:B------:R0:W-:Y:S04]  /*820e0*/  STL.64 [R1+0x8f38], R40 ;  /* 0x008f382801007387 */ /* 0x0001e80000100a00 */
[----:B------:R-:W-:Y:S04]  /*820f0*/  STL.64 [R1+0x780], R16 ;  /* 0x0007801001007387 */ /* 0x000fe80000100a00 */
[----:B------:R-:W-:Y:S04]  /*82100*/  STL.64 [R1+0x788], R18 ;  /* 0x0007881201007387 */ /* 0x000fe80000100a00 */
[----:B0-----:R-:W3:Y:S04]  /*82110*/  LDL.LU.64 R40, [R1+0x7c0] ;  /* 0x0007c00001287983 */ /* 0x001ee80000300a00 */
[----:B------:R-:W3:Y:S04]  /*82120*/  LDL.LU.64 R42, [R1+0x7c8] ;  /* 0x0007c800012a7983 */ /* 0x000ee80000300a00 */
[----:B------:R0:W-:Y:S04]  /*82130*/  STL.64 [R1+0x7a0], R12 ;  /* 0x0007a00c01007387 */ /* 0x0001e80000100a00 */
[----:B------:R1:W-:Y:S04]  /*82140*/  STL.64 [R1+0x7a8], R14 ;  /* 0x0007a80e01007387 */ /* 0x0003e80000100a00 */
[----:B------:R-:W4:Y:S04]  /*82150*/  LDL.LU.64 R44, [R1+0x7d0] ;  /* 0x0007d000012c7983 */ /* 0x000f280000300a00 */
[----:B------:R-:W4:Y:S04]  /*82160*/  LDL.LU.64 R46, [R1+0x7d8] ;  /* 0x0007d800012e7983 */ /* 0x000f280000300a00 */
        /* <DEDUP_REMOVED lines=9> */
[----:B------:R-:W2:Y:S04]  /*82200*/  LDL.LU.64 R18, [R1+0x838] ;  /* 0x0008380001127983 */ /* 0x000ea80000300a00 */
[----:B------:R-:W2:Y:S04]  /*82210*/  LDL.LU.64 R56, [R1+0x850] ;  /* 0x0008500001387983 */ /* 0x000ea80000300a00 */
[----:B------:R-:W2:Y:S04]  /*82220*/  LDL.LU.64 R58, [R1+0x858] ;  /* 0x00085800013a7983 */ /* 0x000ea80000300a00 */
[----:B------:R-:W2:Y:S04]  /*82230*/  LDL.LU.64 R52, [R1+0x860] ;  /* 0x0008600001347983 */ /* 0x000ea80000300a00 */
[----:B------:R-:W2:Y:S04]  /*82240*/  LDL.LU.64 R54, [R1+0x868] ;  /* 0x0008680001367983 */ /* 0x000ea80000300a00 */
[----:B------:R-:W2:Y:S04]  /*82250*/  LDL.LU.64 R28, [R1+0x870] ;  /* 0x00087000011c7983 */ /* 0x000ea80000300a00 */
[----:B------:R-:W2:Y:S01]  /*82260*/  LDL.LU.64 R30, [R1+0x878] ;  /* 0x00087800011e7983 */ /* 0x000ea20000300a00 */
[C---:B---3--:R-:W-:Y:S06]  /*82270*/  HMMA.16816.F32 R40, R4.reuse, R36, R40 ;  /* 0x000000240428723c */ /* 0x048fec0000001828 */
[C---:B----4-:R-:W-:Y:S06]  /*82280*/  HMMA.16816.F32 R44, R4.reuse, R34, R44 ;  /* 0x00000022042c723c */ /* 0x050fec000000182c */
[C---:B--2---:R-:W-:Y:S11]  /*82290*/  HMMA.16816.F32 R24, R4.reuse, R32, R24 ;  /* 0x000000200418723c */ /* 0x044ff60000001818 */
        /* <DEDUP_REMOVED lines=10> */
[----:B0-----:R-:W4:Y:S04]  /*82340*/  LDL.LU.64 R46, [R1+0x8f98] ;  /* 0x008f9800012e7983 */ /* 0x001f280000300a00 */
[----:B------:R-:W4:Y:S04]  /*82350*/  LDL.LU.64 R44, [R1+0x8f90] ;  /* 0x008f9000012c7983 */ /* 0x000f280000300a00 */
[----:B------:R-:W-:Y:S04]  /*82360*/  STL.64 [R1+0x7e0], R24 ;  /* 0x0007e01801007387 */ /* 0x000fe80000100a00 */
[----:B------:R0:W-:Y:S04]  /*82370*/  STL.64 [R1+0x7e8], R26 ;  /* 0x0007e81a01007387 */ /* 0x0001e80000100a00 */
[----:B0-----:R-:W2:Y:S04]  /*82380*/  LDL.LU.64 R26, [R1+0x8f88] ;  /* 0x008f8800011a7983 */ /* 0x001ea80000300a00 */
[----:B------:R-:W3:Y:S01]  /*82390*/  LDL.LU.64 R24, [R1+0x8f80] ;  /* 0x008f800001187983 */ /* 0x000ee20000300a00 */
[C---:B--2---:R-:W-:Y:S06]  /*823a0*/  HMMA.16816.F32 R48, R4.reuse, R26, R48 ;  /* 0x0000001a0430723c */ /* 0x044fec0000001830 */
[----:B---3--:R-:W-:-:S15]  /*823b0*/  HMMA.16816.F32 R20, R4, R24, R20 ;  /* 0x000000180414723c */ /* 0x008fde0000001814 */
[----:B------:R-:W-:-:S02]  /*823c0*/  NOP ;  /* 0x0000000000007918 */ /* 0x000fc40000000000 */
[----:B------:R-:W-:Y:S04]  /*823d0*/  STL.64 [R1+0x800], R48 ;  /* 0x0008003001007387 */ /* 0x000fe80000100a00 */
[----:B------:R0:W-:Y:S04]  /*823e0*/  STL.64 [R1+0x808], R50 ;  /* 0x0008083201007387 */ /* 0x0001e80000100a00 */
[----:B0-----:R-:W2:Y:S04]  /*823f0*/  LDL.LU R51, [R1+0x8f78] ;  /* 0x008f780001337983 */ /* 0x001ea80000300800 */
[----:B------:R-:W-:Y:S04]  /*82400*/  STL.64 [R1+0x810], R20 ;  /* 0x0008101401007387 */ /* 0x000fe80000100a00 */
[----:B------:R0:W-:Y:S04]  /*82410*/  STL.64 [R1+0x818], R22 ;  /* 0x0008181601007387 */ /* 0x0001e80000100a00 */
[----:B0-----:R-:W3:Y:S04]  /*82420*/  LDL.LU.64 R22, [R1+0x8f70] ;  /* 0x008f700001167983 */ /* 0x001ee80000300a00 */
[----:B------:R-:W4:Y:S01]  /*82430*/  LDL.LU.64 R20, [R1+0x8f68] ;  /* 0x008f680001147983 */ /* 0x000f220000300a00 */
[C---:B---3--:R-:W-:Y:S06]  /*82440*/  HMMA.16816.F32 R12, R4.reuse, R22, R12 ;  /* 0x00000016040c723c */ /* 0x048fec000000180c */
[----:B----4-:R-:W-:-:S15]  /*82450*/  HMMA.16816.F32 R16, R4, R20, R16 ;  /* 0x000000140410723c */ /* 0x010fde0000001810 */
[----:B------:R-:W-:-:S02]  /*82460*/  NOP ;  /* 0x0000000000007918 */ /* 0x000fc40000000000 */
[----:B------:R-:W-:Y:S04]  /*82470*/  STL.64 [R1+0x820], R12 ;  /* 0x0008200c01007387 */ /* 0x000fe80000100a00 */
[----:B------:R0:W-:Y:S04]  /*82480*/  STL.64 [R1+0x828], R14 ;  /* 0x0008280e01007387 */ /* 0x0001e80000100a00 */
[----:B0-----:R-:W3:Y:S04]  /*82490*/  LDL.LU.64 R14, [R1+0x8f60] ;  /* 0x008f6000010e7983 */ /* 0x001ee80000300a00 */
[----:B------:R-:W4:Y:S04]  /*824a0*/  LDL.LU.64 R12, [R1+0x8f58] ;  /* 0x008f5800010c7983 */ /* 0x000f280000300a00 */
[----:B------:R-:W-:Y:S04]  /*824b0*/  STL.64 [R1+0x830], R16 ;  /* 0x0008301001007387 */ /* 0x000fe80000100a00 */
[----:B------:R0:W-:Y:S04]  /*824c0*/  STL.64 [R1+0x838], R18 ;  /* 0x0008381201007387 */ /* 0x0001e80000100a00 */
[----:B0-----:R-:W2:Y:S04]  /*824d0*/  LDL.LU.64 R18, [R1+0x8f50] ;  /* 0x008f500001127983 */ /* 0x001ea80000300a00 */
[----:B------:R-:W3:Y:S01]  /*824e0*/  LDL.LU.64 R16, [R1+0x8f48] ;  /* 0x008f480001107983 */ /* 0x000ee20000300a00 */
[----:B--2---:R-:W-:-:S15]  /*824f0*/  HMMA.16816.F32 R36, R4, R18, R36 ;  /* 0x000000120424723c */ /* 0x004fde0000001824 */
[----:B------:R-:W-:-:S08]  /*82500*/  NOP ;  /* 0x0000000000007918 */ /* 0x000fd00000000000 */
[----:B------:R-:W-:Y:S04]  /*82510*/  STL.64 [R1+0x840], R36 ;  /* 0x0008402401007387 */ /* 0x000fe80000100a00 */
[----:B------:R3:W-:Y:S02]  /*82520*/  STL.64 [R1+0x848], R38 ;  /* 0x0008482601007387 */ /* 0x0007e40000100a00 */
[----:B---3--:R-:W-:Y:S02]  /*82530*/  HMMA.16816.F32 R36, R4, R16, R56 ;  /* 0x000000100424723c */ /* 0x008fe40000001838 */
[----:B------:R-:W-:Y:S04]  /*82540*/  STL.64 [R1+0x8f10], R18 ;  /* 0x008f101201007387 */ /* 0x000fe80000100a00 */
[----:B------:R-:W-:-:S15]  /*82550*/  STL.64 [R1+0x8f08], R16 ;  /* 0x008f081001007387 */ /* 0x000fde0000100a00 */
[----:B------:R-:W-:-:S02]  /*82560*/  NOP ;  /* 0x0000000000007918 */ /* 0x000fc40000000000 */
[----:B------:R-:W-:Y:S04]  /*82570*/  STL.64 [R1+0x850], R36 ;  /* 0x0008502401007387 */ /* 0x000fe80000100a00 */
[----:B------:R0:W-:Y:S02]  /*82580*/  STL.64 [R1+0x858], R38 ;  /* 0x0008582601007387 */ /* 0x0001e40000100a00 */
[C---:B0-----:R-:W-:Y:S06]  /*82590*/  HMMA.16816.F32 R36, R4.reuse, R14, R52 ;  /* 0x0000000e0424723c */ /* 0x041fec0000001834 */
[----:B------:R-:W-:Y:S01]  /*825a0*/  STL.64 [R1+0x8f20], R14 ;  /* 0x008f200e01007387 */ /* 0x000fe20000100a00 */
[----:B----4-:R-:W-:-:S15]  /*825b0*/  HMMA.16816.F32 R16, R4, R12, R28 ;  /* 0x0000000c0410723c */ /* 0x010fde000000181c */
[----:B------:R-:W-:-:S01]  /*825c0*/  NOP ;  /* 0x0000000000007918 */ /* 0x000fc20000000000 */
[----:B------:R-:W-:Y:S04]  /*825d0*/  STL.64 [R1+0x860], R36 ;  /* 0x0008602401007387 */ /* 0x000fe80000100a00 */
[----:B------:R-:W-:Y:S04]  /*825e0*/  STL.64 [R1+0x868], R38 ;  /* 0x0008682601007387 */ /* 0x000fe80000100a00 */
[----:B------:R0:W-:Y:S02]  /*825f0*/  STL.64 [R1+0x8f18], R12 ;  /* 0x008f180c01007387 */ /* 0x0001e40000100a00 */
[----:B0-----:R-:W-:Y:S02]  /*82600*/  HMMA.16816.F32 R12, R4, R10, R40 ;  /* 0x0000000a040c723c */ /* 0x001fe40000001828 */
[----:B------:R0:W-:Y:S01]  /*82610*/  STL.64 [R1+0x870], R16 ;  /* 0x0008701001007387 */ /* 0x0001e20000100a00 */
[----:B------:R-:W-:-:S03]  /*82620*/  IMAD R29, R45, 0x100, R44 ;  /* 0x000001002d1d7824 */ /* 0x000fc600078e022c */
[----:B------:R1:W-:Y:S01]  /*82630*/  STL.64 [R1+0x878], R18 ;  /* 0x0008781201007387 */ /* 0x0003e20000100a00 */
[----:B------:R-:W-:-:S03]  /*82640*/  IMAD R30, R47, 0x100, R46 ;  /* 0x000001002f1e7824 */ /* 0x000fc600078e022e */
        /* <DEDUP_REMOVED lines=8> */
[----:B------:R-:W2:Y:S01]  /*826d0*/  LDL.LU.64 R56, [R1+0x8c0] ;  /* 0x0008c00001387983 */ /* 0x000ea20000300a00 */
[----:B------:R-:W-:-:S03]  /*826e0*/  IMAD R28, R61, 0x100, R51 ;  /* 0x000001003d1c7824 */ /* 0x000fc600078e0233 */
[----:B------:R-:W2:Y:S04]  /*826f0*/  LDL.LU.64 R58, [R1+0x8c8] ;  /* 0x0008c800013a7983 */ /* 0x000ea80000300a00 */
[----:B------:R-:W2:Y:S04]  /*82700*/  LDL.LU.64 R52, [R1+0x8d0] ;  /* 0x0008d00001347983 */ /* 0x000ea80000300a00 */
[----:B------:R-:W2:Y:S04]  /*82710*/  LDL.LU.64 R54, [R1+0x8d8] ;  /* 0x0008d80001367983 */ /* 0x000ea80000300a00 */
[----:B------:R-:W2:Y:S04]  /*82720*/  LDL.LU.64 R48, [R1+0x8e0] ;  /* 0x0008e00001307983 */ /* 0x000ea80000300a00 */
[----:B------:R-:W2:Y:S04]  /*82730*/  LDL.LU.64 R50, [R1+0x8e8] ;  /* 0x0008e80001327983 */ /* 0x000ea80000300a00 */
[----:B0-----:R-:W2:Y:S04]  /*82740*/  LDL.LU.64 R16, [R1+0x8f0] ;  /* 0x0008f00001107983 */ /* 0x001ea80000300a00 */
[----:B-1----:R-:W2:Y:S04]  /*82750*/  LDL.LU.64 R18, [R1+0x8f8] ;  /* 0x0008f80001127983 */ /* 0x002ea80000300a00 */
[----:B---3--:R-:W3:Y:S04]  /*82760*/  LDL.LU.64 R12, [R1+0x900] ;  /* 0x00090000010c7983 */ /* 0x008ee80000300a00 */
[----:B----4-:R-:W3:Y:S01]  /*82770*/  LDL.LU.64 R14, [R1+0x908] ;  /* 0x00090800010e7983 */ /* 0x010ee20000300a00 */
[C---:B--2---:R-:W-:Y:S06]  /*82780*/  HMMA.16816.F32 R44, R4.reuse, R8, R44 ;  /* 0x00000008042c723c */ /* 0x044fec000000182c */
[----:B------:R-:W-:-:S15]  /*82790*/  HMMA.16816.F32 R40, R4, R2, R40 ;  /* 0x000000020428723c */ /* 0x000fde0000001828 */
[----:B------:R-:W-:-:S02]  /*827a0*/  NOP ;  /* 0x0000000000007918 */ /* 0x000fc40000000000 */
[----:B------:R-:W-:Y:S04]  /*827b0*/  STL.64 [R1+0x890], R44 ;  /* 0x0008902c01007387 */ /* 0x000fe80000100a00 */
[----:B------:R0:W-:Y:S04]  /*827c0*/  STL.64 [R1+0x898], R46 ;  /* 0x0008982e01007387 */ /* 0x0001e80000100a00 */
[----:B0-----:R-:W2:Y:S04]  /*827d0*/  LDL.LU R46, [R1+0x1934] ;  /* 0x00193400012e7983 */ /* 0x001ea80000300800 */
[----:B------:R-:W2:Y:S04]  /*827e0*/  LDL.LU R47, [R1+0x1930] ;  /* 0x00193000012f7983 */ /* 0x000ea80000300800 */
[----:B------:R-:W-:Y:S04]  /*827f0*/  STL.64 [R1+0x8b0], R40 ;  /* 0x0008b02801007387 */ /* 0x000fe80000100a00 */
[----:B------:R0:W-:Y:S04]  /*82800*/  STL.64 [R1+0x8b8], R42 ;  /* 0x0008b82a01007387 */ /* 0x0001e80000100a00 */
[----:B0-----:R-:W4:Y:S04]  /*82810*/  LDL.LU.64 R42, [R1+0x8f40] ;  /* 0x008f4000012a7983 */ /* 0x001f280000300a00 */
[----:B------:R-:W3:Y:S01]  /*82820*/  LDL.LU.64 R40, [R1+0x8f38] ;  /* 0x008f380001287983 */ /* 0x000ee20000300a00 */
[----:B------:R-:W-:Y:S01]  /*82830*/  IMAD R31, R60, 0x100, R0 ;  /* 0x000001003c1f7824 */ /* 0x000fe200078e0200 */
[----:B------:R-:W-:-:S02]  /*82840*/  F2FP.F16.E4M3.UNPACK_B R28, R28 ;  /* 0x0000001cff1c723e */ /* 0x000fc400020006ff */
[----:B------:R-:W-:Y:S02]  /*82850*/  F2FP.F16.E4M3.UNPACK_B R29, R29 ;  /* 0x0000001dff1d723e */ /* 0x000fe400020006ff */
[----:B------:R-:W-:Y:S01]  /*82860*/  F2FP.F16.E4M3.UNPACK_B R30, R30 ;  /* 0x0000001eff1e723e */ /* 0x000fe200020006ff */
[----:B---3--:R-:W-:Y:S01]  /*82870*/  HMMA.16816.F32 R4, R4, R40, R36 ;  /* 0x000000280404723c */ /* 0x008fe20000001824 */
[----:B------:R-:W3:Y:S04]  /*82880*/  LDL.LU.64 R38, [R1+0x8f30] ;  /* 0x008f300001267983 */ /* 0x000ee80000300a00 */
[----:B------:R-:W2:Y:S01]  /*82890*/  LDL.LU.64 R36, [R1+0x8f28] ;  /* 0x008f280001247983 */ /* 0x000ea20000300a00 */
[----:B------:R-:W-:-:S03]  /*828a0*/  F2FP.F16.E4M3.UNPACK_B R31, R31 ;  /* 0x0000001fff1f723e */ /* 0x000fc600020006ff */
[----:B----4-:R-:W-:Y:S04]  /*828b0*/  STL.64 [R1+0x8ef8], R42 ;  /* 0x008ef82a01007387 */ /* 0x010fe80000100a00 */
[----:B------:R-:W-:Y:S01]  /*828c0*/  STL.64 [R1+0x8ef0], R40 ;  /* 0x008ef02801007387 */ /* 0x000fe20000100a00 */
[C---:B------:R-:W-:Y:S09]  /*828d0*/  HMMA.16816.F32 R48, R28.reuse, R34, R48 ;  /* 0x000000221c30723c */ /* 0x040ff20000001830 */
[----:B------:R0:W-:Y:S04]  /*828e0*/  STL.64 [R1+0x8a0], R4 ;  /* 0x0008a00401007387 */ /* 0x0001e80000100a00 */
[----:B------:R1:W-:Y:S04]  /*828f0*/  STL.64 [R1+0x8a8], R6 ;  /* 0x0008a80601007387 */ /* 0x0003e80000100a00 */
[----:B0-----:R-:W4:Y:S04]  /*82900*/  LDL.LU.64 R4, [R1+0x910] ;  /* 0x0009100001047983 */ /* 0x001f280000300a00 */
[----:B-1----:R-:W4:Y:S01]  /*82910*/  LDL.LU.64 R6, [R1+0x918] ;  /* 0x0009180001067983 */ /* 0x002f220000300a00 */
[C---:B---3--:R-:W-:Y:S06]  /*82920*/  HMMA.16816.F32 R40, R28.reuse, R38, R56 ;  /* 0x000000261c28723c */ /* 0x048fec0000001838 */
[----:B--2---:R-:W-:-:S15]  /*82930*/  HMMA.16816.F32 R52, R28, R36, R52 ;  /* 0x000000241c34723c */ /* 0x004fde0000001834 */
[----:B------:R-:W-:-:S02]  /*82940*/  NOP ;  /* 0x0000000000007918 */ /* 0x000fc40000000000 */
[----:B------:R-:W-:Y:S04]  /*82950*/  STL.64 [R1+0x8c0], R40 ;  /* 0x0008c02801007387 */ /* 0x000fe80000100a00 */
[----:B------:R0:W-:Y:S02]  /*82960*/  STL.64 [R1+0x8c8], R42 ;  /* 0x0008c82a01007387 */ /* 0x0001e40000100a00 */
[C---:B0-----:R-:W-:Y:S06]  /*82970*/  HMMA.16816.F32 R40, R28.reuse, R32, R16 ;  /* 0x000000201c28723c */ /* 0x041fec0000001810 */
[C---:B------:R-:W-:Y:S01]  /*82980*/  HMMA.16816.F32 R16, R28.reuse, R26, R12 ;  /* 0x0000001a1c10723c */ /* 0x040fe2000000180c */
[----:B------:R-:W-:Y:S04]  /*82990*/  STL.64 [R1+0x8d0], R52 ;  /* 0x0008d03401007387 */ /* 0x000fe80000100a00 */
[----:B------:R-:W-:Y:S04]  /*829a0*/  STL.64 [R1+0x8d8], R54 ;  /* 0x0008d83601007387 */ /* 0x000fe80000100a00 */
[----:B------:R-:W-:Y:S04]  /*829b0*/  STL.64 [R1+0x8e0], R48 ;  /* 0x0008e03001007387 */ /* 0x000fe80000100a00 */
[----:B------:R-:W-:Y:S04]  /*829c0*/  STL.64 [R1+0x8e8], R50 ;  /* 0x0008e83201007387 */ /* 0x000fe80000100a00 */
[----:B------:R-:W2:Y:S04]  /*829d0*/  LDL.LU.64 R12, [R1+0x980] ;  /* 0x00098000010c7983 */ /* 0x000ea80000300a00 */
[----:B------:R-:W-:Y:S04]  /*829e0*/  STL.64 [R1+0x8f0], R40 ;  /* 0x0008f02801007387 */ /* 0x000fe80000100a00 */
[----:B------:R-:W-:Y:S04]  /*829f0*/  STL.64 [R1+0x8f8], R42 ;  /* 0x0008f82a01007387 */ /* 0x000fe80000100a00 */
[----:B------:R-:W2:Y:S04]  /*82a00*/  LDL.LU.64 R14, [R1+0x988] ;  /* 0x00098800010e7983 */ /* 0x000ea80000300a00 */
[----:B------:R0:W-:Y:S04]  /*82a10*/  STL.64 [R1+0x900], R16 ;  /* 0x0009001001007387 */ /* 0x0001e80000100a00 */
[----:B------:R1:W-:Y:S04]  /*82a20*/  STL.64 [R1+0x908], R18 ;  /* 0x0009081201007387 */ /* 0x0003e80000100a00 */
[----:B0-----:R-:W3:Y:S04]  /*82a30*/  LDL.LU.64 R16, [R1+0x930] ;  /* 0x0009300001107983 */ /* 0x001ee80000300a00 */
[----:B-1----:R-:W3:Y:S01]  /*82a40*/  LDL.LU.64 R18, [R1+0x938] ;  /* 0x0009380001127983 */ /* 0x002ee20000300a00 */
[C---:B----4-:R-:W-:Y:S03]  /*82a50*/  HMMA.16816.F32 R4, R28.reuse, R24, R4 ;  /* 0x000000181c04723c */ /* 0x050fe60000001804 */
[----:B------:R-:W4:Y:S04]  /*82a60*/  LDL.LU.64 R56, [R1+0x940] ;  /* 0x0009400001387983 */ /* 0x000f280000300a00 */
[----:B------:R-:W4:Y:S04]  /*82a70*/  LDL.LU.64 R58, [R1+0x948] ;  /* 0x00094800013a7983 */ /* 0x000f280000300a00 */
[----:B------:R-:W4:Y:S04]  /*82a80*/  LDL.LU.64 R52, [R1+0x950] ;  /* 0x0009500001347983 */ /* 0x000f280000300a00 */
[----:B------:R-:W4:Y:S04]  /*82a90*/  LDL.LU.64 R54, [R1+0x958] ;  /* 0x0009580001367983 */ /* 0x000f280000300a00 */
[----:B------:R-:W4:Y:S04]  /*82aa0*/  LDL.LU.64 R48, [R1+0x960] ;  /* 0x0009600001307983 */ /* 0x000f280000300a00 */
[----:B------:R-:W4:Y:S04]  /*82ab0*/  LDL.LU.64 R50, [R1+0x968] ;  /* 0x0009680001327983 */ /* 0x000f280000300a00 */
[----:B------:R-:W4:Y:S04]  /*82ac0*/  LDL.LU.64 R40, [R1+0x970] ;  /* 0x0009700001287983 */ /* 0x000f280000300a00 */
[----:B------:R-:W4:Y:S04]  /*82ad0*/  LDL.LU.64 R42, [R1+0x978] ;  /* 0x00097800012a7983 */ /* 0x000f280000300a00 */
[----:B------:R-:W4:Y:S04]  /*82ae0*/  LDL.LU R61, [R1+0x193c] ;  /* 0x00193c00013d7983 */ /* 0x000f280000300800 */
[----:B------:R0:W-:Y:S04]  /*82af0*/  STL.64 [R1+0x910], R4 ;  /* 0x0009100401007387 */ /* 0x0001e80000100a00 */
[----:B------:R1:W-:Y:S04]  /*82b00*/  STL.64 [R1+0x918], R6 ;  /* 0x0009180601007387 */ /* 0x0003e80000100a00 */
[----:B0-----:R-:W4:Y:S04]  /*82b10*/  LDL.LU R5, [R1+0x1938] ;  /* 0x0019380001057983 */ /* 0x001f280000300800 */
[----:B-1----:R-:W4:Y:S04]  /*82b20*/  LDL.LU R6, [R1+0x1944] ;  /* 0x0019440001067983 */ /* 0x002f280000300800 */
[----:B------:R-:W4:Y:S04]  /*82b30*/  LDL.LU R7, [R1+0x1940] ;  /* 0x0019400001077983 */ /* 0x000f280000300800 */
[----:B------:R-:W4:Y:S04]  /*82b40*/  LDL.LU R0, [R1+0x194c] ;  /* 0x00194c0001007983 */ /* 0x000f280000300800 */
[----:B------:R-:W4:Y:S01]  /*82b50*/  LDL.LU R60, [R1+0x1948] ;  /* 0x00194800013c7983 */ /* 0x000f220000300800 */
        /* <DEDUP_REMOVED lines=23> */
[----:B---3--:R-:W-:Y:S01]  /*82cd0*/  HMMA.16816.F32 R16, R28, R12, R40 ;  /* 0x0000000c1c10723c */ /* 0x008fe20000001828 */
[----:B------:R-:W2:-:S15]  /*82ce0*/  LDL.LU.64 R40, [R1+0x12c0] ;  /* 0x0012c00001287983 */ /* 0x000e9e0000300a00 */
[----:B------:R-:W-:-:S01]  /*82cf0*/  NOP ;  /* 0x0000000000007918 */ /* 0x000fc20000000000 */
[----:B------:R0:W-:Y:S04]  /*82d00*/  STL.64 [R1+0x960], R20 ;  /* 0x0009601401007387 */ /* 0x0001e80000100a00 */
[----:B------:R1:W-:Y:S04]  /*82d10*/  STL.64 [R1+0x968], R22 ;  /* 0x0009681601007387 */ /* 0x0003e80000100a00 */
[----:B------:R-:W2:Y:S04]  /*82d20*/  LDL.LU.64 R42, [R1+0x12c8] ;  /* 0x0012c800012a7983 */ /* 0x000ea80000300a00 */
[----:B------:R3:W-:Y:S04]  /*82d30*/  STL.64 [R1+0x970], R16 ;  /* 0x0009701001007387 */ /* 0x0007e80000100a00 */
[----:B------:R4:W-:Y:S04]  /*82d40*/  STL.64 [R1+0x978], R18 ;  /* 0x0009781201007387 */ /* 0x0009e80000100a00 */
[----:B------:R-:W-:Y:S04]  /*82d50*/  STL.64 [R1+0x8ec8], R14 ;  /* 0x008ec80e01007387 */ /* 0x000fe80000100a00 */
[----:B------:R4:W-:Y:S04]  /*82d60*/  STL.64 [R1+0x8ec0], R12 ;  /* 0x008ec00c01007387 */ /* 0x0009e80000100a00 */
        /* <DEDUP_REMOVED lines=9> */
[----:B0-----:R-:W2:Y:S04]  /*82e00*/  LDL.LU.64 R20, [R1+0x9d0] ;  /* 0x0009d00001147983 */ /* 0x001ea80000300a00 */
[----:B-1----:R-:W2:Y:S01]  /*82e10*/  LDL.LU.64 R22, [R1+0x9d8] ;  /* 0x0009d80001167983 */ /* 0x002ea20000300a00 */
[----:B------:R-:W-:-:S03]  /*82e20*/  IMAD R5, R5, 0x100, R61 ;  /* 0x0000010005057824 */ /* 0x000fc600078e023d */
[----:B---3--:R-:W3:Y:S04]  /*82e30*/  LDL.LU.64 R16, [R1+0x9e0] ;  /* 0x0009e00001107983 */ /* 0x008ee80000300a00 */
[----:B----4-:R-:W3:Y:S04]  /*82e40*/  LDL.LU.64 R18, [R1+0x9e8] ;  /* 0x0009e80001127983 */ /* 0x010ee80000300a00 */
[----:B------:R-:W4:Y:S04]  /*82e50*/  LDL.LU.64 R12, [R1+0x9f0] ;  /* 0x0009f000010c7983 */ /* 0x000f280000300a00 */
[----:B------:R-:W4:Y:S04]  /*82e60*/  LDL.LU.64 R14, [R1+0x9f8] ;  /* 0x0009f800010e7983 */ /* 0x000f280000300a00 */
[----:B------:R-:W4:Y:S01]  /*82e70*/  LDL.LU R61, [R1+0x8f00] ;  /* 0x008f0000013d7983 */ /* 0x000f220000300800 */
[----:B--2---:R-:W-:-:S15]  /*82e80*/  HMMA.16816.F32 R40, R28, R10, R40 ;  /* 0x0000000a1c28723c */ /* 0x004fde0000001828 */
[----:B------:R-:W-:-:S08]  /*82e90*/  NOP ;  /* 0x0000000000007918 */ /* 0x000fd00000000000 */
[----:B------:R-:W-:Y:S04]  /*82ea0*/  STL.64 [R1+0x980], R40 ;  /* 0x0009802801007387 */ /* 0x000fe80000100a00 */
[----:B------:R0:W-:Y:S04]  /*82eb0*/  STL.64 [R1+0x988], R42 ;  /* 0x0009882a01007387 */ /* 0x0001e80000100a00 */
[----:B0-----:R-:W2:Y:S04]  /*82ec0*/  LDL.LU.64 R42, [R1+0x8ef8] ;  /* 0x008ef800012a7983 */ /* 0x001ea80000300a00 */
[----:B------:R-:W2:Y:S01]  /*82ed0*/  LDL.LU.64 R40, [R1+0x8ef0] ;  /* 0x008ef00001287983 */ /* 0x000ea20000300a00 */
[C---:B------:R-:W-:Y:S03]  /*82ee0*/  HMMA.16816.F32 R56, R28.reuse, R8, R56 ;  /* 0x000000081c38723c */ /* 0x040fe60000001838 */
[----:B------:R-:W-:Y:S04]  /*82ef0*/  STL.64 [R1+0x8ee8], R10 ;  /* 0x008ee80a01007387 */ /* 0x000fe80000100a00 */
[----:B------:R0:W-:Y:S01]  /*82f00*/  STL.64 [R1+0x8ee0], R8 ;  /* 0x008ee00801007387 */ /* 0x0001e20000100a00 */
[----:B------:R-:W-:Y:S01]  /*82f10*/  IMAD R6, R7, 0x100, R6 ;  /* 0x0000010007067824 */ /* 0x000fe200078e0206 */
[----:B0-----:R-:W-:Y:S01]  /*82f20*/  HMMA.16816.F32 R8, R28, R2, R52 ;  /* 0x000000021c08723c */ /* 0x001fe20000001834 */
[----:B------:R-:W-:Y:S01]  /*82f30*/  IMAD R7, R60, 0x100, R0 ;  /* 0x000001003c077824 */ /* 0x000fe200078e0200 */
[----:B------:R-:W-:-:S02]  /*82f40*/  F2FP.F16.E4M3.UNPACK_B R4, R4 ;  /* 0x00000004ff04723e */ /* 0x000fc400020006ff */
[----:B------:R-:W-:Y:S02]  /*82f50*/  F2FP.F16.E4M3.UNPACK_B R5, R5 ;  /* 0x00000005ff05723e */ /* 0x000fe400020006ff */
[----:B------:R-:W-:Y:S02]  /*82f60*/  F2FP.F16.E4M3.UNPACK_B R6, R6 ;  /* 0x00000006ff06723e */ /* 0x000fe400020006ff */
[----:B------:R-:W-:-:S06]  /*82f70*/  F2FP.F16.E4M3.UNPACK_B R7, R7 ;  /* 0x00000007ff07723e */ /* 0x000fcc00020006ff */
[----:B------:R-:W-:Y:S04]  /*82f80*/  STL.64 [R1+0x990], R56 ;  /* 0x0009903801007387 */ /* 0x000fe80000100a00 */
[----:B------:R-:W-:Y:S01]  /*82f90*/  STL.64 [R1+0x998], R58 ;  /* 0x0009983a01007387 */ /* 0x000fe20000100a00 */
[C---:B---3--:R-:W-:Y:S04]  /*82fa0*/  HMMA.16816.F32 R16, R4.reuse, R34, R16 ;  /* 0x000000220410723c */ /* 0x048fe80000001810 */
[----:B------:R-:W-:Y:S04]  /*82fb0*/  STL.64 [R1+0x9b0], R8 ;  /* 0x0009b00801007387 */ /* 0x000fe80000100a00 */
[----:B------:R0:W-:Y:S01]  /*82fc0*/  STL.64 [R1+0x9b8], R10 ;  /* 0x0009b80a01007387 */ /* 0x0001e20000100a00 */
[C---:B----4-:R-:W-:Y:S06]  /*82fd0*/  HMMA.16816.F32 R12, R4.reuse, R32, R12 ;  /* 0x00000020040c723c */ /* 0x050fec000000180c */
[----:B0-----:R-:W-:Y:S06]  /*82fe0*/  HMMA.16816.F32 R8, R4, R36, R20 ;  /* 0x000000240408723c */ /* 0x001fec0000001814 */
[----:B--2---:R-:W-:Y:S06]  /*82ff0*/  HMMA.16816.F32 R48, R28, R40, R48 ;  /* 0x000000281c30723c */ /* 0x004fec0000001830 */
[----:B------:R-:W-:-:S15]  /*83000*/  HMMA.16816.F32 R28, R4, R38, R44 ;  /* 0x00000026041c723c */ /* 0x000fde000000182c */
[----:B------:R-:W-:-:S02]  /*83010*/  NOP ;  /* 0x0000000000007918 */ /* 0x000fc40000000000 */
[----:B------:R-:W-:Y:S04]  /*83020*/  STL.64 [R1+0x9a0], R48 ;  /* 0x0009a03001007387 */ /* 0x000fe80000100a00 */
[----:B------:R-:W-:Y:S04]  /*83030*/  STL.64 [R1+0x9a8], R50 ;  /* 0x0009a83201007387 */ /* 0x000fe80000100a00 */
[----:B------:R-:W-:Y:S04]  /*83040*/  STL.64 [R1+0x9c0], R28 ;  /* 0x0009c01c01007387 */ /* 0x000fe80000100a00 */
[----:B------:R-:W-:Y:S04]  /*83050*/  STL.64 [R1+0x9c8], R30 ;  /* 0x0009c81e01007387 */ /* 0x000fe80000100a00 */
[----:B------:R0:W-:Y:S04]  /*83060*/  STL.64 [R1+0x9d0], R8 ;  /* 0x0009d00801007387 */ /* 0x0001e80000100a00 */
[----:B------:R1:W-:Y:S04]  /*83070*/  STL.64 [R1+0x9d8], R10 ;  /* 0x0009d80a01007387 */ /* 0x0003e80000100a00 */
[----:B0-----:R-:W2:Y:S04]  /*83080*/  LDL.LU.64 R8, [R1+0xa80] ;  /* 0x000a800001087983 */ /* 0x001ea80000300a00 */
[----:B------:R-:W-:Y:S04]  /*83090*/  STL.64 [R1+0x9e0], R16 ;  /* 0x0009e01001007387 */ /* 0x000fe80000100a00 */
[----:B------:R-:W-:Y:S04]  /*830a0*/  STL.64 [R1+0x9e8], R18 ;  /* 0x0009e81201007387 */ /* 0x000fe80000100a00 */
[----:B-1----:R-:W2:Y:S04]  /*830b0*/  LDL.LU.64 R10, [R1+0xa88] ;  /* 0x000a8800010a7983 */ /* 0x002ea80000300a00 */
[----:B------:R0:W-:Y:S04]  /*830c0*/  STL.64 [R1+0x9f0], R12 ;  /* 0x0009f00c01007387 */ /* 0x0001e80000100a00 */
[----:B------:R1:W-:Y:S04]  /*830d0*/  STL.64 [R1+0x9f8], R14 ;  /* 0x0009f80e01007387 */ /* 0x0003e80000100a00 */
[----:B------:R-:W3:Y:S04]  /*830e0*/  LDL.LU.64 R20, [R1+0xa10] ;  /* 0x000a100001147983 */ /* 0x000ee80000300a00 */
[----:B------:R-:W3:Y:S04]  /*830f0*/  LDL.LU.64 R22, [R1+0xa18] ;  /* 0x000a180001167983 */ /* 0x000ee80000300a00 */
[----:B0-----:R-:W4:Y:S04]  /*83100*/  LDL.LU.64 R12, [R1+0xa20] ;  /* 0x000a2000010c7983 */ /* 0x001f280000300a00 */
[----:B-1----:R-:W4:Y:S04]  /*83110*/  LDL.LU.64 R14, [R1+0xa28] ;  /* 0x000a2800010e7983 */ /* 0x002f280000300a00 */
        /* <DEDUP_REMOVED lines=29> */
[----:B0-----:R-:W3:Y:S04]  /*832f0*/  LDL.LU.64 R24, [R1+0xa40] ;  /* 0x000a400001187983 */ /* 0x001ee80000300a00 */
[----:B------:R-:W3:Y:S01]  /*83300*/  LDL.LU.64 R26, [R1+0xa48] ;  /* 0x000a4800011a7983 */ /* 0x000ee20000300a00 */
[C---:B----4-:R-:W-:Y:S06]  /*83310*/  HMMA.16816.F32 R12, R4.reuse, R22, R12 ;  /* 0x00000016040c723c */ /* 0x050fec000000180c */
[----:B--2---:R-:W-:-:S15]  /*83320*/  HMMA.16816.F32 R16, R4, R20, R16 ;  /* 0x000000140410723c */ /* 0x004fde0000001810 */
[----:B------:R-:W-:-:S02]  /*83330*/  NOP ;  /* 0x0000000000007918 */ /* 0x000fc40000000000 */
[----:B------:R-:W-:Y:S04]  /*83340*/  STL.64 [R1+0xa20], R12 ;  /* 0x000a200c01007387 */ /* 0x000fe80000100a00 */
[----:B------:R0:W-:Y:S04]  /*83350*/  STL.64 [R1+0xa28], R14 ;  /* 0x000a280e01007387 */ /* 0x0001e80000100a00 */
[----:B0-----:R-:W2:Y:S04]  /*83360*/  LDL.LU.64 R14, [R1+0x8ec8] ;  /* 0x008ec800010e7983 */ /* 0x001ea80000300a00 */
[----:B------:R-:W4:Y:S04]  /*83370*/  LDL.LU.64 R12, [R1+0x8ec0] ;  /* 0x008ec000010c7983 */ /* 0x000f280000300a00 */
[----:B------:R-:W-:Y:S04]  /*83380*/  STL.64 [R1+0xa30], R16 ;  /* 0x000a301001007387 */ /* 0x000fe80000100a00 */
[----:B------:R0:W-:Y:S04]  /*83390*/  STL.64 [R1+0xa38], R18 ;  /* 0x000a381201007387 */ /* 0x0001e80000100a00 */
[----:B0-----:R-:W3:Y:S04]  /*833a0*/  LDL.LU.64 R18, [R1+0x8eb8] ;  /* 0x008eb80001127983 */ /* 0x001ee80000300a00 */
[----:B------:R-:W2:Y:S04]  /*833b0*/  LDL.LU.64 R16, [R1+0x8eb0] ;  /* 0x008eb00001107983 */ /* 0x000ea80000300a00 */
[----:B------:R-:W-:Y:S04]  /*833c0*/  STL.64 [R1+0x8e78], R22 ;  /* 0x008e781601007387 */ /* 0x000fe80000100a00 */
[----:B------:R2:W-:Y:S01]  /*833d0*/  STL.64 [R1+0x8e70], R20 ;  /* 0x008e701401007387 */ /* 0x0005e20000100a00 */
[C---:B---3--:R-:W-:Y:S06]  /*833e0*/  HMMA.16816.F32 R24, R4.reuse, R18, R24 ;  /* 0x000000120418723c */ /* 0x048fec0000001818 */
[----:B--2---:R-:W-:Y:S01]  /*833f0*/  HMMA.16816.F32 R20, R4, R16, R56 ;  /* 0x000000100414723c */ /* 0x004fe20000001838 */
[----:B------:R-:W2:-:S15]  /*83400*/  LDL.LU.64 R56, [R1+0x12a0] ;  /* 0x0012a00001387983 */ /* 0x000e9e0000300a00 */
[----:B------:R-:W-:-:S01]  /*83410*/  NOP ;  /* 0x0000000000007918 */ /* 0x000fc20000000000 */
[----:B------:R-:W-:Y:S04]  /*83420*/  STL.64 [R1+0xa40], R24 ;  /* 0x000a401801007387 */ /* 0x000fe80000100a00 */
[----:B------:R-:W-:Y:S04]  /*83430*/  STL.64 [R1+0xa48], R26 ;  /* 0x000a481a01007387 */ /* 0x000fe80000100a00 */
[----:B------:R-:W2:Y:S04]  /*83440*/  LDL.LU.64 R58, [R1+0x12a8] ;  /* 0x0012a800013a7983 */ /* 0x000ea80000300a00 */
[----:B------:R-:W-:Y:S04]  /*83450*/  STL.64 [R1+0xa50], R20 ;  /* 0x000a501401007387 */ /* 0x000fe80000100a00 */
[----:B------:R0:W-:Y:S02]  /*83460*/  STL.64 [R1+0xa58], R22 ;  /* 0x000a581601007387 */ /* 0x0001e40000100a00 */
[C---:B0-----:R-:W-:Y:S02]  /*83470*/  HMMA.16816.F32 R20, R4.reuse, R14, R48 ;  /* 0x0000000e0414723c */ /* 0x041fe40000001830 */
[----:B------:R-:W-:Y:S04]  /*83480*/  STL.64 [R1+0x8e88], R18 ;  /* 0x008e881201007387 */ /* 0x000fe80000100a00 */
[----:B------:R4:W-:Y:S04]  /*83490*/  STL.64 [R1+0x8e80], R16 ;  /* 0x008e801001007387 */ /* 0x0009e80000100a00 */
[----:B------:R-:W3:Y:S01]  /*834a0*/  LDL.LU.64 R48, [R1+0x1290] ;  /* 0x0012900001307983 */ /* 0x000ee20000300a00 */
[----:B----4-:R-:W-:-:S12]  /*834b0*/  HMMA.16816.F32 R16, R4, R12, R44 ;  /* 0x0000000c0410723c */ /* 0x010fd8000000182c */
[----:B------:R0:W-:Y:S04]  /*834c0*/  STL.64 [R1+0xa60], R20 ;  /* 0x000a601401007387 */ /* 0x0001e80000100a00 */
[----:B------:R1:W-:Y:S04]  /*834d0*/  STL.64 [R1+0xa68], R22 ;  /* 0x000a681601007387 */ /* 0x0003e80000100a00 */
[----:B------:R-:W3:Y:S04]  /*834e0*/  LDL.LU.64 R50, [R1+0x1298] ;  /* 0x0012980001327983 */ /* 0x000ee80000300a00 */
[----:B------:R4:W-:Y:S04]  /*834f0*/  STL.64 [R1+0xa70], R16 ;  /* 0x000a701001007387 */ /* 0x0009e80000100a00 */
[----:B------:R4:W-:Y:S04]  /*83500*/  STL.64 [R1+0xa78], R18 ;  /* 0x000a781201007387 */ /* 0x0009e80000100a00 */
[----:B------:R-:W3:Y:S04]  /*83510*/  LDL.LU.64 R44, [R1+0xbb0] ;  /* 0x000bb000012c7983 */ /* 0x000ee80000300a00 */
[----:B------:R-:W3:Y:S04]  /*83520*/  LDL.LU.64 R46, [R1+0xbb8] ;  /* 0x000bb800012e7983 */ /* 0x000ee80000300a00 */
[----:B------:R-:W3:Y:S04]  /*83530*/  LDL.LU.64 R24, [R1+0xaa0] ;  /* 0x000aa00001187983 */ /* 0x000ee80000300a00 */
[----:B------:R-:W3:Y:S04]  /*83540*/  LDL.LU.64 R26, [R1+0xaa8] ;  /* 0x000aa800011a7983 */ /* 0x000ee80000300a00 */
[----:B0-----:R-:W3:Y:S04]  /*83550*/  LDL.LU.64 R20, [R1+0xac0] ;  /* 0x000ac00001147983 */ /* 0x001ee80000300a00 */
[----:B-1----:R-:W3:Y:S04]  /*83560*/  LDL.LU.64 R22, [R1+0xac8] ;  /* 0x000ac80001167983 */ /* 0x002ee80000300a00 */
[----:B----4-:R-:W4:Y:S04]  /*83570*/  LDL.LU.64 R16, [R1+0xba0] ;  /* 0x000ba00001107983 */ /* 0x010f280000300a00 */
[----:B------:R-:W4:Y:S04]  /*83580*/  LDL.LU.64 R18, [R1+0xba8] ;  /* 0x000ba80001127983 */ /* 0x000f280000300a00 */
[----:B------:R-:W-:Y:S04]  /*83590*/  STL.64 [R1+0x8ea8], R14 ;  /* 0x008ea80e01007387 */ /* 0x000fe80000100a00 */
[----:B------:R2:W-:Y:S01]  /*835a0*/  STL.64 [R1+0x8ea0], R12 ;  /* 0x008ea00c01007387 */ /* 0x0005e20000100a00 */
[----:B------:R-:W-:-:S02]  /*835b0*/  IMAD R28, R31, 0x100, R30 ;  /* 0x000001001f1c7824 */ /* 0x000fc400078e021e */
[----:B------:R-:W-:Y:S02]  /*835c0*/  IMAD R29, R53, 0x100, R52 ;  /* 0x00000100351d7824 */ /* 0x000fe400078e0234 */
[----:B------:R-:W-:Y:S02]  /*835d0*/  IMAD R30, R55, 0x100, R54 ;  /* 0x00000100371e7824 */ /* 0x000fe400078e0236 */
[----:B------:R-:W-:Y:S01]  /*835e0*/  IMAD R31, R60, 0x100, R0 ;  /* 0x000001003c1f7824 */ /* 0x000fe200078e0200 */
[----:B------:R-:W-:Y:S02]  /*835f0*/  F2FP.F16.E4M3.UNPACK_B R28, R28 ;  /* 0x0000001cff1c723e */ /* 0x000fe400020006ff */
[----:B------:R-:W-:Y:S02]  /*83600*/  F2FP.F16.E4M3.UNPACK_B R29, R29 ;  /* 0x0000001dff1d723e */ /* 0x000fe400020006ff */
[----:B------:R-:W-:Y:S02]  /*83610*/  F2FP.F16.E4M3.UNPACK_B R30, R30 ;  /* 0x0000001eff1e723e */ /* 0x000fe400020006ff */
[----:B------:R-:W-:Y:S01]  /*83620*/  F2FP.F16.E4M3.UNPACK_B R31, R31 ;  /* 0x0000001fff1f723e */ /* 0x000fe200020006ff */
[----:B--2---:R-:W-:-:S15]  /*83630*/  HMMA.16816.F32 R12, R4, R10, R56 ;  /* 0x0000000a040c723c */ /* 0x004fde0000001838 */
[----:B------:R-:W-:-:S08]  /*83640*/  NOP ;  /* 0x0000000000007918 */ /* 0x000fd00000000000 */
[----:B------:R-:W-:Y:S04]  /*83650*/  STL.64 [R1+0xa80], R12 ;  /* 0x000a800c01007387 */ /* 0x000fe80000100a00 */
[----:B------:R3:W-:Y:S02]  /*83660*/  STL.64 [R1+0xa88], R14 ;  /* 0x000a880e01007387 */ /* 0x0007e40000100a00 */
[C---:B---3--:R-:W-:Y:S02]  /*83670*/  HMMA.16816.F32 R12, R4.reuse, R8, R48 ;  /* 0x00000008040c723c */ /* 0x048fe40000001830 */
[----:B------:R-:W-:Y:S04]  /*83680*/  STL.64 [R1+0x8e68], R10 ;  /* 0x008e680a01007387 */ /* 0x000fe80000100a00 */
[----:B------:R-:W-:Y:S01]  /*83690*/  STL.64 [R1+0x8e60], R8 ;  /* 0x008e600801007387 */ /* 0x000fe20000100a00 */
[----:B------:R-:W-:-:S15]  /*836a0*/  HMMA.16816.F32 R44, R4, R2, R44 ;  /* 0x00000002042c723c */ /* 0x000fde000000182c */
[----:B------:R-:W-:-:S01]  /*836b0*/  NOP ;  /* 0x0000000000007918 */ /* 0x000fc20000000000 */
[----:B------:R-:W-:Y:S04]  /*836c0*/  STL.64 [R1+0xa90], R12 ;  /* 0x000a900c01007387 */ /* 0x000fe80000100a00 */
[----:B------:R0:W-:Y:S02]  /*836d0*/  STL.64 [R1+0xa98], R14 ;  /* 0x000a980e01007387 */ /* 0x0001e40000100a00 */
[----:B0-----:R-:W-:Y:S06]  /*836e0*/  HMMA.16816.F32 R12, R4, R40, R24 ;  /* 0x00000028040c723c */ /* 0x001fec0000001818 */
[C---:B------:R-:W-:Y:S06]  /*836f0*/  HMMA.16816.F32 R8, R28.reuse, R38, R20 ;  /* 0x000000261c08723c */ /* 0x040fec0000001814 */
[C---:B----4-:R-:W-:Y:S01]  /*83700*/  HMMA.16816.F32 R4, R28.reuse, R36, R16 ;  /* 0x000000241c04723c */ /* 0x050fe20000001810 */
[----:B------:R-:W-:Y:S04]  /*83710*/  STL.64 [R1+0xab0], R44 ;  /* 0x000ab02c01007387 */ /* 0x000fe80000100a00 */
[----:B------:R-:W-:Y:S06]  /*83720*/  STL.64 [R1+0xab8], R46 ;  /* 0x000ab82e01007387 */ /* 0x000fec0000100a00 */
[----:B------:R0:W-:Y:S04]  /*83730*/  STL.64 [R1+0xaa0], R12 ;  /* 0x000aa00c01007387 */ /* 0x0001e80000100a00 */
[----:B------:R1:W-:Y:S04]  /*83740*/  STL.64 [R1+0xaa8], R14 ;  /* 0x000aa80e01007387 */ /* 0x0003e80000100a00 */
[----:B0-----:R-:W2:Y:S04]  /*83750*/  LDL.LU.64 R12, [R1+0xaf0] ;  /* 0x000af000010c7983 */ /* 0x001ea80000300a00 */
[----:B------:R0:W-:Y:S04]  /*83760*/  STL.64 [R1+0xac0], R8 ;  /* 0x000ac00801007387 */ /* 0x0001e80000100a00 */
[----:B------:R3:W-:Y:S04]  /*83770*/  STL.64 [R1+0xac8], R10 ;  /* 0x000ac80a01007387 */ /* 0x0007e80000100a00 */
[----:B-1----:R-:W2:Y:S04]  /*83780*/  LDL.LU.64 R14, [R1+0xaf8] ;  /* 0x000af800010e7983 */ /* 0x002ea80000300a00 */
[----:B------:R-:W-:Y:S04]  /*83790*/  STL.64 [R1+0xae0], R4 ;  /* 0x000ae00401007387 */ /* 0x000fe80000100a00 */
[----:B------:R1:W-:Y:S04]  /*837a0*/  STL.64 [R1+0xae8], R6 ;  /* 0x000ae80601007387 */ /* 0x0003e80000100a00 */
        /* <DEDUP_REMOVED lines=8> */
[----:B0-----:R-:W4:Y:S04]  /*83830*/  LDL.LU.64 R8, [R1+0x710] ;  /* 0x0007100001087983 */ /* 0x001f280000300a00 */
[----:B---3--:R-:W3:Y:S04]  /*83840*/  LDL.LU.64 R10, [R1+0x718] ;  /* 0x00071800010a7983 */ /* 0x008ee80000300a00 */
[----:B------:R-:W3:Y:S04]  /*83850*/  LDL.LU.64 R48, [R1+0x6e0] ;  /* 0x0006e00001307983 */ /* 0x000ee80000300a00 */
[----:B------:R-:W3:Y:S04]  /*83860*/  LDL.LU.64 R50, [R1+0x6e8] ;  /* 0x0006e80001327983 */ /* 0x000ee80000300a00 */
[----:B------:R-:W3:Y:S04]  /*83870*/  LDL.LU.64 R44, [R1+0x670] ;  /* 0x00067000012c7983 */ /* 0x000ee80000300a00 */
[----:B------:R-:W3:Y:S04]  /*83880*/  LDL.LU.64 R46, [R1+0x678] ;  /* 0x00067800012e7983 */ /* 0x000ee80000300a00 */
[----:B-1----:R-:W3:Y:S04]  /*83890*/  LDL.LU R6, [R1+0x1974] ;  /* 0x0019740001067983 */ /* 0x002ee80000300800 */
[----:B------:R-:W3:Y:S04]  /*838a0*/  LDL.LU R7, [R1+0x1970] ;  /* 0x0019700001077983 */ /* 0x000ee80000300800 */
[----:B------:R-:W3:Y:S04]  /*838b0*/  LDL.LU R52, [R1+0x197c] ;  /* 0x00197c0001347983 */ /* 0x000ee80000300800 */
[----:B------:R-:W3:Y:S04]  /*838c0*/  LDL.LU R53, [R1+0x1978] ;  /* 0x0019780001357983 */ /* 0x000ee80000300800 */
[----:B------:R-:W3:Y:S04]  /*838d0*/  LDL.LU R54, [R1+0x1984] ;  /* 0x0019840001367983 */ /* 0x000ee80000300800 */
[----:B------:R-:W3:Y:S04]  /*838e0*/  LDL.LU R55, [R1+0x1980] ;  /* 0x0019800001377983 */ /* 0x000ee80000300800 */
[----:B------:R-:W3:Y:S04]  /*838f0*/  LDL.LU R0, [R1+0x198c] ;  /* 0x00198c0001007983 */ /* 0x000ee80000300800 */
[----:B------:R-:W3:Y:S01]  /*83900*/  LDL.LU R60, [R1+0x1988] ;  /* 0x00198800013c7983 */ /* 0x000ee20000300800 */
[C---:B--2---:R-:W-:Y:S06]  /*83910*/  HMMA.16816.F32 R12, R28.reuse, R34, R12 ;  /* 0x000000221c0c723c */ /* 0x044fec000000180c */
[----:B----4-:R-:W-:-:S15]  /*83920*/  HMMA.16816.F32 R24, R28, R32, R24 ;  /* 0x000000201c18723c */ /* 0x010fde0000001818 */
        /* <DEDUP_REMOVED lines=8> */
[----:B------:R-:W2:Y:S01]  /*839b0*/  LDL.LU.64 R24, [R1+0x8e90] ;  /* 0x008e900001187983 */ /* 0x000ea20000300a00 */
        /* <DEDUP_REMOVED lines=15> */
[----:B------:R-:W2:-:S15]  /*83ab0*/  LDL.LU.64 R8, [R1+0x630] ;  /* 0x0006300001087983 */ /* 0x000e9e0000300a00 */
[----:B------:R-:W-:-:S01]  /*83ac0*/  NOP ;  /* 0x0000000000007918 */ /* 0x000fc20000000000 */
[----:B------:R-:W-:Y:S04]  /*83ad0*/  STL.64 [R1+0xb40], R56 ;  /* 0x000b403801007387 */ /* 0x000fe80000100a00 */
[----:B------:R-:W-:Y:S04]  /*83ae0*/  STL.64 [R1+0xb48], R58 ;  /* 0x000b483a01007387 */ /* 0x000fe80000100a00 */
[----:B------:R-:W2:Y:S04]  /*83af0*/  LDL.LU.64 R10, [R1+0x638] ;  /* 0x00063800010a7983 */ /* 0x000ea80000300a00 */
[----:B------:R-:W-:Y:S04]  /*83b00*/  STL.64 [R1+0xb70], R24 ;  /* 0x000b701801007387 */ /* 0x000fe80000100a00 */
[----:B------:R0:W-:Y:S04]  /*83b10*/  STL.64 [R1+0xb78], R26 ;  /* 0x000b781a01007387 */ /* 0x0001e80000100a00 */
[----:B------:R-:W-:Y:S04]  /*83b20*/  STL.64 [R1+0x8e38], R22 ;  /* 0x008e381601007387 */ /* 0x000fe80000100a00 */
[----:B------:R3:W-:Y:S01]  /*83b30*/  STL.64 [R1+0x8e30], R20 ;  /* 0x008e301401007387 */ /* 0x0007e20000100a00 */
[C---:B0-----:R-:W-:Y:S03]  /*83b40*/  HMMA.16816.F32 R24, R28.reuse, R18, R48 ;  /* 0x000000121c18723c */ /* 0x041fe60000001830 */
[----:B------:R-:W4:Y:S03]  /*83b50*/  LDL.LU.64 R56, [R1+0x1280] ;  /* 0x0012800001387983 */ /* 0x000f260000300a00 */
[----:B---3--:R-:W-:-:S15]  /*83b60*/  HMMA.16816.F32 R20, R28, R16, R44 ;  /* 0x000000101c14723c */ /* 0x008fde000000182c */
[----:B------:R-:W-:-:S02]  /*83b70*/  NOP ;  /* 0x0000000000007918 */ /* 0x000fc40000000000 */
[----:B------:R0:W-:Y:S04]  /*83b80*/  STL.64 [R1+0xb80], R24 ;  /* 0x000b801801007387 */ /* 0x0001e80000100a00 */
[----:B------:R1:W-:Y:S04]  /*83b90*/  STL.64 [R1+0xb88], R26 ;  /* 0x000b881a01007387 */ /* 0x0003e80000100a00 */
[----:B------:R-:W4:Y:S04]  /*83ba0*/  LDL.LU.64 R58, [R1+0x1288] ;  /* 0x00128800013a7983 */ /* 0x000f280000300a00 */
[----:B------:R3:W-:Y:S04]  /*83bb0*/  STL.64 [R1+0xba0], R20 ;  /* 0x000ba01401007387 */ /* 0x0007e80000100a00 */
[----:B------:R3:W-:Y:S04]  /*83bc0*/  STL.64 [R1+0xba8], R22 ;  /* 0x000ba81601007387 */ /* 0x0007e80000100a00 */
[----:B------:R-:W4:Y:S04]  /*83bd0*/  LDL.LU.64 R48, [R1+0xbf0] ;  /* 0x000bf00001307983 */ /* 0x000f280000300a00 */
[----:B------:R-:W4:Y:S04]  /*83be0*/  LDL.LU.64 R50, [R1+0xbf8] ;  /* 0x000bf80001327983 */ /* 0x000f280000300a00 */
[----:B------:R-:W4:Y:S04]  /*83bf0*/  LDL.LU.64 R44, [R1+0xc00] ;  /* 0x000c0000012c7983 */ /* 0x000f280000300a00 */
[----:B------:R-:W4:Y:S04]  /*83c00*/  LDL.LU.64 R46, [R1+0xc08] ;  /* 0x000c0800012e7983 */ /* 0x000f280000300a00 */
[----:B0-----:R-:W4:Y:S04]  /*83c10*/  LDL.LU.64 R24, [R1+0x5c0] ;  /* 0x0005c00001187983 */ /* 0x001f280000300a00 */
[----:B-1----:R-:W4:Y:S04]  /*83c20*/  LDL.LU.64 R26, [R1+0x5c8] ;  /* 0x0005c800011a7983 */ /* 0x002f280000300a00 */
[----:B---3--:R-:W3:Y:S04]  /*83c30*/  LDL.LU.64 R20, [R1+0x11d0] ;  /* 0x0011d00001147983 */ /* 0x008ee80000300a00 */
[----:B------:R-:W3:Y:S04]  /*83c40*/  LDL.LU.64 R22, [R1+0x11d8] ;  /* 0x0011d80001167983 */ /* 0x000ee80000300a00 */
[----:B------:R-:W-:Y:S04]  /*83c50*/  STL.64 [R1+0x8e28], R18 ;  /* 0x008e281201007387 */ /* 0x000fe80000100a00 */
[----:B------:R0:W-:Y:S04]  /*83c60*/  STL.64 [R1+0x8e20], R16 ;  /* 0x008e201001007387 */ /* 0x0001e80000100a00 */
[----:B0-----:R-:W4:Y:S04]  /*83c70*/  LDL.LU.64 R16, [R1+0x610] ;  /* 0x0006100001107983 */ /* 0x001f280000300a00 */
[----:B------:R-:W4:Y:S01]  /*83c80*/  LDL.LU.64 R18, [R1+0x618] ;  /* 0x0006180001127983 */ /* 0x000f220000300a00 */
[----:B--2---:R-:W-:-:S15]  /*83c90*/  HMMA.16816.F32 R8, R28, R14, R8 ;  /* 0x0000000e1c08723c */ /* 0x004fde0000001808 */
[----:B------:R-:W-:-:S08]  /*83ca0*/  NOP ;  /* 0x0000000000007918 */ /* 0x000fd00000000000 */
[----:B------:R-:W-:Y:S04]  /*83cb0*/  STL.64 [R1+0xbb0], R8 ;  /* 0x000bb00801007387 */ /* 0x000fe80000100a00 */
[----:B------:R0:W-:Y:S04]  /*83cc0*/  STL.64 [R1+0xbb8], R10 ;  /* 0x000bb80a01007387 */ /* 0x0001e80000100a00 */
[----:B0-----:R-:W2:Y:S04]  /*83cd0*/  LDL.LU.64 R10, [R1+0x8e68] ;  /* 0x008e6800010a7983 */ /* 0x001ea80000300a00 */
[----:B------:R-:W3:Y:S04]  /*83ce0*/  LDL.LU.64 R8, [R1+0x8e60] ;  /* 0x008e600001087983 */ /* 0x000ee80000300a00 */
[----:B------:R-:W-:Y:S04]  /*83cf0*/  STL.64 [R1+0x8e48], R14 ;  /* 0x008e480e01007387 */ /* 0x000fe80000100a00 */
[----:B------:R-:W-:Y:S01]  /*83d00*/  STL.64 [R1+0x8e40], R12 ;  /* 0x008e400c01007387 */ /* 0x000fe20000100a00 */
        /* <DEDUP_REMOVED lines=8> */
[----:B----4-:R-:W-:-:S15]  /*83d90*/  HMMA.16816.F32 R16, R28, R12, R16 ;  /* 0x0000000c1c10723c */ /* 0x010fde0000001810 */
[----:B------:R-:W-:-:S08]  /*83da0*/  NOP ;  /* 0x0000000000007918 */ /* 0x000fd00000000000 */
[----:B------:R-:W-:Y:S04]  /*83db0*/  STL.64 [R1+0xbd0], R16 ;  /* 0x000bd01001007387 */ /* 0x000fe80000100a00 */
[----:B------:R0:W-:Y:S01]  /*83dc0*/  STL.64 [R1+0xbd8], R18 ;  /* 0x000bd81201007387 */ /* 0x0001e20000100a00 */
[C---:B------:R-:W-:Y:S06]  /*83dd0*/  HMMA.16816.F32 R44, R28.reuse, R2, R44 ;  /* 0x000000021c2c723c */ /* 0x040fec000000182c */
[C---:B0-----:R-:W-:Y:S06]  /*83de0*/  HMMA.16816.F32 R16, R28.reuse, R40, R24 ;  /* 0x000000281c10723c */ /* 0x041fec0000001818 */
[----:B--2---:R-:W-:-:S15]  /*83df0*/  HMMA.16816.F32 R12, R28, R10, R56 ;  /* 0x0000000a1c0c723c */ /* 0x004fde0000001838 */
[----:B------:R-:W-:-:S08]  /*83e00*/  NOP ;  /* 0x0000000000007918 */ /* 0x000fd00000000000 */
[----:B------:R-:W-:Y:S04]  /*83e10*/  STL.64 [R1+0xbe0], R12 ;  /* 0x000be00c01007387 */ /* 0x000fe80000100a00 */
[----:B------:R3:W-:Y:S02]  /*83e20*/  STL.64 [R1+0xbe8], R14 ;  /* 0x000be80e01007387 */ /* 0x0007e40000100a00 */
[----:B---3--:R-:W-:-:S15]  /*83e30*/  HMMA.16816.F32 R12, R28, R8, R48 ;  /* 0x000000081c0c723c */ /* 0x008fde0000001830 */
[----:B------:R-:W-:-:S08]  /*83e40*/  NOP ;  /* 0x0000000000007918 */ /* 0x000fd00000000000 */
[----:B------:R-:W-:Y:S04]  /*83e50*/  STL.64 [R1+0xbf0], R12 ;  /* 0x000bf00c01007387 */ /* 0x000fe80000100a00 */
[----:B------:R0:W-:Y:S02]  /*83e60*/  STL.64 [R1+0xbf8], R14 ;  /* 0x000bf80e01007387 */ /* 0x0001e40000100a00 */
[C---:B0-----:R-:W-:Y:S02]  /*83e70*/  HMMA.16816.F32 R12, R4.reuse, R38, R20 ;  /* 0x00000026040c723c */ /* 0x041fe40000001814 */
        /* <DEDUP_REMOVED lines=29> */
[C---:B---3--:R-:W-:Y:S06]  /*84050*/  HMMA.16816.F32 R28, R4.reuse, R34, R28 ;  /* 0x00000022041c723c */ /* 0x048fec000000181c */
[C---:B----4-:R-:W-:Y:S11]  /*84060*/  HMMA.16816.F32 R24, R4.reuse, R32, R24 ;  /* 0x000000200418723c */ /* 0x050ff60000001818 */
[----:B------:R0:W-:Y:S04]  /*84070*/  STL.64 [R1+0xc30], R44 ;  /* 0x000c302c01007387 */ /* 0x0001e80000100a00 */
[----:B------:R1:W-:Y:S04]  /*84080*/  STL.64 [R1+0xc38], R46 ;  /* 0x000c382e01007387 */ /* 0x0003e80000100a00 */
[----:B0-----:R-:W2:Y:S04]  /*84090*/  LDL.LU.64 R44, [R1+0x1240] ;  /* 0x00124000012c7983 */ /* 0x001ea80000300a00 */
[----:B-1----:R-:W2:Y:S04]  /*840a0*/  LDL.LU.64 R46, [R1+0x1248] ;  /* 0x00124800012e7983 */ /* 0x002ea80000300a00 */
[----:B------:R0:W-:Y:S04]  /*840b0*/  STL.64 [R1+0xc40], R28 ;  /* 0x000c401c01007387 */ /* 0x0001e80000100a00 */
[----:B------:R1:W-:Y:S04]  /*840c0*/  STL.64 [R1+0xc48], R30 ;  /* 0x000c481e01007387 */ /* 0x0003e80000100a00 */
[----:B0-----:R-:W3:Y:S04]  /*840d0*/  LDL.LU.64 R28, [R1+0x1230] ;  /* 0x00123000011c7983 */ /* 0x001ee80000300a00 */
[----:B-1----:R-:W3:Y:S04]  /*840e0*/  LDL.LU.64 R30, [R1+0x1238] ;  /* 0x00123800011e7983 */ /* 0x002ee80000300a00 */
[----:B------:R-:W-:Y:S04]  /*840f0*/  STL.64 [R1+0xc50], R24 ;  /* 0x000c501801007387 */ /* 0x000fe80000100a00 */
[----:B------:R0:W-:Y:S04]  /*84100*/  STL.64 [R1+0xc58], R26 ;  /* 0x000c581a01007387 */ /* 0x0001e80000100a00 */
[----:B0-----:R-:W4:Y:S04]  /*84110*/  LDL.LU.64 R26, [R1+0x8e58] ;  /* 0x008e5800011a7983 */ /* 0x001f280000300a00 */
[----:B------:R-:W2:Y:S01]  /*84120*/  LDL.LU.64 R24, [R1+0x8e50] ;  /* 0x008e500001187983 */ /* 0x000ea20000300a00 */
[C---:B----4-:R-:W-:Y:S06]  /*84130*/  HMMA.16816.F32 R12, R4.reuse, R26, R12 ;  /* 0x0000001a040c723c */ /* 0x050fec000000180c */
        /* <DEDUP_REMOVED lines=20> */
[----:B------:R-:W3:Y:S04]  /*84280*/  LDL.LU.64 R16, [R1+0x8e20] ;  /* 0x008e200001107983 */ /* 0x000ee80000300a00 */
[----:B------:R0:W-:Y:S04]  /*84290*/  STL.64 [R1+0xc90], R52 ;  /* 0x000c903401007387 */ /* 0x0001e80000100a00 */
[----:B------:R1:W-:Y:S04]  /*842a0*/  STL.64 [R1+0xc98], R54 ;  /* 0x000c983601007387 */ /* 0x0003e80000100a00 */
[----:B0-----:R-:W4:Y:S04]  /*842b0*/  LDL.LU.64 R52, [R1+0x15b0] ;  /* 0x0015b00001347983 */ /* 0x001f280000300a00 */
[----:B-1----:R-:W4:Y:S04]  /*842c0*/  LDL.LU.64 R54, [R1+0x15b8] ;  /* 0x0015b80001367983 */ /* 0x002f280000300a00 */
[----:B------:R-:W-:Y:S04]  /*842d0*/  STL.64 [R1+0x8e08], R22 ;  /* 0x008e081601007387 */ /* 0x000fe80000100a00 */
[----:B------:R0:W-:Y:S04]  /*842e0*/  STL.64 [R1+0x8e00], R20 ;  /* 0x008e001401007387 */ /* 0x0001e80000100a00 */
[----:B0-----:R-:W2:Y:S04]  /*842f0*/  LDL.LU.64 R20, [R1+0x1260] ;  /* 0x0012600001147983 */ /* 0x001ea80000300a00 */
[----:B------:R-:W2:Y:S02]  /*84300*/  LDL.LU.64 R22, [R1+0x1268] ;  /* 0x0012680001167983 */ /* 0x000ea40000300a00 */
        /* <DEDUP_REMOVED lines=10> */
[C---:B0-----:R-:W-:Y:S02]  /*843b0*/  HMMA.16816.F32 R20, R4.reuse, R14, R44 ;  /* 0x0000000e0414723c */ /* 0x041fe4000000182c */
[----:B------:R-:W2:Y:S04]  /*843c0*/  LDL.LU.64 R44, [R1+0x15a0] ;  /* 0x0015a000012c7983 */ /* 0x000ea80000300a00 */
[----:B------:R-:W-:-:S15]  /*843d0*/  HMMA.16816.F32 R16, R4, R12, R28 ;  /* 0x0000000c0410723c */ /* 0x000fde000000181c */
[----:B------:R-:W-:-:S02]  /*843e0*/  NOP ;  /* 0x0000000000007918 */ /* 0x000fc40000000000 */
[----:B------:R0:W-:Y:S04]  /*843f0*/  STL.64 [R1+0xcc0], R20 ;  /* 0x000cc01401007387 */ /* 0x0001e80000100a00 */
[----:B------:R1:W-:Y:S04]  /*84400*/  STL.64 [R1+0xcc8], R22 ;  /* 0x000cc81601007387 */ /* 0x0003e80000100a00 */
[----:B------:R-:W2:Y:S04]  /*84410*/  LDL.LU.64 R46, [R1+0x15a8] ;  /* 0x0015a800012e7983 */ /* 0x000ea80000300a00 */
[----:B------:R-:W-:Y:S04]  /*84420*/  STL.64 [R1+0xcd0], R16 ;  /* 0x000cd01001007387 */ /* 0x000fe80000100a00 */
[----:B------:R-:W-:Y:S04]  /*84430*/  STL.64 [R1+0xcd8], R18 ;  /* 0x000cd81201007387 */ /* 0x000fe80000100a00 */
[----:B------:R-:W3:Y:S04]  /*84440*/  LDL.LU.64 R24, [R1+0x1520] ;  /* 0x0015200001187983 */ /* 0x000ee80000300a00 */
[----:B------:R-:W3:Y:S04]  /*84450*/  LDL.LU.64 R26, [R1+0x1528] ;  /* 0x00152800011a7983 */ /* 0x000ee80000300a00 */
[----:B------:R-:W-:Y:S04]  /*84460*/  STL.64 [R1+0x8df8], R14 ;  /* 0x008df80e01007387 */ /* 0x000fe80000100a00 */
[----:B------:R4:W-:Y:S04]  /*84470*/  STL.64 [R1+0x8df0], R12 ;  /* 0x008df00c01007387 */ /* 0x0009e80000100a00 */
[----:B0-----:R-:W3:Y:S04]  /*84480*/  LDL.LU.64 R20, [R1+0x1510] ;  /* 0x0015100001147983 */ /* 0x001ee80000300a00 */
[----:B-1----:R-:W3:Y:S01]  /*84490*/  LDL.LU.64 R22, [R1+0x1518] ;  /* 0x0015180001167983 */ /* 0x002ee20000300a00 */
[----:B----4-:R-:W-:-:S15]  /*844a0*/  HMMA.16816.F32 R12, R4, R10, R52 ;  /* 0x0000000a040c723c */ /* 0x010fde0000001834 */
[----:B------:R-:W-:-:S08]  /*844b0*/  NOP ;  /* 0x0000000000007918 */ /* 0x000fd00000000000 */
[----:B------:R-:W-:Y:S04]  /*844c0*/  STL.64 [R1+0xce0], R12 ;  /* 0x000ce00c01007387 */ /* 0x000fe80000100a00 */
[----:B------:R2:W-:Y:S04]  /*844d0*/  STL.64 [R1+0xce8], R14 ;  /* 0x000ce80e01007387 */ /* 0x0005e80000100a00 */
[----:B------:R-:W4:Y:S04]  /*844e0*/  LDL.LU.64 R16, [R1+0x1500] ;  /* 0x0015000001107983 */ /* 0x000f280000300a00 */
[----:B------:R-:W4:Y:S01]  /*844f0*/  LDL.LU.64 R18, [R1+0x1508] ;  /* 0x0015080001127983 */ /* 0x000f220000300a00 */
[----:B------:R-:W-:-:S02]  /*84500*/  IMAD R28, R59, 0x100, R58 ;  /* 0x000001003b1c7824 */ /* 0x000fc400078e023a */
[----:B------:R-:W-:Y:S01]  /*84510*/  IMAD R29, R49, 0x100, R48 ;  /* 0x00000100311d7824 */ /* 0x000fe200078e0230 */
[C---:B--2---:R-:W-:Y:S06]  /*84520*/  HMMA.16816.F32 R12, R4.reuse, R8, R44 ;  /* 0x00000008040c723c */ /* 0x044fec000000182c */
[----:B---3--:R-:W-:-:S15]  /*84530*/  HMMA.16816.F32 R24, R4, R2, R24 ;  /* 0x000000020418723c */ /* 0x008fde0000001818 */
[----:B------:R-:W-:-:S02]  /*84540*/  NOP ;  /* 0x0000000000007918 */ /* 0x000fc40000000000 */
[----:B------:R0:W-:Y:S04]  /*84550*/  STL.64 [R1+0xcf0], R12 ;  /* 0x000cf00c01007387 */ /* 0x0001e80000100a00 */
[----:B------:R1:W-:Y:S04]  /*84560*/  STL.64 [R1+0xcf8], R14 ;  /* 0x000cf80e01007387 */ /* 0x0003e80000100a00 */
[----:B0-----:R-:W2:Y:S01]  /*84570*/  LDL.LU.64 R12, [R1+0x13f0] ;  /* 0x0013f000010c7983 */ /* 0x001ea20000300a00 */
[----:B------:R-:W-:Y:S03]  /*84580*/  HMMA.16816.F32 R4, R4, R40, R20 ;  /* 0x000000280404723c */ /* 0x000fe60000001814 */
[----:B-1----:R-:W2:Y:S04]  /*84590*/  LDL.LU.64 R14, [R1+0x13f8] ;  /* 0x0013f800010e7983 */ /* 0x002ea80000300a00 */
[----:B------:R0:W-:Y:S04]  /*845a0*/  STL.64 [R1+0xd10], R24 ;  /* 0x000d101801007387 */ /* 0x0001e80000100a00 */
[----:B------:R1:W-:Y:S04]  /*845b0*/  STL.64 [R1+0xd18], R26 ;  /* 0x000d181a01007387 */ /* 0x0003e80000100a00 */
[----:B------:R-:W3:Y:S04]  /*845c0*/  LDL.LU R58, [R1+0x19b4] ;  /* 0x0019b400013a7983 */ /* 0x000ee80000300800 */
[----:B------:R-:W3:Y:S04]  /*845d0*/  LDL.LU R59, [R1+0x19b0] ;  /* 0x0019b000013b7983 */ /* 0x000ee80000300800 */
[----:B------:R-:W3:Y:S04]  /*845e0*/  LDL.LU R48, [R1+0x19bc] ;  /* 0x0019bc0001307983 */ /* 0x000ee80000300800 */
[----:B------:R-:W3:Y:S04]  /*845f0*/  LDL.LU R49, [R1+0x19b8] ;  /* 0x0019b80001317983 */ /* 0x000ee80000300800 */
[----:B------:R-:W3:Y:S04]  /*84600*/  LDL.LU.64 R44, [R1+0x13e0] ;  /* 0x0013e000012c7983 */ /* 0x000ee80000300a00 */
[----:B------:R-:W3:Y:S04]  /*84610*/  LDL.LU.64 R46, [R1+0x13e8] ;  /* 0x0013e800012e7983 */ /* 0x000ee80000300a00 */
[----:B------:R-:W-:Y:S04]  /*84620*/  STL.64 [R1+0xd00], R4 ;  /* 0x000d000401007387 */ /* 0x000fe80000100a00 */
[----:B------:R4:W-:Y:S04]  /*84630*/  STL.64 [R1+0xd08], R6 ;  /* 0x000d080601007387 */ /* 0x0009e80000100a00 */
[----:B0-----:R-:W3:Y:S04]  /*84640*/  LDL.LU.64 R24, [R1+0x13d0] ;  /* 0x0013d00001187983 */ /* 0x001ee80000300a00 */
[----:B-1----:R-:W3:Y:S01]  /*84650*/  LDL.LU.64 R26, [R1+0x13d8] ;  /* 0x0013d800011a7983 */ /* 0x002ee20000300a00 */
[----:B------:R-:W-:-:S02]  /*84660*/  IMAD R30, R51, 0x100, R50 ;  /* 0x00000100331e7824 */ /* 0x000fc400078e0232 */
[----:B------:R-:W-:Y:S01]  /*84670*/  IMAD R31, R60, 0x100, R0 ;  /* 0x000001003c1f7824 */ /* 0x000fe200078e0200 */
[----:B------:R-:W-:Y:S02]  /*84680*/  F2FP.F16.E4M3.UNPACK_B R28, R28 ;  /* 0x0000001cff1c723e */ /* 0x000fe400020006ff */
[----:B------:R-:W-:Y:S02]  /*84690*/  F2FP.F16.E4M3.UNPACK_B R29, R29 ;  /* 0x0000001dff1d723e */ /* 0x000fe400020006ff */
[----:B------:R-:W-:Y:S02]  /*846a0*/  F2FP.F16.E4M3.UNPACK_B R30, R30 ;  /* 0x0000001eff1e723e */ /* 0x000fe400020006ff */
[----:B------:R-:W-:-:S07]  /*846b0*/  F2FP.F16.E4M3.UNPACK_B R31, R31 ;  /* 0x0000001fff1f723e */ /* 0x000fce00020006ff */
[----:B----4-:R-:W-:-:S15]  /*846c0*/  HMMA.16816.F32 R4, R28, R38, R16 ;  /* 0x000000261c04723c */ /* 0x010fde0000001810 */
[----:B------:R-:W-:-:S08]  /*846d0*/  NOP ;  /* 0x0000000000007918 */ /* 0x000fd00000000000 */
[----:B------:R-:W-:Y:S04]  /*846e0*/  STL.64 [R1+0xd20], R4 ;  /* 0x000d200401007387 */ /* 0x000fe80000100a00 */
[----:B------:R2:W-:Y:S04]  /*846f0*/  STL.64 [R1+0xd28], R6 ;  /* 0x000d280601007387 */ /* 0x0005e80000100a00 */
[----:B------:R-:W4:Y:S04]  /*84700*/  LDL.LU.64 R20, [R1+0x13c0] ;  /* 0x0013c00001147983 */ /* 0x000f280000300a00 */
[----:B------:R-:W4:Y:S04]  /*84710*/  LDL.LU.64 R22, [R1+0x13c8] ;  /* 0x0013c80001167983 */ /* 0x000f280000300a00 */
[----:B------:R-:W4:Y:S04]  /*84720*/  LDL.LU.64 R52, [R1+0x13b0] ;  /* 0x0013b00001347983 */ /* 0x000f280000300a00 */
[----:B------:R-:W4:Y:S04]  /*84730*/  LDL.LU.64 R54, [R1+0x13b8] ;  /* 0x0013b80001367983 */ /* 0x000f280000300a00 */
[----:B------:R-:W4:Y:S04]  /*84740*/  LDL.LU R50, [R1+0x19c4] ;  /* 0x0019c40001327983 */ /* 0x000f280000300800 */
[----:B------:R-:W4:Y:S01]  /*84750*/  LDL.LU R51, [R1+0x19c0] ;  /* 0x0019c00001337983 */ /* 0x000f220000300800 */
[----:B--2---:R-:W-:Y:S03]  /*84760*/  HMMA.16816.F32 R4, R28, R36, R12 ;  /* 0x000000241c04723c */ /* 0x004fe6000000180c */
[----:B------:R-:W2:Y:S04]  /*84770*/  LDL.LU.64 R12, [R1+0x1590] ;  /* 0x00159000010c7983 */ /* 0x000ea80000300a00 */
[----:B------:R-:W2:-:S15]  /*84780*/  LDL.LU.64 R14, [R1+0x1598] ;  /* 0x00159800010e7983 */ /* 0x000e9e0000300a00 */
[----:B------:R-:W-:-:S01]  /*84790*/  NOP ;  /* 0x0000000000007918 */ /* 0x000fc20000000000 */
[----:B------:R-:W-:Y:S04]  /*847a0*/  STL.64 [R1+0xd30], R4 ;  /* 0x000d300401007387 */ /* 0x000fe80000100a00 */
[----:B------:R3:W-:Y:S04]  /*847b0*/  STL.64 [R1+0xd38], R6 ;  /* 0x000d380601007387 */ /* 0x0007e80000100a00 */
[----:B------:R-:W2:Y:S04]  /*847c0*/  LDL.LU.64 R16, [R1+0x1580] ;  /* 0x0015800001107983 */ /* 0x000ea80000300a00 */
[----:B------:R-:W2:Y:S01]  /*847d0*/  LDL.LU.64 R18, [R1+0x1588] ;  /* 0x0015880001127983 */ /* 0x000ea20000300a00 */
[C---:B---3--:R-:W-:Y:S03]  /*847e0*/  HMMA.16816.F32 R4, R28.reuse, R34, R44 ;  /* 0x000000221c04723c */ /* 0x048fe6000000182c */
[----:B------:R-:W3:Y:S04]  /*847f0*/  LDL.LU R0, [R1+0x19cc] ;  /* 0x0019cc0001007983 */ /* 0x000ee80000300800 */
[----:B------:R-:W3:Y:S01]  /*84800*/  LDL.LU R60, [R1+0x19c8] ;  /* 0x0019c800013c7983 */ /* 0x000ee20000300800 */
[C---:B------:R-:W-:Y:S03]  /*84810*/  HMMA.16816.F32 R24, R28.reuse, R32, R24 ;  /* 0x000000201c18723c */ /* 0x040fe60000001818 */
[----:B------:R-:W3:Y:S04]  /*84820*/  LDL.LU.64 R44, [R1+0x1550] ;  /* 0x00155000012c7983 */ /* 0x000ee80000300a00 */
[----:B------:R-:W3:Y:S08]  /*84830*/  LDL.LU.64 R46, [R1+0x1558] ;  /* 0x00155800012e7983 */ /* 0x000ef00000300a00 */
        /* <DEDUP_REMOVED lines=16> */
[----:B------:R0:W-:Y:S04]  /*84940*/  STL.64 [R1+0xd70], R52 ;  /* 0x000d703401007387 */ /* 0x0001e80000100a00 */
[----:B------:R1:W-:Y:S04]  /*84950*/  STL.64 [R1+0xd78], R54 ;  /* 0x000d783601007387 */ /* 0x0003e80000100a00 */
[----:B0-----:R-:W2:Y:S04]  /*84960*/  LDL.LU.64 R52, [R1+0x16e0] ;  /* 0x0016e00001347983 */ /* 0x001ea80000300a00 */
[----:B-1----:R-:W2:Y:S04]  /*84970*/  LDL.LU.64 R54, [R1+0x16e8] ;  /* 0x0016e80001367983 */ /* 0x002ea80000300a00 */
[----:B------:R-:W-:Y:S04]  /*84980*/  STL.64 [R1+0x8dd8], R26 ;  /* 0x008dd81a01007387 */ /* 0x000fe80000100a00 */
[----:B------:R0:W-:Y:S04]  /*84990*/  STL.64 [R1+0x8dd0], R24 ;  /* 0x008dd01801007387 */ /* 0x0001e80000100a00 */
[----:B0-----:R-:W2:Y:S04]  /*849a0*/  LDL.LU.64 R24, [R1+0x1560] ;  /* 0x0015600001187983 */ /* 0x001ea80000300a00 */
[----:B------:R-:W2:Y:S01]  /*849b0*/  LDL.LU.64 R26, [R1+0x1568] ;  /* 0x00156800011a7983 */ /* 0x000ea20000300a00 */
[C---:B----4-:R-:W-:Y:S06]  /*849c0*/  HMMA.16816.F32 R12, R28.reuse, R22, R12 ;  /* 0x000000161c0c723c */ /* 0x050fec000000180c */
[----:B---3--:R-:W-:-:S15]  /*849d0*/  HMMA.16816.F32 R16, R28, R20, R16 ;  /* 0x000000141c10723c */ /* 0x008fde0000001810 */
        /* <DEDUP_REMOVED lines=8> */
[----:B------:R-:W3:Y:S04]  /*84a60*/  LDL.LU.64 R16, [R1+0x8de0] ;  /* 0x008de00001107983 */ /* 0x000ee80000300a00 */
[----:B------:R-:W-:Y:S04]  /*84a70*/  STL.64 [R1+0x8dc8], R22 ;  /* 0x008dc81601007387 */ /* 0x000fe80000100a00 */
[----:B------:R0:W-:Y:S04]  /*84a80*/  STL.64 [R1+0x8dc0], R20 ;  /* 0x008dc01401007387 */ /* 0x0001e80000100a00 */
[----:B0-----:R-:W2:Y:S04]  /*84a90*/  LDL.LU.64 R20, [R1+0x1570] ;  /* 0x0015700001147983 */ /* 0x001ea80000300a00 */
[----:B------:R-:W2:Y:S01]  /*84aa0*/  LDL.LU.64 R22, [R1+0x1578] ;  /* 0x0015780001167983 */ /* 0x000ea20000300a00 */
[C---:B----4-:R-:W-:Y:S06]  /*84ab0*/  HMMA.16816.F32 R4, R28.reuse, R12, R4 ;  /* 0x0000000c1c04723c */ /* 0x050fec0000001804 */
[----:B--2---:R-:W-:-:S15]  /*84ac0*/  HMMA.16816.F32 R20, R28, R18, R20 ;  /* 0x000000121c14723c */ /* 0x004fde0000001814 */
[----:B------:R-:W-:-:S08]  /*84ad0*/  NOP ;  /* 0x0000000000007918 */ /* 0x000fd00000000000 */
[----:B------:R-:W-:Y:S04]  /*84ae0*/  STL.64 [R1+0xda0], R20 ;  /* 0x000da01401007387 */ /* 0x000fe80000100a00 */
[----:B------:R0:W-:Y:S04]  /*84af0*/  STL.64 [R1+0xda8], R22 ;  /* 0x000da81601007387 */ /* 0x0001e80000100a00 */
[----:B------:R-:W-:Y:S04]  /*84b00*/  STL.64 [R1+0x8da8], R18 ;  /* 0x008da81201007387 */ /* 0x000fe80000100a00 */
[----:B---3--:R1:W-:Y:S01]  /*84b10*/  STL.64 [R1+0x8da0], R16 ;  /* 0x008da01001007387 */ /* 0x0083e20000100a00 */
        /* <DEDUP_REMOVED lines=12> */
[----:B------:R0:W-:Y:S04]  /*84be0*/  STL.64 [R1+0x8db0], R12 ;  /* 0x008db00c01007387 */ /* 0x0001e80000100a00 */
[----:B------:R-:W3:Y:S04]  /*84bf0*/  LDL.LU.64 R24, [R1+0x16c0] ;  /* 0x0016c00001187983 */ /* 0x000ee80000300a00 */
[----:B------:R-:W3:Y:S01]  /*84c00*/  LDL.LU.64 R26, [R1+0x16c8] ;  /* 0x0016c800011a7983 */ /* 0x000ee20000300a00 */
[----:B0-----:R-:W-:-:S15]  /*84c10*/  HMMA.16816.F32 R12, R28, R10, R52 ;  /* 0x0000000a1c0c723c */ /* 0x001fde0000001834 */
[----:B------:R-:W-:-:S08]  /*84c20*/  NOP ;  /* 0x0000000000007918 */ /* 0x000fd00000000000 */
[----:B------:R0:W-:Y:S04]  /*84c30*/  STL.64 [R1+0xde0], R12 ;  /* 0x000de00c01007387 */ /* 0x0001e80000100a00 */
[----:B------:R1:W-:Y:S04]  /*84c40*/  STL.64 [R1+0xde8], R14 ;  /* 0x000de80e01007387 */ /* 0x0003e80000100a00 */
[----:B------:R-:W4:Y:S04]  /*84c50*/  LDL.LU.64 R20, [R1+0x1620] ;  /* 0x0016200001147983 */ /* 0x000f280000300a00 */
[----:B------:R-:W4:Y:S04]  /*84c60*/  LDL.LU.64 R22, [R1+0x1628] ;  /* 0x0016280001167983 */ /* 0x000f280000300a00 */
[----:B------:R-:W4:Y:S04]  /*84c70*/  LDL.LU.64 R16, [R1+0x1610] ;  /* 0x0016100001107983 */ /* 0x000f280000300a00 */
[----:B------:R-:W4:Y:S01]  /*84c80*/  LDL.LU.64 R18, [R1+0x1618] ;  /* 0x0016180001127983 */ /* 0x000f220000300a00 */
[----:B------:R-:W-:-:S03]  /*84c90*/  IMAD R4, R59, 0x100, R58 ;  /* 0x000001003b047824 */ /* 0x000fc600078e023a */
[----:B0-----:R-:W4:Y:S04]  /*84ca0*/  LDL.LU.64 R12, [R1+0x1600] ;  /* 0x00160000010c7983 */ /* 0x001f280000300a00 */
[----:B-1----:R-:W4:Y:S01]  /*84cb0*/  LDL.LU.64 R14, [R1+0x1608] ;  /* 0x00160800010e7983 */ /* 0x002f220000300a00 */
[C---:B--2---:R-:W-:Y:S06]  /*84cc0*/  HMMA.16816.F32 R44, R28.reuse, R8, R44 ;  /* 0x000000081c2c723c */ /* 0x044fec000000182c */
[----:B---3--:R-:W-:-:S15]  /*84cd0*/  HMMA.16816.F32 R24, R28, R2, R24 ;  /* 0x000000021c18723c */ /* 0x008fde0000001818 */
[----:B------:R-:W-:-:S02]  /*84ce0*/  NOP ;  /* 0x0000000000007918 */ /* 0x000fc40000000000 */
[----:B------:R0:W-:Y:S04]  /*84cf0*/  STL.64 [R1+0xdf0], R44 ;  /* 0x000df02c01007387 */ /* 0x0001e80000100a00 */
[----:B------:R1:W-:Y:S04]  /*84d00*/  STL.64 [R1+0xdf8], R46 ;  /* 0x000df82e01007387 */ /* 0x0003e80000100a00 */
[----:B------:R-:W2:Y:S04]  /*84d10*/  LDL.LU R58, [R1+0x19d4] ;  /* 0x0019d400013a7983 */ /* 0x000ea80000300800 */
[----:B------:R-:W2:Y:S04]  /*84d20*/  LDL.LU R59, [R1+0x19d0] ;  /* 0x0019d000013b7983 */ /* 0x000ea80000300800 */
[----:B------:R-:W3:Y:S04]  /*84d30*/  LDL.LU R52, [R1+0x19dc] ;  /* 0x0019dc0001347983 */ /* 0x000ee80000300800 */
[----:B------:R-:W3:Y:S04]  /*84d40*/  LDL.LU R53, [R1+0x19d8] ;  /* 0x0019d80001357983 */ /* 0x000ee80000300800 */
[----:B0-----:R-:W2:Y:S01]  /*84d50*/  LDL.LU.64 R44, [R1+0x15f0] ;  /* 0x0015f000012c7983 */ /* 0x001ea20000300a00 */
[----:B----4-:R-:W-:Y:S03]  /*84d60*/  HMMA.16816.F32 R20, R28, R40, R20 ;  /* 0x000000281c14723c */ /* 0x010fe60000001814 */
[----:B------:R0:W-:Y:S04]  /*84d70*/  STL.64 [R1+0xe10], R24 ;  /* 0x000e101801007387 */ /* 0x0001e80000100a00 */
[----:B------:R4:W-:Y:S04]  /*84d80*/  STL.64 [R1+0xe18], R26 ;  /* 0x000e181a01007387 */ /* 0x0009e80000100a00 */
[----:B-1----:R-:W2:-:S12]  /*84d90*/  LDL.LU.64 R46, [R1+0x15f8] ;  /* 0x0015f800012e7983 */ /* 0x002e980000300a00 */
[----:B------:R1:W-:Y:S04]  /*84da0*/  STL.64 [R1+0xe00], R20 ;  /* 0x000e001401007387 */ /* 0x0003e80000100a00 */
[----:B------:R1:W-:Y:S04]  /*84db0*/  STL.64 [R1+0xe08], R22 ;  /* 0x000e081601007387 */ /* 0x0003e80000100a00 */
[----:B0-----:R-:W3:Y:S04]  /*84dc0*/  LDL.LU.64 R24, [R1+0x15e0] ;  /* 0x0015e00001187983 */ /* 0x001ee80000300a00 */
[----:B----4-:R-:W3:Y:S01]  /*84dd0*/  LDL.LU.64 R26, [R1+0x15e8] ;  /* 0x0015e800011a7983 */ /* 0x010ee20000300a00 */
[----:B------:R-:W-:-:S02]  /*84de0*/  IMAD R5, R49, 0x100, R48 ;  /* 0x0000010031057824 */ /* 0x000fc400078e0230 */
[----:B------:R-:W-:Y:S02]  /*84df0*/  IMAD R6, R51, 0x100, R50 ;  /* 0x0000010033067824 */ /* 0x000fe400078e0232 */
[----:B------:R-:W-:Y:S01]  /*84e00*/  IMAD R7, R60, 0x100, R0 ;  /* 0x000001003c077824 */ /* 0x000fe200078e0200 */
[----:B------:R-:W-:Y:S02]  /*84e10*/  F2FP.F16.E4M3.UNPACK_B R4, R4 ;  /* 0x00000004ff04723e */ /* 0x000fe400020006ff */
[----:B------:R-:W-:Y:S02]  /*84e20*/  F2FP.F16.E4M3.UNPACK_B R5, R5 ;  /* 0x00000005ff05723e */ /* 0x000fe400020006ff */
[----:B------:R-:W-:Y:S02]  /*84e30*/  F2FP.F16.E4M3.UNPACK_B R6, R6 ;  /* 0x00000006ff06723e */ /* 0x000fe400020006ff */
[----:B------:R-:W-:-:S07]  /*84e40*/  F2FP.F16.E4M3.UNPACK_B R7, R7 ;  /* 0x00000007ff07723e */ /* 0x000fce00020006ff */
[----:B------:R-:W-:-:S15]  /*84e50*/  HMMA.16816.F32 R16, R4, R38, R16 ;  /* 0x000000260410723c */ /* 0x000fde0000001810 */
[----:B------:R-:W-:-:S08]  /*84e60*/  NOP ;  /* 0x0000000000007918 */ /* 0x000fd00000000000 */
[----:B------:R-:W-:Y:S04]  /*84e70*/  STL.64 [R1+0xe20], R16 ;  /* 0x000e201001007387 */ /* 0x000fe80000100a00 */
[----:B------:R0:W-:Y:S04]  /*84e80*/  STL.64 [R1+0xe28], R18 ;  /* 0x000e281201007387 */ /* 0x0001e80000100a00 */
[----:B-1----:R-:W4:Y:S04]  /*84e90*/  LDL.LU.64 R20, [R1+0x15d0] ;  /* 0x0015d00001147983 */ /* 0x002f280000300a00 */
[----:B------:R-:W4:Y:S01]  /*84ea0*/  LDL.LU.64 R22, [R1+0x15d8] ;  /* 0x0015d80001167983 */ /* 0x000f220000300a00 */
[C---:B0-----:R-:W-:Y:S03]  /*84eb0*/  HMMA.16816.F32 R16, R4.reuse, R36, R12 ;  /* 0x000000240410723c */ /* 0x041fe6000000180c */
[----:B------:R-:W4:Y:S04]  /*84ec0*/  LDL.LU.64 R48, [R1+0x16b0] ;  /* 0x0016b00001307983 */ /* 0x000f280000300a00 */
[----:B------:R-:W4:Y:S04]  /*84ed0*/  LDL.LU.64 R50, [R1+0x16b8] ;  /* 0x0016b80001327983 */ /* 0x000f280000300a00 */
[----:B------:R-:W4:Y:S04]  /*84ee0*/  LDL.LU.64 R12, [R1+0x16a0] ;  /* 0x0016a000010c7983 */ /* 0x000f280000300a00 */
[----:B------:R-:W4:Y:S08]  /*84ef0*/  LDL.LU.64 R14, [R1+0x16a8] ;  /* 0x0016a800010e7983 */ /* 0x000f300000300a00 */
[----:B------:R0:W-:Y:S04]  /*84f00*/  STL.64 [R1+0xe30], R16 ;  /* 0x000e301001007387 */ /* 0x0001e80000100a00 */
[----:B------:R1:W-:Y:S04]  /*84f10*/  STL.64 [R1+0xe38], R18 ;  /* 0x000e381201007387 */ /* 0x0003e80000100a00 */
[----:B0-----:R-:W4:Y:S04]  /*84f20*/  LDL.LU.64 R16, [R1+0x1690] ;  /* 0x0016900001107983 */ /* 0x001f280000300a00 */
[----:B-1----:R-:W4:Y:S04]  /*84f30*/  LDL.LU.64 R18, [R1+0x1698] ;  /* 0x0016980001127983 */ /* 0x002f280000300a00 */
[----:B------:R-:W4:Y:S04]  /*84f40*/  LDL.LU R54, [R1+0x19e4] ;  /* 0x0019e40001367983 */ /* 0x000f280000300800 */
[----:B------:R-:W4:Y:S04]  /*84f50*/  LDL.LU R55, [R1+0x19e0] ;  /* 0x0019e00001377983 */ /* 0x000f280000300800 */
[----:B------:R-:W4:Y:S04]  /*84f60*/  LDL.LU R0, [R1+0x19ec] ;  /* 0x0019ec0001007983 */ /* 0x000f280000300800 */
[----:B------:R-:W4:Y:S01]  /*84f70*/  LDL.LU R60, [R1+0x19e8] ;  /* 0x0019e800013c7983 */ /* 0x000f220000300800 */
[C---:B--2---:R-:W-:Y:S03]  /*84f80*/  HMMA.16816.F32 R28, R4.reuse, R34, R44 ;  /* 0x00000022041c723c */ /* 0x044fe6000000182c */
[----:B------:R-:W2:Y:S04]  /*84f90*/  LDL.LU.64 R44, [R1+0x1660] ;  /* 0x00166000012c7983 */ /* 0x000ea80000300a00 */
[----:B------:R-:W2:Y:S01]  /*84fa0*/  LDL.LU.64 R46, [R1+0x1668] ;  /* 0x00166800012e7983 */ /* 0x000ea20000300a00 */
[----:B---3--:R-:W-:-:S15]  /*84fb0*/  HMMA.16816.F32 R24, R4, R32, R24 ;  /* 0x000000200418723c */ /* 0x008fde0000001818 */
        /* <DEDUP_REMOVED lines=43> */
[C---:B---3--:R-:W-:Y:S02]  /*85270*/  HMMA.16816.F32 R20, R4.reuse, R16, R24 ;  /* 0x000000100414723c */ /* 0x048fe40000001818 */
[----:B------:R-:W-:Y:S04]  /*85280*/  STL.64 [R1+0x8d88], R18 ;  /* 0x008d881201007387 */ /* 0x000fe80000100a00 */
[----:B------:R4:W-:Y:S02]  /*85290*/  STL.64 [R1+0x8d80], R16 ;  /* 0x008d801001007387 */ /* 0x0009e40000100a00 */
[----:B----4-:R-:W-:-:S15]  /*852a0*/  HMMA.16816.F32 R16, R4, R12, R28 ;  /* 0x0000000c0410723c */ /* 0x010fde000000181c */
[----:B------:R-:W-:Y:S04]  /*852b0*/  STL.64 [R1+0xeb0], R20 ;  /* 0x000eb01401007387 */ /* 0x000fe80000100a00 */
[----:B------:R0:W-:Y:S02]  /*852c0*/  STL.64 [R1+0xeb8], R22 ;  /* 0x000eb81601007387 */ /* 0x0001e40000100a00 */
[----:B0-----:R-:W-:Y:S02]  /*852d0*/  HMMA.16816.F32 R20, R4, R14, R44 ;  /* 0x0000000e0414723c */ /* 0x001fe4000000182c */
[----:B------:R-:W2:-:S15]  /*852e0*/  LDL.LU.64 R44, [R1+0x1810] ;  /* 0x00181000012c7983 */ /* 0x000e9e0000300a00 */
[----:B------:R-:W-:-:S06]  /*852f0*/  NOP ;  /* 0x0000000000007918 */ /* 0x000fcc0000000000 */
[----:B------:R-:W-:Y:S04]  /*85300*/  STL.64 [R1+0xec0], R20 ;  /* 0x000ec01401007387 */ /* 0x000fe80000100a00 */
[----:B------:R-:W-:Y:S04]  /*85310*/  STL.64 [R1+0xec8], R22 ;  /* 0x000ec81601007387 */ /* 0x000fe80000100a00 */
[----:B------:R-:W2:Y:S04]  /*85320*/  LDL.LU.64 R46, [R1+0x1818] ;  /* 0x00181800012e7983 */ /* 0x000ea80000300a00 */
        /* <DEDUP_REMOVED lines=20> */
[----:B------:R-:W-:Y:S02]  /*85470*/  F2FP.F16.E4M3.UNPACK_B R30, R30 ;  /* 0x0000001eff1e723e */ /* 0x000fe400020006ff */
[----:B------:R-:W-:Y:S01]  /*85480*/  F2FP.F16.E4M3.UNPACK_B R31, R31 ;  /* 0x0000001fff1f723e */ /* 0x000fe200020006ff */
[C---:B--2---:R-:W-:Y:S01]  /*85490*/  HMMA.16816.F32 R52, R4.reuse, R8, R44 ;  /* 0x000000080434723c */ /* 0x044fe2000000182c */
[----:B------:R-:W2:Y:S04]  /*854a0*/  LDL.LU R44, [R1+0x19f4] ;  /* 0x0019f400012c7983 */ /* 0x000ea80000300800 */
[----:B------:R-:W2:Y:S01]  /*854b0*/  LDL.LU R45, [R1+0x19f0] ;  /* 0x0019f000012d7983 */ /* 0x000ea20000300800 */
[----:B---3--:R-:W-:-:S15]  /*854c0*/  HMMA.16816.F32 R48, R4, R2, R48 ;  /* 0x000000020430723c */ /* 0x008fde0000001830 */
[----:B------:R-:W-:-:S02]  /*854d0*/  NOP ;  /* 0x0000000000007918 */ /* 0x000fc40000000000 */
[----:B------:R-:W-:Y:S04]  /*854e0*/  STL.64 [R1+0xef0], R52 ;  /* 0x000ef03401007387 */ /* 0x000fe80000100a00 */
[----:B------:R-:W-:Y:S04]  /*854f0*/  STL.64 [R1+0xef8], R54 ;  /* 0x000ef83601007387 */ /* 0x000fe80000100a00 */
[----:B------:R-:W3:Y:S04]  /*85500*/  LDL.LU R46, [R1+0x19fc] ;  /* 0x0019fc00012e7983 */ /* 0x000ee80000300800 */
[----:B------:R-:W3:Y:S01]  /*85510*/  LDL.LU R47, [R1+0x19f8] ;  /* 0x0019f800012f7983 */ /* 0x000ee20000300800 */
[----:B----4-:R-:W-:Y:S06]  /*85520*/  HMMA.16816.F32 R4, R4, R40, R24 ;  /* 0x000000280404723c */ /* 0x010fec0000001818 */
[C---:B------:R-:W-:Y:S01]  /*85530*/  HMMA.16816.F32 R20, R28.reuse, R38, R20 ;  /* 0x000000261c14723c */ /* 0x040fe20000001814 */
[----:B------:R-:W-:Y:S04]  /*85540*/  STL.64 [R1+0x8d58], R42 ;  /* 0x008d582a01007387 */ /* 0x000fe80000100a00 */
[----:B------:R-:W-:Y:S04]  /*85550*/  STL.64 [R1+0xf10], R48 ;  /* 0x000f103001007387 */ /* 0x000fe80000100a00 */
[----:B------:R-:W-:Y:S04]  /*85560*/  STL.64 [R1+0xf18], R50 ;  /* 0x000f183201007387 */ /* 0x000fe80000100a00 */
[----:B------:R-:W-:Y:S04]  /*85570*/  STL.64 [R1+0x8d50], R40 ;  /* 0x008d502801007387 */ /* 0x000fe80000100a00 */
[----:B------:R-:W-:Y:S04]  /*85580*/  STL.64 [R1+0xf00], R4 ;  /* 0x000f000401007387 */ /* 0x000fe80000100a00 */
[----:B------:R0:W-:Y:S04]  /*85590*/  STL.64 [R1+0xf08], R6 ;  /* 0x000f080601007387 */ /* 0x0001e80000100a00 */
[----:B------:R-:W4:Y:S04]  /*855a0*/  LDL.LU.64 R24, [R1+0x1710] ;  /* 0x0017100001187983 */ /* 0x000f280000300a00 */
[----:B------:R1:W-:Y:S04]  /*855b0*/  STL.64 [R1+0xf20], R20 ;  /* 0x000f201401007387 */ /* 0x0003e80000100a00 */
[----:B------:R1:W-:Y:S04]  /*855c0*/  STL.64 [R1+0xf28], R22 ;  /* 0x000f281601007387 */ /* 0x0003e80000100a00 */
[----:B------:R-:W4:Y:S01]  /*855d0*/  LDL.LU.64 R26, [R1+0x1718] ;  /* 0x00171800011a7983 */ /* 0x000f220000300a00 */
[----:B0-----:R-:W-:-:S15]  /*855e0*/  HMMA.16816.F32 R4, R28, R36, R16 ;  /* 0x000000241c04723c */ /* 0x001fde0000001810 */
[----:B------:R-:W-:-:S08]  /*855f0*/  NOP ;  /* 0x0000000000007918 */ /* 0x000fd00000000000 */
[----:B------:R0:W-:Y:S04]  /*85600*/  STL.64 [R1+0xf30], R4 ;  /* 0x000f300401007387 */ /* 0x0001e80000100a00 */
[----:B------:R0:W-:Y:S04]  /*85610*/  STL.64 [R1+0xf38], R6 ;  /* 0x000f380601007387 */ /* 0x0001e80000100a00 */
[----:B------:R-:W2:Y:S04]  /*85620*/  LDL.LU.64 R16, [R1+0x17d0] ;  /* 0x0017d00001107983 */ /* 0x000ea80000300a00 */
[----:B------:R-:W2:Y:S04]  /*85630*/  LDL.LU.64 R18, [R1+0x17d8] ;  /* 0x0017d80001127983 */ /* 0x000ea80000300a00 */
[----:B-1----:R-:W3:Y:S04]  /*85640*/  LDL.LU.64 R20, [R1+0x17c0] ;  /* 0x0017c00001147983 */ /* 0x002ee80000300a00 */
[----:B------:R-:W3:Y:S04]  /*85650*/  LDL.LU.64 R22, [R1+0x17c8] ;  /* 0x0017c80001167983 */ /* 0x000ee80000300a00 */
[----:B0-----:R-:W3:Y:S04]  /*85660*/  LDL.LU.64 R4, [R1+0x17a0] ;  /* 0x0017a00001047983 */ /* 0x001ee80000300a00 */
[----:B------:R-:W3:Y:S04]  /*85670*/  LDL.LU.64 R6, [R1+0x17a8] ;  /* 0x0017a80001067983 */ /* 0x000ee80000300a00 */
        /* <DEDUP_REMOVED lines=8> */
[----:B------:R-:W-:Y:S04]  /*85700*/  STL.64 [R1+0x8d48], R38 ;  /* 0x008d482601007387 */ /* 0x000fe80000100a00 */
[----:B------:R0:W-:Y:S04]  /*85710*/  STL.64 [R1+0x8d40], R36 ;  /* 0x008d402401007387 */ /* 0x0001e80000100a00 */
[----:B0-----:R-:W2:Y:S04]  /*85720*/  LDL.LU.64 R36, [R1+0x1700] ;  /* 0x0017000001247983 */ /* 0x001ea80000300a00 */
        /* <DEDUP_REMOVED lines=28> */
[C---:B------:R-:W-:Y:S06]  /*858f0*/  HMMA.16816.F32 R48, R28.reuse, R14, R48 ;  /* 0x0000000e1c30723c */ /* 0x040fec0000001830 */
[----:B--2---:R-:W-:-:S15]  /*85900*/  HMMA.16816.F32 R32, R28, R22, R32 ;  /* 0x000000161c20723c */ /* 0x004fde0000001820 */
[----:B------:R-:W-:-:S08]  /*85910*/  NOP ;  /* 0x0000000000007918 */ /* 0x000fd00000000000 */
[----:B------:R-:W-:Y:S04]  /*85920*/  STL.64 [R1+0xf80], R32 ;  /* 0x000f802001007387 */ /* 0x000fe80000100a00 */
[----:B------:R3:W-:Y:S02]  /*85930*/  STL.64 [R1+0xf88], R34 ;  /* 0x000f882201007387 */ /* 0x0007e40000100a00 */
[----:B---3--:R-:W-:Y:S02]  /*85940*/  HMMA.16816.F32 R32, R28, R20, R4 ;  /* 0x000000141c20723c */ /* 0x008fe40000001804 */
[----:B------:R-:W2:Y:S04]  /*85950*/  LDL.LU R6, [R1+0x1a00] ;  /* 0x001a000001067983 */ /* 0x000ea80000300800 */
[----:B------:R-:W3:-:S15]  /*85960*/  LDL.LU R7, [R1+0x1a08] ;  /* 0x001a080001077983 */ /* 0x000ede0000300800 */
[----:B------:R-:W-:-:S02]  /*85970*/  NOP ;  /* 0x0000000000007918 */ /* 0x000fc40000000000 */
[----:B------:R-:W-:Y:S04]  /*85980*/  STL.64 [R1+0xf90], R32 ;  /* 0x000f902001007387 */ /* 0x000fe80000100a00 */
[----:B------:R0:W-:Y:S02]  /*85990*/  STL.64 [R1+0xf98], R34 ;  /* 0x000f982201007387 */ /* 0x0001e40000100a00 */
[C---:B0-----:R-:W-:Y:S06]  /*859a0*/  HMMA.16816.F32 R32, R28.reuse, R18, R56 ;  /* 0x000000121c20723c */ /* 0x041fec0000001838 */
[----:B----4-:R-:W-:-:S15]  /*859b0*/  HMMA.16816.F32 R52, R28, R16, R52 ;  /* 0x000000101c34723c */ /* 0x010fde0000001834 */
[----:B------:R-:W-:-:S02]  /*859c0*/  NOP ;  /* 0x0000000000007918 */ /* 0x000fc40000000000 */
[----:B------:R-:W-:Y:S04]  /*859d0*/  STL.64 [R1+0xfa0], R32 ;  /* 0x000fa02001007387 */ /* 0x000fe80000100a00 */
[----:B------:R0:W-:Y:S02]  /*859e0*/  STL.64 [R1+0xfa8], R34 ;  /* 0x000fa82201007387 */ /* 0x0001e40000100a00 */
[----:B0-----:R-:W-:Y:S02]  /*859f0*/  HMMA.16816.F32 R32, R28, R12, R40 ;  /* 0x0000000c1c20723c */ /* 0x001fe40000001828 */
[----:B------:R-:W-:Y:S04]  /*85a00*/  STL.64 [R1+0x1000], R52 ;  /* 0x0010003401007387 */ /* 0x000fe80000100a00 */
[----:B------:R-:W-:Y:S04]  /*85a10*/  STL.64 [R1+0x1008], R54 ;  /* 0x0010083601007387 */ /* 0x000fe80000100a00 */
[----:B------:R-:W-:Y:S04]  /*85a20*/  STL.64 [R1+0x1070], R48 ;  /* 0x0010703001007387 */ /* 0x000fe80000100a00 */
[----:B------:R-:W-:Y:S09]  /*85a30*/  STL.64 [R1+0x1078], R50 ;  /* 0x0010783201007387 */ /* 0x000ff20000100a00 */
[----:B------:R0:W-:Y:S01]  /*85a40*/  STL.64 [R1+0x10b0], R32 ;  /* 0x0010b02001007387 */ /* 0x0001e20000100a00 */
[----:B------:R-:W-:-:S02]  /*85a50*/  IMAD.MOV.U32 R60, RZ, RZ, R34 ;  /* 0x000000ffff3c7224 */ /* 0x000fc400078e0022 */
[----:B------:R-:W-:Y:S02]  /*85a60*/  IMAD.MOV.U32 R0, RZ, RZ, R35 ;  /* 0x000000ffff007224 */ /* 0x000fe400078e0023 */
[----:B0-----:R-:W-:Y:S03]  /*85a70*/  HMMA.16816.F32 R32, R28, R10, R36 ;  /* 0x0000000a1c20723c */ /* 0x001fe60000001824 */
[----:B------:R0:W-:Y:S04]  /*85a80*/  STL [R1+0x869c], R0 ;  /* 0x00869c0001007387 */ /* 0x0001e80000100800 */
[----:B------:R1:W-:-:S15]  /*85a90*/  STL [R1+0x8698], R60 ;  /* 0x0086983c01007387 */ /* 0x0003de0000100800 */
[----:B------:R-:W-:-:S01]  /*85aa0*/  NOP ;  /* 0x0000000000007918 */ /* 0x000fc20000000000 */
[----:B------:R4:W-:Y:S01]  /*85ab0*/  STL.64 [R1+0x10c0], R32 ;  /* 0x0010c02001007387 */ /* 0x0009e20000100a00 */
[----:B0-----:R-:W-:Y:S02]  /*85ac0*/  IMAD.MOV.U32 R0, RZ, RZ, R34 ;  /* 0x000000ffff007224 */ /* 0x001fe400078e0022 */
[----:B-1----:R-:W-:Y:S01]  /*85ad0*/  IMAD.MOV.U32 R60, RZ, RZ, R35 ;  /* 0x000000ffff3c7224 */ /* 0x002fe200078e0023 */
[----:B----4-:R-:W4:Y:S04]  /*85ae0*/  LDL.LU.64 R32, [R1+0x1830] ;  /* 0x0018300001207983 */ /* 0x010f280000300a00 */
[----:B------:R-:W4:Y:S04]  /*85af0*/  LDL.LU.64 R34, [R1+0x1838] ;  /* 0x0018380001227983 */ /* 0x000f280000300a00 */
[----:B------:R-:W2:Y:S04]  /*85b00*/  LDL.LU.64 R40, [R1+0x1820] ;  /* 0x0018200001287983 */ /* 0x000ea80000300a00 */
[----:B------:R-:W2:Y:S04]  /*85b10*/  LDL.LU.64 R42, [R1+0x1828] ;  /* 0x00182800012a7983 */ /* 0x000ea80000300a00 */
[----:B------:R-:W3:Y:S04]  /*85b20*/  LDL.LU.64 R36, [R1+0x1800] ;  /* 0x0018000001247983 */ /* 0x000ee80000300a00 */
[----:B------:R-:W3:Y:S04]  /*85b30*/  LDL.LU.64 R38, [R1+0x1808] ;  /* 0x0018080001267983 */ /* 0x000ee80000300a00 */
[----:B------:R-:W3:Y:S04]  /*85b40*/  LDL.LU.64 R56, [R1+0x1750] ;  /* 0x0017500001387983 */ /* 0x000ee80000300a00 */
[----:B------:R-:W3:Y:S01]  /*85b50*/  LDL.LU.64 R58, [R1+0x1758] ;  /* 0x00175800013a7983 */ /* 0x000ee20000300a00 */
[----:B------:R-:W-:-:S03]  /*85b60*/  IMAD R4, R45, 0x100, R44 ;  /* 0x000001002d047824 */ /* 0x000fc600078e022c */
[----:B------:R-:W3:Y:S01]  /*85b70*/  LDL.LU.64 R48, [R1+0x16f0] ;  /* 0x0016f00001307983 */ /* 0x000ee20000300a00 */
[----:B------:R-:W-:-:S03]  /*85b80*/  IMAD R5, R47, 0x100, R46 ;  /* 0x000001002f057824 */ /* 0x000fc600078e022e */
[----:B------:R-:W3:Y:S04]  /*85b90*/  LDL.LU.64 R50, [R1+0x16f8] ;  /* 0x0016f80001327983 */ /* 0x000ee80000300a00 */
[----:B------:R-:W3:Y:S04]  /*85ba0*/  LDL.LU.64 R52, [R1+0x1630] ;  /* 0x0016300001347983 */ /* 0x000ee80000300a00 */
[----:B------:R-:W3:Y:S04]  /*85bb0*/  LDL.LU.64 R54, [R1+0x1638] ;  /* 0x0016380001367983 */ /* 0x000ee80000300a00 */
[----:B------:R-:W3:Y:S04]  /*85bc0*/  LDL.LU.64 R44, [R1+0x15c0] ;  /* 0x0015c000012c7983 */ /* 0x000ee80000300a00 */
[----:B------:R-:W3:Y:S04]  /*85bd0*/  LDL.LU.64 R46, [R1+0x15c8] ;  /* 0x0015c800012e7983 */ /* 0x000ee80000300a00 */
[----:B------:R0:W-:Y:S04]  /*85be0*/  STL [R1+0x86a4], R0 ;  /* 0x0086a40001007387 */ /* 0x0001e80000100800 */
[----:B0-----:R-:W3:Y:S04]  /*85bf0*/  LDL.LU R0, [R1+0x1a0c] ;  /* 0x001a0c0001007983 */ /* 0x001ee80000300800 */
[----:B------:R0:W-:Y:S04]  /*85c00*/  STL [R1+0x86a0], R60 ;  /* 0x0086a03c01007387 */ /* 0x0001e80000100800 */
[----:B0-----:R-:W3:Y:S01]  /*85c10*/  LDL.LU R60, [R1+0x1a04] ;  /* 0x001a0400013c7983 */ /* 0x001ee20000300800 */
        /* <DEDUP_REMOVED lines=9> */
[----:B0-----:R-:W4:Y:S04]  /*85cb0*/  LDL.LU.64 R42, [R1+0x8d58] ;  /* 0x008d5800012a7983 */ /* 0x001f280000300a00 */
[----:B------:R-:W2:Y:S01]  /*85cc0*/  LDL.LU.64 R40, [R1+0x8d50] ;  /* 0x008d500001287983 */ /* 0x000ea20000300a00 */
[----:B---3--:R-:W-:Y:S01]  /*85cd0*/  IMAD R7, R7, 0x100, R0 ;  /* 0x0000010007077824 */ /* 0x008fe200078e0200 */
[----:B------:R-:W-:-:S02]  /*85ce0*/  F2FP.F16.E4M3.UNPACK_B R4, R4 ;  /* 0x00000004ff04723e */ /* 0x000fc400020006ff */
[----:B------:R-:W-:Y:S01]  /*85cf0*/  F2FP.F16.E4M3.UNPACK_B R5, R5 ;  /* 0x00000005ff05723e */ /* 0x000fe200020006ff */
[----:B------:R-:W-:Y:S01]  /*85d00*/  IMAD R6, R6, 0x100, R60 ;  /* 0x0000010006067824 */ /* 0x000fe200078e023c */
[----:B--2---:R-:W-:Y:S01]  /*85d10*/  HMMA.16816.F32 R28, R28, R40, R36 ;  /* 0x000000281c1c723c */ /* 0x004fe20000001824 */
[----:B------:R-:W2:Y:S04]  /*85d20*/  LDL.LU.64 R38, [R1+0x8d48] ;  /* 0x008d480001267983 */ /* 0x000ea80000300a00 */
[----:B------:R-:W3:-:S15]  /*85d30*/  LDL.LU.64 R36, [R1+0x8d40] ;  /* 0x008d400001247983 */ /* 0x000ede0000300a00 */
[----:B------:R-:W-:-:S03]  /*85d40*/  NOP ;  /* 0x0000000000007918 */ /* 0x000fc60000000000 */
[----:B------:R0:W-:Y:S04]  /*85d50*/  STL.64 [R1+0x11d0], R28 ;  /* 0x0011d01c01007387 */ /* 0x0001e80000100a00 */
[----:B------:R1:W-:Y:S04]  /*85d60*/  STL.64 [R1+0x11d8], R30 ;  /* 0x0011d81e01007387 */ /* 0x0003e80000100a00 */
[----:B0-----:R-:W4:Y:S04]  /*85d70*/  LDL.LU.64 R28, [R1+0x1640] ;  /* 0x00164000011c7983 */ /* 0x001f280000300a00 */
[----:B-1----:R-:W4:Y:S01]  /*85d80*/  LDL.LU.64 R30, [R1+0x1648] ;  /* 0x00164800011e7983 */ /* 0x002f220000300a00 */
[----:B------:R-:W-:-:S02]  /*85d90*/  F2FP.F16.E4M3.UNPACK_B R6, R6 ;  /* 0x00000006ff06723e */ /* 0x000fc400020006ff */
[----:B------:R-:W-:-:S07]  /*85da0*/  F2FP.F16.E4M3.UNPACK_B R7, R7 ;  /* 0x00000007ff07723e */ /* 0x000fce00020006ff */
[C---:B--2---:R-:W-:Y:S06]  /*85db0*/  HMMA.16816.F32 R56, R4.reuse, R38, R56 ;  /* 0x000000260438723c */ /* 0x044fec0000001838 */
[----:B---3--:R-:W-:-:S15]  /*85dc0*/  HMMA.16816.F32 R36, R4, R36, R48 ;  /* 0x000000240424723c */ /* 0x008fde0000001830 */
[----:B------:R-:W-:-:S02]  /*85dd0*/  NOP ;  /* 0x0000000000007918 */ /* 0x000fc40000000000 */
[----:B------:R-:W-:Y:S04]  /*85de0*/  STL.64 [R1+0x11c0], R56 ;  /* 0x0011c03801007387 */ /* 0x000fe80000100a00 */
[----:B------:R0:W-:Y:S04]  /*85df0*/  STL.64 [R1+0x11c8], R58 ;  /* 0x0011c83a01007387 */ /* 0x0001e80000100a00 */
[----:B0-----:R-:W2:Y:S04]  /*85e00*/  LDL.LU.64 R58, [R1+0x8d38] ;  /* 0x008d3800013a7983 */ /* 0x001ea80000300a00 */
[----:B------:R-:W2:Y:S04]  /*85e10*/  LDL.LU.64 R56, [R1+0x8d30] ;  /* 0x008d300001387983 */ /* 0x000ea80000300a00 */
[----:B------:R-:W3:Y:S04]  /*85e20*/  LDL.LU.64 R48, [R1+0x1530] ;  /* 0x0015300001307983 */ /* 0x000ee80000300a00 */
[----:B------:R-:W3:Y:S04]  /*85e30*/  LDL.LU.64 R50, [R1+0x1538] ;  /* 0x0015380001327983 */ /* 0x000ee80000300a00 */
[----:B------:R-:W-:Y:S04]  /*85e40*/  STL.64 [R1+0x11b0], R36 ;  /* 0x0011b02401007387 */ /* 0x000fe80000100a00 */
[----:B------:R4:W-:Y:S02]  /*85e50*/  STL.64 [R1+0x11b8], R38 ;  /* 0x0011b82601007387 */ /* 0x0009e40000100a00 */
[C---:B----4-:R-:W-:Y:S06]  /*85e60*/  HMMA.16816.F32 R36, R4.reuse, R34, R28 ;  /* 0x000000220424723c */ /* 0x050fec000000181c */
[C---:B------:R-:W-:Y:S06]  /*85e70*/  HMMA.16816.F32 R32, R4.reuse, R32, R52 ;  /* 0x000000200420723c */ /* 0x040fec0000001834 */
[----:B------:R-:W-:Y:S11]  /*85e80*/  HMMA.16816.F32 R28, R4, R26, R44 ;  /* 0x0000001a041c723c */ /* 0x000ff6000000182c */
[----:B------:R0:W-:Y:S04]  /*85e90*/  STL.64 [R1+0x11a0], R36 ;  /* 0x0011a02401007387 */ /* 0x0001e80000100a00 */
[----:B------:R1:W-:Y:S04]  /*85ea0*/  STL.64 [R1+0x11a8], R38 ;  /* 0x0011a82601007387 */ /* 0x0003e80000100a00 */
[----:B------:R-:W-:Y:S04]  /*85eb0*/  STL.64 [R1+0x1190], R32 ;  /* 0x0011902001007387 */ /* 0x000fe80000100a00 */
[----:B------:R4:W-:Y:S04]  /*85ec0*/  STL.64 [R1+0x1198], R34 ;  /* 0x0011982201007387 */ /* 0x0009e80000100a00 */
[----:B------:R4:W-:Y:S04]  /*85ed0*/  STL.64 [R1+0x1188], R30 ;  /* 0x0011881e01007387 */ /* 0x0009e80000100a00 */
[----:B0-----:R-:W2:Y:S04]  /*85ee0*/  LDL.LU.64 R36, [R1+0xb60] ;  /* 0x000b600001247983 */ /* 0x001ea80000300a00 */
[----:B-1----:R-:W2:Y:S04]  /*85ef0*/  LDL.LU.64 R38, [R1+0xb68] ;  /* 0x000b680001267983 */ /* 0x002ea80000300a00 */
[----:B------:R-:W2:Y:S04]  /*85f00*/  LDL.LU.64 R44, [R1+0xb50] ;  /* 0x000b5000012c7983 */ /* 0x000ea80000300a00 */
[----:B------:R-:W2:Y:S01]  /*85f10*/  LDL.LU.64 R46, [R1+0xb58] ;  /* 0x000b5800012e7983 */ /* 0x000ea20000300a00 */
[----:B------:R-:W-:-:S02]  /*85f20*/  IMAD.MOV.U32 R0, RZ, RZ, R28 ;  /* 0x000000ffff007224 */ /* 0x000fc400078e001c */
[----:B------:R-:W-:Y:S01]  /*85f30*/  IMAD.MOV.U32 R60, RZ, RZ, R29 ;  /* 0x000000ffff3c7224 */ /* 0x000fe200078e001d */
[----:B----4-:R-:W4:Y:S04]  /*85f40*/  LDL.LU R34, [R1+0x1a18] ;  /* 0x001a180001227983 */ /* 0x010f280000300800 */
[----:B------:R-:W4:Y:S04]  /*85f50*/  LDL.LU R28, [R1+0x1a24] ;  /* 0x001a2400011c7983 */ /* 0x000f280000300800 */
[----:B------:R-:W4:Y:S04]  /*85f60*/  LDL.LU R29, [R1+0x1a20] ;  /* 0x001a2000011d7983 */ /* 0x000f280000300800 */
[----:B------:R-:W4:Y:S04]  /*85f70*/  LDL.LU R30, [R1+0x1a2c] ;  /* 0x001a2c00011e7983 */ /* 0x000f280000300800 */
[----:B------:R-:W4:Y:S04]  /*85f80*/  LDL.LU R31, [R1+0x1a28] ;  /* 0x001a2800011f7983 */ /* 0x000f280000300800 */
[----:B------:R-:W-:Y:S04]  /*85f90*/  STL [R1+0x86ac], R60 ;  /* 0x0086ac3c01007387 */ /* 0x000fe80000100800 */
[----:B------:R-:W-:Y:S04]  /*85fa0*/  STL [R1+0x86a8], R0 ;  /* 0x0086a80001007387 */ /* 0x000fe80000100800 */
[----:B------:R-:W4:Y:S04]  /*85fb0*/  LDL.LU.64 R52, [R1+0xb30] ;  /* 0x000b300001347983 */ /* 0x000f280000300a00 */
[----:B------:R-:W4:Y:S01]  /*85fc0*/  LDL.LU.64 R54, [R1+0xb38] ;  /* 0x000b380001367983 */ /* 0x000f220000300a00 */
[----:B---3--:R-:W-:-:S15]  /*85fd0*/  HMMA.16816.F32 R24, R4, R24, R48 ;  /* 0x000000180418723c */ /* 0x008fde0000001830 */
[----:B------:R-:W-:-:S08]  /*85fe0*/  NOP ;  /* 0x0000000000007918 */ /* 0x000fd00000000000 */
[----:B------:R0:W-:Y:S04]  /*85ff0*/  STL.64 [R1+0x1170], R24 ;  /* 0x0011701801007387 */ /* 0x0001e80000100a00 */
[----:B------:R-:W-:Y:S04]  /*86000*/  STL.64 [R1+0x1178], R26 ;  /* 0x0011781a01007387 */ /* 0x000fe80000100a00 */
[----:B0-----:R-:W3:Y:S04]  /*86010*/  LDL.LU R24, [R1+0x1a10] ;  /* 0x001a100001187983 */ /* 0x001ee80000300800 */
[----:B------:R-:W3:Y:S01]  /*86020*/  LDL.LU R25, [R1+0x1a1c] ;  /* 0x001a1c0001197983 */ /* 0x000ee20000300800 */
[C---:B--2---:R-:W-:Y:S03]  /*86030*/  HMMA.16816.F32 R48, R4.reuse, R22, R36 ;  /* 0x000000160430723c */ /* 0x044fe60000001824 */
[----:B------:R-:W2:Y:S04]  /*86040*/  LDL.LU R36, [R1+0x1410] ;  /* 0x0014100001247983 */ /* 0x000ea80000300800 */
[----:B------:R-:W3:Y:S01]  /*86050*/  LDL.LU R37, [R1+0x1414] ;  /* 0x0014140001257983 */ /* 0x000ee20000300800 */
[----:B------:R-:W-:-:S15]  /*86060*/  HMMA.16816.F32 R44, R4, R20, R44 ;  /* 0x00000014042c723c */ /* 0x000fde000000182c */
[----:B------:R0:W-:Y:S04]  /*86070*/  STL.64 [R1+0x1160], R48 ;  /* 0x0011603001007387 */ /* 0x0001e80000100a00 */
[----:B------:R1:W-:Y:S04]  /*86080*/  STL.64 [R1+0x1168], R50 ;  /* 0x0011683201007387 */ /* 0x0003e80000100a00 */
[----:B------:R1:W-:Y:S04]  /*86090*/  STL.64 [R1+0x1150], R44 ;  /* 0x0011502c01007387 */ /* 0x0003e80000100a00 */
[----:B------:R-:W2:Y:S04]  /*860a0*/  LDL.LU.64 R20, [R1+0x580] ;  /* 0x0005800001147983 */ /* 0x000ea80000300a00 */
[----:B------:R-:W2:Y:S01]  /*860b0*/  LDL.LU.64 R22, [R1+0x588] ;  /* 0x0005880001167983 */ /* 0x000ea20000300a00 */
[----:B----4-:R-:W-:Y:S01]  /*860c0*/  HMMA.16816.F32 R52, R4, R18, R52 ;  /* 0x000000120434723c */ /* 0x010fe20000001834 */
[----:B------:R-:W-:-:S02]  /*860d0*/  IMAD.MOV.U32 R0, RZ, RZ, R47 ;  /* 0x000000ffff007224 */ /* 0x000fc400078e002f */
[----:B0-----:R-:W4:Y:S01]  /*860e0*/  LDL.LU.64 R48, [R1+0x4a0] ;  /* 0x0004a00001307983 */ /* 0x001f220000300a00 */
[----:B------:R-:W-:-:S03]  /*860f0*/  IMAD.MOV.U32 R60, RZ, RZ, R46 ;  /* 0x000000ffff3c7224 */ /* 0x000fc600078e002e */
[----:B-1----:R-:W4:Y:S04]  /*86100*/  LDL.LU.64 R50, [R1+0x4a8] ;  /* 0x0004a80001327983 */ /* 0x002f280000300a00 */
[----:B------:R-:W3:Y:S04]  /*86110*/  LDL.LU.64 R44, [R1+0x490] ;  /* 0x00049000012c7983 */ /* 0x000ee80000300a00 */
[----:B------:R-:W3:Y:S04]  /*86120*/  LDL.LU.64 R46, [R1+0x498] ;  /* 0x00049800012e7983 */ /* 0x000ee80000300a00 */
[----:B------:R-:W4:Y:S04]  /*86130*/  LDL.LU R35, [R1+0x1420] ;  /* 0x0014200001237983 */ /* 0x000f280000300800 */
[----:B------:R0:W-:Y:S04]  /*86140*/  STL [R1+0x88e8], R0 ;  /* 0x0088e80001007387 */ /* 0x0001e80000100800 */
[----:B0-----:R-:W4:Y:S04]  /*86150*/  LDL.LU R0, [R1+0x1a14] ;  /* 0x001a140001007983 */ /* 0x001f280000300800 */
[----:B------:R-:W-:Y:S04]  /*86160*/  STL [R1+0x8718], R60 ;  /* 0x0087183c01007387 */ /* 0x000fe80000100800 */
[----:B------:R-:W-:Y:S04]  /*86170*/  STL.64 [R1+0x1140], R52 ;  /* 0x0011403401007387 */ /* 0x000fe80000100a00 */
[----:B------:R0:W-:Y:S04]  /*86180*/  STL.64 [R1+0x1148], R54 ;  /* 0x0011483601007387 */ /* 0x0001e80000100a00 */
[----:B0-----:R-:W4:Y:S04]  /*86190*/  LDL.LU.64 R54, [R1+0x8d28] ;  /* 0x008d280001367983 */ /* 0x001f280000300a00 */
[----:B------:R-:W4:Y:S01]  /*861a0*/  LDL.LU.64 R52, [R1+0x8d20] ;  /* 0x008d200001347983 */ /* 0x000f220000300a00 */
[----:B--2---:R-:W-:Y:S03]  /*861b0*/  HMMA.16816.F32 R20, R4, R16, R20 ;  /* 0x000000100414723c */ /* 0x004fe60000001814 */
[----:B------:R-:W2:Y:S04]  /*861c0*/  LDL.LU.64 R16, [R1+0x530] ;  /* 0x0005300001107983 */ /* 0x000ea80000300a00 */
[----:B------:R-:W2:-:S15]  /*861d0*/  LDL.LU.64 R18, [R1+0x538] ;  /* 0x0005380001127983 */ /* 0x000e9e0000300a00 */
[----:B------:R-:W-:-:S01]  /*861e0*/  NOP ;  /* 0x0000000000007918 */ /* 0x000fc20000000000 */
[----:B------:R0:W-:Y:S04]  /*861f0*/  STL.64 [R1+0x1130], R20 ;  /* 0x0011301401007387 */ /* 0x0001e80000100a00 */
[----:B------:R1:W-:Y:S04]  /*86200*/  STL.64 [R1+0x1138], R22 ;  /* 0x0011381601007387 */ /* 0x0003e80000100a00 */
[----:B0-----:R-:W4:Y:S04]  /*86210*/  LDL.LU.64 R20, [R1+0x4d0] ;  /* 0x0004d00001147983 */ /* 0x001f280000300a00 */
[----:B-1----:R-:W4:Y:S04]  /*86220*/  LDL.LU.64 R22, [R1+0x4d8] ;  /* 0x0004d80001167983 */ /* 0x002f280000300a00 */
[----:B------:R-:W4:Y:S04]  /*86230*/  LDL.LU R32, [R1+0x1430] ;  /* 0x0014300001207983 */ /* 0x000f280000300800 */
[----:B------:R-:W4:Y:S01]  /*86240*/  LDL.LU R33, [R1+0x1434] ;  /* 0x0014340001217983 */ /* 0x000f220000300800 */
[C---:B---3--:R-:W-:Y:S06]  /*86250*/  HMMA.16816.F32 R44, R4.reuse, R10, R44 ;  /* 0x0000000a042c723c */ /* 0x048fec000000182c */
[C---:B--2---:R-:W-:Y:S06]  /*86260*/  HMMA.16816.F32 R16, R4.reuse, R14, R16 ;  /* 0x0000000e0410723c */ /* 0x044fec0000001810 */
[----:B----4-:R-:W-:-:S15]  /*86270*/  HMMA.16816.F32 R12, R4, R12, R48 ;  /* 0x0000000c040c723c */ /* 0x010fde0000001830 */
[----:B------:R-:W-:-:S02]  /*86280*/  NOP ;  /* 0x0000000000007918 */ /* 0x000fc40000000000 */
[----:B------:R0:W-:Y:S04]  /*86290*/  STL.64 [R1+0x1120], R16 ;  /* 0x0011201001007387 */ /* 0x0001e80000100a00 */
[----:B------:R1:W-:Y:S04]  /*862a0*/  STL.64 [R1+0x1128], R18 ;  /* 0x0011281201007387 */ /* 0x0003e80000100a00 */
[----:B0-----:R-:W2:Y:S04]  /*862b0*/  LDL.LU.64 R16, [R1+0x4b0] ;  /* 0x0004b00001107983 */ /* 0x001ea80000300a00 */
[----:B-1----:R-:W2:Y:S04]  /*862c0*/  LDL.LU.64 R18, [R1+0x4b8] ;  /* 0x0004b80001127983 */ /* 0x002ea80000300a00 */
[----:B------:R-:W3:Y:S04]  /*862d0*/  LDL.LU R26, [R1+0x1440] ;  /* 0x00144000011a7983 */ /* 0x000ee80000300800 */
[----:B------:R-:W4:Y:S04]  /*862e0*/  LDL.LU R27, [R1+0x1444] ;  /* 0x00144400011b7983 */ /* 0x000f280000300800 */
[----:B------:R-:W3:Y:S04]  /*862f0*/  LDL.LU.64 R50, [R1+0x8d18] ;  /* 0x008d180001327983 */ /* 0x000ee80000300a00 */
[----:B------:R-:W3:Y:S04]  /*86300*/  LDL.LU.64 R48, [R1+0x8d10] ;  /* 0x008d100001307983 */ /* 0x000ee80000300a00 */
        /* <DEDUP_REMOVED lines=8> */
[----:B------:R-:W3:Y:S04]  /*86390*/  LDL.LU R38, [R1+0x1450] ;  /* 0x0014500001267983 */ /* 0x000ee80000300800 */
[----:B------:R-:W3:Y:S01]  /*863a0*/  LDL.LU R39, [R1+0x1454] ;  /* 0x0014540001277983 */ /* 0x000ee20000300800 */
[----:B------:R-:W-:-:S02]  /*863b0*/  F2FP.F16.E4M3.UNPACK_B R42, R42.H1 ;  /* 0x0000002aff2a723e */ /* 0x000fc400030006ff */
[----:B------:R-:W-:Y:S02]  /*863c0*/  F2FP.F16.E4M3.UNPACK_B R43, R43.H1 ;  /* 0x0000002bff2b723e */ /* 0x000fe400030006ff */
[----:B------:R-:W-:Y:S02]  /*863d0*/  F2FP.F16.E4M3.UNPACK_B R36, R36.H1 ;  /* 0x00000024ff24723e */ /* 0x000fe400030006ff */
[----:B------:R-:W-:Y:S02]  /*863e0*/  F2FP.F16.E4M3.UNPACK_B R37, R37.H1 ;  /* 0x00000025ff25723e */ /* 0x000fe400030006ff */
[----:B------:R-:W-:Y:S02]  /*863f0*/  F2FP.F16.E4M3.UNPACK_B R32, R32.H1 ;  /* 0x00000020ff20723e */ /* 0x000fe400030006ff */
[----:B------:R-:W-:Y:S01]  /*86400*/  F2FP.F16.E4M3.UNPACK_B R33, R33.H1 ;  /* 0x00000021ff21723e */ /* 0x000fe200030006ff */
[C---:B--2---:R-:W-:Y:S06]  /*86410*/  HMMA.16816.F32 R8, R4.reuse, R8, R12 ;  /* 0x000000080408723c */ /* 0x044fec000000180c */
[C---:B------:R-:W-:Y:S06]  /*86420*/  HMMA.16816.F32 R12, R4.reuse, R2, R20 ;  /* 0x00000002040c723c */ /* 0x040fec0000001814 */
[----:B------:R-:W-:Y:S11]  /*86430*/  HMMA.16816.F32 R4, R4, R40, R16 ;  /* 0x000000280404723c */ /* 0x000ff60000001810 */
[----:B------:R0:W-:Y:S04]  /*86440*/  STL.64 [R1+0x10f0], R8 ;  /* 0x0010f00801007387 */ /* 0x0001e80000100a00 */
[----:B------:R1:W-:Y:S01]  /*86450*/  STL.64 [R1+0x10f8], R10 ;  /* 0x0010f80a01007387 */ /* 0x0003e20000100a00 */
[----:B0-----:R-:W-:-:S02]  /*86460*/  IMAD R8, R24, 0x100, R0 ;  /* 0x0000010018087824 */ /* 0x001fc400078e0200 */
[----:B------:R-:W-:Y:S02]  /*86470*/  IMAD R9, R34, 0x100, R25 ;  /* 0x0000010022097824 */ /* 0x000fe400078e0219 */
[----:B-1----:R-:W-:Y:S02]  /*86480*/  IMAD R10, R29, 0x100, R28 ;  /* 0x000001001d0a7824 */ /* 0x002fe400078e021c */
[----:B------:R-:W-:Y:S01]  /*86490*/  IMAD R11, R31, 0x100, R30 ;  /* 0x000001001f0b7824 */ /* 0x000fe200078e021e */
[----:B------:R-:W-:Y:S02]  /*864a0*/  F2FP.F16.E4M3.UNPACK_B R28, R8 ;  /* 0x00000008ff1c723e */ /* 0x000fe400020006ff */
[----:B------:R-:W-:Y:S02]  /*864b0*/  F2FP.F16.E4M3.UNPACK_B R29, R9 ;  /* 0x00000009ff1d723e */ /* 0x000fe400020006ff */
[----:B------:R-:W-:Y:S02]  /*864c0*/  F2FP.F16.E4M3.UNPACK_B R30, R10 ;  /* 0x0000000aff1e723e */ /* 0x000fe400020006ff */
[----:B------:R-:W-:Y:S01]  /*864d0*/  F2FP.F16.E4M3.UNPACK_B R31, R11 ;  /* 0x0000000bff1f723e */ /* 0x000fe200020006ff */
[----:B------:R-:W-:Y:S04]  /*864e0*/  STL.64 [R1+0x10e0], R12 ;  /* 0x0010e00c01007387 */ /* 0x000fe80000100a00 */
[----:B------:R-:W-:Y:S04]  /*864f0*/  STL.64 [R1+0x10e8], R14 ;  /* 0x0010e80e01007387 */ /* 0x000fe80000100a00 */
[----:B------:R-:W-:Y:S04]  /*86500*/  STL.64 [R1+0x11f0], R4 ;  /* 0x0011f00401007387 */ /* 0x000fe80000100a00 */
[----:B------:R4:W-:Y:S02]  /*86510*/  STL.64 [R1+0x11f8], R6 ;  /* 0x0011f80601007387 */ /* 0x0009e40000100a00 */
[----:B----4-:R-:W-:Y:S06]  /*86520*/  HMMA.16816.F32 R4, R28, R42, R44 ;  /* 0x0000002a1c04723c */ /* 0x010fec000000182c */
[----:B------:R-:W-:Y:S01]  /*86530*/  STL.64 [R1+0x8cb8], R42 ;  /* 0x008cb82a01007387 */ /* 0x000fe20000100a00 */
[----:B------:R-:W-:-:S15]  /*86540*/  F2FP.F16.E4M3.UNPACK_B R34, R35.H1 ;  /* 0x00000023ff22723e */ /* 0x000fde00030006ff */
[----:B------:R-:W-:-:S01]  /*86550*/  NOP ;  /* 0x0000000000007918 */ /* 0x000fc20000000000 */
[----:B------:R-:W-:Y:S04]  /*86560*/  STL.64 [R1+0x1210], R4 ;  /* 0x0012100401007387 */ /* 0x000fe80000100a00 */
[----:B------:R3:W-:Y:S02]  /*86570*/  STL.64 [R1+0x1218], R6 ;  /* 0x0012180601007387 */ /* 0x0007e40000100a00 */
[----:B---3--:R-:W-:Y:S01]  /*86580*/  HMMA.16816.F32 R4, R28, R36, R48 ;  /* 0x000000241c04723c */ /* 0x008fe20000001830 */
[----:B------:R-:W-:-:S15]  /*86590*/  F2FP.F16.E4M3.UNPACK_B R35, R61.H1 ;  /* 0x0000003dff23723e */ /* 0x000fde00030006ff */
[----:B------:R-:W-:-:S07]  /*865a0*/  NOP ;  /* 0x0000000000007918 */ /* 0x000fce0000000000 */
[----:B------:R-:W-:Y:S01]  /*865b0*/  STL.64 [R1+0x1230], R4 ;  /* 0x0012300401007387 */ /* 0x000fe20000100a00 */
[----:B------:R-:W-:-:S03]  /*865c0*/  IMAD.MOV.U32 R61, RZ, RZ, R7 ;  /* 0x000000ffff3d7224 */ /* 0x000fc600078e0007 */
[----:B------:R0:W-:Y:S02]  /*865d0*/  STL [R1+0x1238], R6 ;  /* 0x0012380601007387 */ /* 0x0001e40000100800 */
[----:B0-----:R-:W-:Y:S02]  /*865e0*/  HMMA.16816.F32 R4, R28, R34, R52 ;  /* 0x000000221c04723c */ /* 0x001fe40000001834 */
[----:B------:R-:W-:-:S15]  /*865f0*/  STL [R1+0x8680], R61 ;  /* 0x0086803d01007387 */ /* 0x000fde0000100800 */
[----:B------:R-:W-:-:S06]  /*86600*/  NOP ;  /* 0x0000000000007918 */ /* 0x000fcc0000000000 */
[----:B------:R-:W-:Y:S04]  /*86610*/  STL.64 [R1+0x1240], R4 ;  /* 0x0012400401007387 */ /* 0x000fe80000100a00 */
[----:B------:R0:W-:Y:S02]  /*86620*/  STL.64 [R1+0x1248], R6 ;  /* 0x0012480601007387 */ /* 0x0001e40000100a00 */
[----:B0-----:R-:W-:Y:S02]  /*86630*/  HMMA.16816.F32 R4, R28, R32, R56 ;  /* 0x000000201c04723c */ /* 0x001fe40000001838 */
[----:B------:R-:W-:Y:S04]  /*86640*/  STL.64 [R1+0x8cb0], R34 ;  /* 0x008cb02201007387 */ /* 0x000fe80000100a00 */
[----:B------:R-:W-:-:S15]  /*86650*/  STL.64 [R1+0x8ca8], R32 ;  /* 0x008ca82001007387 */ /* 0x000fde0000100a00 */
[----:B------:R-:W-:-:S02]  /*86660*/  NOP ;  /* 0x0000000000007918 */ /* 0x000fc40000000000 */
[----:B------:R0:W-:Y:S04]  /*86670*/  STL.64 [R1+0x1260], R4 ;  /* 0x0012600401007387 */ /* 0x0001e80000100a00 */
[----:B------:R1:W-:Y:S04]  /*86680*/  STL.64 [R1+0x1268], R6 ;  /* 0x0012680601007387 */ /* 0x0003e80000100a00 */
[----:B0-----:R-:W2:Y:S04]  /*86690*/  LDL.LU R4, [R1+0x60] ;  /* 0x0000600001047983 */ /* 0x001ea80000300800 */
[----:B------:R-:W2:Y:S04]  /*866a0*/  LDL.LU R5, [R1+0x64] ;  /* 0x0000640001057983 */ /* 0x000ea80000300800 */
[----:B-1----:R-:W3:Y:S04]  /*866b0*/  LDL.LU R6, [R1+0x68] ;  /* 0x0000680001067983 */ /* 0x002ee80000300800 */
[----:B------:R-:W3:Y:S04]  /*866c0*/  LDL.LU R7, [R1+0x6c] ;  /* 0x00006c0001077983 */ /* 0x000ee80000300800 */
[----:B---3--:R-:W-:Y:S04]  /*866d0*/  STL.64 [R1+0x8cf8], R6 ;  /* 0x008cf80601007387 */ /* 0x008fe80000100a00 */
[----:B--2---:R0:W-:Y:S04]  /*866e0*/  STL.64 [R1+0x8cf0], R4 ;  /* 0x008cf00401007387 */ /* 0x0041e80000100a00 */
[----:B------:R-:W2:Y:S04]  /*866f0*/  LDL.LU R40, [R1+0x50] ;  /* 0x0000500001287983 */ /* 0x000ea80000300800 */
[----:B------:R-:W2:Y:S04]  /*86700*/  LDL.LU R41, [R1+0x54] ;  /* 0x0000540001297983 */ /* 0x000ea80000300800 */
[----:B------:R-:W2:Y:S04]  /*86710*/  LDL.LU R42, [R1+0x58] ;  /* 0x00005800012a7983 */ /* 0x000ea80000300800 */
[----:B------:R-:W2:Y:S04]  /*86720*/  LDL.LU R43, [R1+0x5c] ;  /* 0x00005c00012b7983 */ /* 0x000ea80000300800 */
[----:B------:R-:W3:Y:S04]  /*86730*/  LDL.LU R52, [R1+0x30] ;  /* 0x0000300001347983 */ /* 0x000ee80000300800 */
[----:B------:R-:W3:Y:S04]  /*86740*/  LDL.LU R53, [R1+0x34] ;  /* 0x0000340001357983 */ /* 0x000ee80000300800 */
[----:B------:R-:W3:Y:S04]  /*86750*/  LDL.LU R54, [R1+0x38] ;  /* 0x0000380001367983 */ /* 0x000ee80000300800 */
[----:B------:R-:W3:Y:S04]  /*86760*/  LDL.LU R55, [R1+0x3c] ;  /* 0x00003c0001377983 */ /* 0x000ee80000300800 */
[----:B------:R-:W4:Y:S04]  /*86770*/  LDL.LU R32, [R1+0x10] ;  /* 0x0000100001207983 */ /* 0x000f280000300800 */
[----:B------:R-:W4:Y:S04]  /*86780*/  LDL.LU R33, [R1+0x14] ;  /* 0x0000140001217983 */ /* 0x000f280000300800 */
[----:B------:R-:W4:Y:S04]  /*86790*/  LDL.LU R34, [R1+0x18] ;  /* 0x0000180001227983 */ /* 0x000f280000300800 */
[----:B------:R-:W4:Y:S04]  /*867a0*/  LDL.LU R35, [R1+0x1c] ;  /* 0x00001c0001237983 */ /* 0x000f280000300800 */
[----:B0-----:R-:W2:Y:S04]  /*867b0*/  LDL.LU R4, [R1] ;  /* 0x0000000001047983 */ /* 0x001ea80000300800 */
[----:B------:R-:W2:Y:S04]  /*867c0*/  LDL.LU R5, [R1+0x4] ;  /* 0x0000040001057983 */ /* 0x000ea80000300800 */
[----:B------:R-:W2:Y:S04]  /*867d0*/  LDL.LU R6, [R1+0x8] ;  /* 0x0000080001067983 */ /* 0x000ea80000300800 */
[----:B------:R-:W2:Y:S04]  /*867e0*/  LDL.LU R7, [R1+0xc] ;  /* 0x00000c0001077983 */ /* 0x000ea80000300800 */
[----:B------:R-:W3:Y:S04]  /*867f0*/  LDL.LU R22, [R1+0x1460] ;  /* 0x0014600001167983 */ /* 0x000ee80000300800 */
[----:B------:R-:W4:Y:S04]  /*86800*/  LDL.LU R23, [R1+0x1464] ;  /* 0x0014640001177983 */ /* 0x000f280000300800 */
[----:B------:R-:W4:Y:S04]  /*86810*/  LDL.LU R56, [R1+0x20] ;  /* 0x0000200001387983 */ /* 0x000f280000300800 */
[----:B------:R-:W4:Y:S04]  /*86820*/  LDL.LU R57, [R1+0x24] ;  /* 0x0000240001397983 */ /* 0x000f280000300800 */
[----:B------:R-:W4:Y:S04]  /*86830*/  LDL.LU R58, [R1+0x28] ;  /* 0x00002800013a7983 */ /* 0x000f280000300800 */
[----:B------:R-:W4:Y:S04]  /*86840*/  LDL.LU R59, [R1+0x2c] ;  /* 0x00002c00013b7983 */ /* 0x000f280000300800 */
[----:B------:R-:W4:Y:S01]  /*86850*/  LDL.LU R20, [R1+0x1470] ;  /* 0x0014700001147983 */ /* 0x000f220000300800 */
[----:B------:R-:W-:-:S03]  /*86860*/  F2FP.F16.E4M3.UNPACK_B R26, R26.H1 ;  /* 0x0000001aff1a723e */ /* 0x000fc600030006ff */
[----:B------:R-:W4:Y:S01]  /*86870*/  LDL.LU R21, [R1+0x1474] ;  /* 0x0014740001157983 */ /* 0x000f220000300800 */
[----:B------:R-:W-:-:S03]  /*86880*/  F2FP.F16.E4M3.UNPACK_B R27, R27.H1 ;  /* 0x0000001bff1b723e */ /* 0x000fc600030006ff */
        /* <DEDUP_REMOVED lines=26> */
[----:B--2---:R-:W-:-:S15]  /*86a30*/  HMMA.16816.F32 R4, R28, R26, R4 ;  /* 0x0000001a1c04723c */ /* 0x004fde0000001804 */
[----:B------:R-:W-:-:S08]  /*86a40*/  NOP ;  /* 0x0000000000007918 */ /* 0x000fd00000000000 */
[----:B------:R-:W-:Y:S04]  /*86a50*/  STL.64 [R1+0x1290], R4 ;  /* 0x0012900401007387 */ /* 0x000fe80000100a00 */
[----:B------:R0:W-:Y:S04]  /*86a60*/  STL.64 [R1+0x1298], R6 ;  /* 0x0012980601007387 */ /* 0x0001e80000100a00 */
[----:B0-----:R-:W2:Y:S04]  /*86a70*/  LDL.LU.64 R6, [R1+0x8cf8] ;  /* 0x008cf80001067983 */ /* 0x001ea80000300a00 */
[----:B------:R-:W2:Y:S01]  /*86a80*/  LDL.LU.64 R4, [R1+0x8cf0] ;  /* 0x008cf00001047983 */ /* 0x000ea20000300a00 */
[----:B---3--:R-:W-:-:S02]  /*86a90*/  F2FP.F16.E4M3.UNPACK_B R22, R22.H1 ;  /* 0x00000016ff16723e */ /* 0x008fc400030006ff */
[----:B----4-:R-:W-:Y:S01]  /*86aa0*/  F2FP.F16.E4M3.UNPACK_B R23, R23.H1 ;  /* 0x00000017ff17723e */ /* 0x010fe200030006ff */
[C---:B------:R-:W-:Y:S01]  /*86ab0*/  HMMA.16816.F32 R32, R28.reuse, R24, R32 ;  /* 0x000000181c20723c */ /* 0x040fe20000001820 */
[----:B------:R-:W-:Y:S05]  /*86ac0*/  STL.64 [R1+0x8cc8], R26 ;  /* 0x008cc81a01007387 */ /* 0x000fea0000100a00 */
[----:B------:R0:W-:Y:S02]  /*86ad0*/  STL.64 [R1+0x8cc0], R24 ;  /* 0x008cc01801007387 */ /* 0x0001e40000100a00 */
[----:B0-----:R-:W-:Y:S01]  /*86ae0*/  HMMA.16816.F32 R24, R28, R22, R56 ;  /* 0x000000161c18723c */ /* 0x001fe20000001838 */
[----:B------:R-:W-:-:S02]  /*86af0*/  F2FP.F16.E4M3.UNPACK_B R20, R20.H1 ;  /* 0x00000014ff14723e */ /* 0x000fc400030006ff */
[----:B------:R-:W-:Y:S02]  /*86b00*/  F2FP.F16.E4M3.UNPACK_B R21, R21.H1 ;  /* 0x00000015ff15723e */ /* 0x000fe400030006ff */
[----:B------:R-:W-:-:S10]  /*86b10*/  F2FP.F16.E4M3.UNPACK_B R18, R18.H1 ;  /* 0x00000012ff12723e */ /* 0x000fd400030006ff */
[----:B------:R-:W-:Y:S01]  /*86b20*/  STL.64 [R1+0x12a0], R32 ;  /* 0x0012a02001007387 */ /* 0x000fe20000100a00 */
[----:B------:R-:W-:-:S03]  /*86b30*/  F2FP.F16.E4M3.UNPACK_B R19, R19.H1 ;  /* 0x00000013ff13723e */ /* 0x000fc600030006ff */
[----:B------:R-:W-:Y:S04]  /*86b40*/  STL.64 [R1+0x12a8], R34 ;  /* 0x0012a82201007387 */ /* 0x000fe80000100a00 */
[----:B------:R-:W-:Y:S04]  /*86b50*/  STL.64 [R1+0x12b0], R24 ;  /* 0x0012b01801007387 */ /* 0x000fe80000100a00 */
[----:B------:R0:W-:Y:S04]  /*86b60*/  STL.64 [R1+0x12b8], R26 ;  /* 0x0012b81a01007387 */ /* 0x0001e80000100a00 */
[----:B------:R-:W-:Y:S04]  /*86b70*/  STL.64 [R1+0x8cd8], R22 ;  /* 0x008cd81601007387 */ /* 0x000fe80000100a00 */
[----:B------:R1:W-:Y:S01]  /*86b80*/  STL.64 [R1+0x8cd0], R20 ;  /* 0x008cd01401007387 */ /* 0x0003e20000100a00 */
[C---:B0-----:R-:W-:Y:S06]  /*86b90*/  HMMA.16816.F32 R24, R28.reuse, R20, R52 ;  /* 0x000000141c18723c */ /* 0x041fec0000001834 */
[----:B-1----:R-:W-:Y:S01]  /*86ba0*/  HMMA.16816.F32 R20, R28, R18, R48 ;  /* 0x000000121c14723c */ /* 0x002fe20000001830 */
[----:B------:R-:W-:-:S02]  /*86bb0*/  F2FP.F16.E4M3.UNPACK_B R16, R16.H1 ;  /* 0x00000010ff10723e */ /* 0x000fc400030006ff */
[----:B------:R-:W-:Y:S02]  /*86bc0*/  F2FP.F16.E4M3.UNPACK_B R17, R17.H1 ;  /* 0x00000011ff11723e */ /* 0x000fe400030006ff */
[----:B------:R-:W-:Y:S02]  /*86bd0*/  F2FP.F16.E4M3.UNPACK_B R14, R14.H1 ;  /* 0x0000000eff0e723e */ /* 0x000fe400030006ff */
[----:B------:R-:W-:-:S10]  /*86be0*/  F2FP.F16.E4M3.UNPACK_B R15, R15.H1 ;  /* 0x0000000fff0f723e */ /* 0x000fd400030006ff */
[----:B------:R-:W-:Y:S04]  /*86bf0*/  STL.64 [R1+0x12e0], R24 ;  /* 0x0012e01801007387 */ /* 0x000fe80000100a00 */
[----:B------:R-:W-:Y:S04]  /*86c00*/  STL.64 [R1+0x12e8], R26 ;  /* 0x0012e81a01007387 */ /* 0x000fe80000100a00 */
[----:B------:R-:W-:Y:S04]  /*86c10*/  STL.64 [R1+0x1300], R20 ;  /* 0x0013001401007387 */ /* 0x000fe80000100a00 */
[----:B------:R0:W-:Y:S04]  /*86c20*/  STL.64 [R1+0x1308], R22 ;  /* 0x0013081601007387 */ /* 0x0001e80000100a00 */
[----:B------:R-:W-:Y:S04]  /*86c30*/  STL.64 [R1+0x8ce8], R18 ;  /* 0x008ce81201007387 */ /* 0x000fe80000100a00 */
[----:B------:R2:W-:Y:S01]  /*86c40*/  STL.64 [R1+0x8ce0], R16 ;  /* 0x008ce01001007387 */ /* 0x0005e20000100a00 */
[----:B0-----:R-:W-:Y:S01]  /*86c50*/  HMMA.16816.F32 R20, R28, R16, R40 ;  /* 0x000000101c14723c */ /* 0x001fe20000001828 */
[----:B------:R-:W-:-:S02]  /*86c60*/  F2FP.F16.E4M3.UNPACK_B R12, R12.H1 ;  /* 0x0000000cff0c723e */ /* 0x000fc400030006ff */
[----:B------:R-:W-:-:S15]  /*86c70*/  F2FP.F16.E4M3.UNPACK_B R13, R13.H1 ;  /* 0x0000000dff0d723e */ /* 0x000fde00030006ff */
[----:B------:R-:W-:-:S05]  /*86c80*/  NOP ;  /* 0x0000000000007918 */ /* 0x000fca0000000000 */
[----:B------:R-:W-:Y:S04]  /*86c90*/  STL.64 [R1+0x1310], R20 ;  /* 0x0013101401007387 */ /* 0x000fe80000100a00 */
[----:B------:R-:W-:Y:S01]  /*86ca0*/  STL.64 [R1+0x1318], R22 ;  /* 0x0013181601007387 */ /* 0x000fe20000100a00 */
[----:B------:R-:W-:Y:S02]  /*86cb0*/  F2FP.F16.E4M3.UNPACK_B R10, R38.H1 ;  /* 0x00000026ff0a723e */ /* 0x000fe400030006ff */
[----:B------:R-:W-:Y:S01]  /*86cc0*/  F2FP.F16.E4M3.UNPACK_B R11, R39.H1 ;  /* 0x00000027ff0b723e */ /* 0x000fe200030006ff */
[----:B--2---:R-:W-:-:S15]  /*86cd0*/  HMMA.16816.F32 R16, R28, R14, R4 ;  /* 0x0000000e1c10723c */ /* 0x004fde0000001804 */
[----:B------:R-:W-:-:S08]  /*86ce0*/  NOP ;  /* 0x0000000000007918 */ /* 0x000fd00000000000 */
[----:B------:R-:W-:Y:S04]  /*86cf0*/  STL.64 [R1+0x1330], R16 ;  /* 0x0013301001007387 */ /* 0x000fe80000100a00 */
[----:B------:R0:W-:Y:S02]  /*86d00*/  STL.64 [R1+0x1338], R18 ;  /* 0x0013381201007387 */ /* 0x0001e40000100a00 */
[----:B0-----:R-:W-:Y:S02]  /*86d10*/  HMMA.16816.F32 R16, R28, R12, R44 ;  /* 0x0000000c1c10723c */ /* 0x001fe4000000182c */
[----:B------:R-:W2:Y:S01]  /*86d20*/  LDL.LU R44, [R1+0x2d0] ;  /* 0x0002d000012c7983 */ /* 0x000ea20000300800 */
[----:B------:R-:W-:-:S15]  /*86d30*/  IMAD R4, R8, 0x100, R9 ;  /* 0x0000010008047824 */ /* 0x000fde00078e0209 */
[----:B------:R-:W-:-:S05]  /*86d40*/  NOP ;  /* 0x0000000000007918 */ /* 0x000fca0000000000 */
[----:B------:R0:W-:Y:S04]  /*86d50*/  STL.64 [R1+0x1350], R16 ;  /* 0x0013501001007387 */ /* 0x0001e80000100a00 */
[----:B------:R1:W-:Y:S04]  /*86d60*/  STL.64 [R1+0x1358], R18 ;  /* 0x0013581201007387 */ /* 0x0003e80000100a00 */
        /* <DEDUP_REMOVED lines=11> */
[----:B------:R-:W2:Y:S04]  /*86e20*/  LDL.LU R24, [R1+0x3c0] ;  /* 0x0003c00001187983 */ /* 0x000ea80000300800 */
[----:B------:R-:W2:Y:S04]  /*86e30*/  LDL.LU R25, [R1+0x3c4] ;  /* 0x0003c40001197983 */ /* 0x000ea80000300800 */
[----:B------:R-:W2:Y:S04]  /*86e40*/  LDL.LU R26, [R1+0x3c8] ;  /* 0x0003c800011a7983 */ /* 0x000ea80000300800 */
[----:B------:R-:W2:Y:S04]  /*86e50*/  LDL.LU R27, [R1+0x3cc] ;  /* 0x0003cc00011b7983 */ /* 0x000ea80000300800 */
[----:B------:R-:W3:Y:S04]  /*86e60*/  LDL.LU R9, [R1+0x1a4c] ;  /* 0x001a4c0001097983 */ /* 0x000ee80000300800 */
[----:B------:R-:W3:Y:S01]  /*86e70*/  LDL.LU R8, [R1+0x1a48] ;  /* 0x001a480001087983 */ /* 0x000ee20000300800 */
[----:B------:R-:W-:-:S03]  /*86e80*/  IMAD R5, R3, 0x100, R2 ;  /* 0x0000010003057824 */ /* 0x000fc600078e0202 */
[----:B0-----:R-:W4:Y:S04]  /*86e90*/  LDL.LU R16, [R1+0x80] ;  /* 0x0000800001107983 */ /* 0x001f280000300800 */
[----:B------:R-:W4:Y:S01]  /*86ea0*/  LDL.LU R17, [R1+0x84] ;  /* 0x0000840001117983 */ /* 0x000f220000300800 */
[----:B------:R-:W-:-:S03]  /*86eb0*/  IMAD R6, R0, 0x100, R60 ;  /* 0x0000010000067824 */ /* 0x000fc600078e023c */
[----:B-1----:R-:W4:Y:S04]  /*86ec0*/  LDL.LU R18, [R1+0x88] ;  /* 0x0000880001127983 */ /* 0x002f280000300800 */
[----:B------:R-:W4:Y:S04]  /*86ed0*/  LDL.LU R19, [R1+0x8c] ;  /* 0x00008c0001137983 */ /* 0x000f280000300800 */
[----:B------:R-:W2:Y:S04]  /*86ee0*/  LDL.LU R2, [R1+0x14d0] ;  /* 0x0014d00001027983 */ /* 0x000ea80000300800 */
        /* <DEDUP_REMOVED lines=21> */
[----:B------:R-:W-:Y:S04]  /*87040*/  STL.64 [R1+0x8c90], R14 ;  /* 0x008c900e01007387 */ /* 0x000fe80000100a00 */
[----:B------:R0:W-:Y:S04]  /*87050*/  STL.64 [R1+0x8c88], R12 ;  /* 0x008c880c01007387 */ /* 0x0001e80000100a00 */
[----:B0-----:R-:W2:Y:S04]  /*87060*/  LDL.LU R12, [R1+0x310] ;  /* 0x00031000010c7983 */ /* 0x001ea80000300800 */
[----:B------:R-:W2:Y:S04]  /*87070*/  LDL.LU R13, [R1+0x314] ;  /* 0x00031400010d7983 */ /* 0x000ea80000300800 */
[----:B------:R-:W2:Y:S04]  /*87080*/  LDL.LU R14, [R1+0x318] ;  /* 0x00031800010e7983 */ /* 0x000ea80000300800 */
[----:B------:R-:W2:Y:S01]  /*87090*/  LDL.LU R15, [R1+0x31c] ;  /* 0x00031c00010f7983 */ /* 0x000ea20000300800 */
[----:B---3--:R-:W-:Y:S01]  /*870a0*/  IMAD R7, R8, 0x100, R9 ;  /* 0x0000010008077824 */ /* 0x008fe200078e0209 */
[----:B----4-:R-:W-:Y:S01]  /*870b0*/  HMMA.16816.F32 R16, R28, R10, R16 ;  /* 0x0000000a1c10723c */ /* 0x010fe20000001810 */
[----:B--2---:R-:W-:-:S02]  /*870c0*/  F2FP.F16.E4M3.UNPACK_B R8, R2.H1 ;  /* 0x00000002ff08723e */ /* 0x004fc400030006ff */
[----:B------:R-:W-:Y:S02]  /*870d0*/  F2FP.F16.E4M3.UNPACK_B R9, R3.H1 ;  /* 0x00000003ff09723e */ /* 0x000fe400030006ff */
[----:B------:R-:W-:Y:S02]  /*870e0*/  F2FP.F16.E4M3.UNPACK_B R2, R60.H1 ;  /* 0x0000003cff02723e */ /* 0x000fe400030006ff */
[----:B------:R-:W-:-:S07]  /*870f0*/  F2FP.F16.E4M3.UNPACK_B R3, R0.H1 ;  /* 0x00000000ff03723e */ /* 0x000fce00030006ff */
[C---:B------:R-:W-:Y:S06]  /*87100*/  HMMA.16816.F32 R24, R28.reuse, R2, R24 ;  /* 0x000000021c18723c */ /* 0x040fec0000001818 */
[----:B------:R-:W-:Y:S03]  /*87110*/  HMMA.16816.F32 R20, R28, R8, R20 ;  /* 0x000000081c14723c */ /* 0x000fe60000001814 */
[----:B------:R-:W-:Y:S04]  /*87120*/  STL.64 [R1+0x1380], R16 ;  /* 0x0013801001007387 */ /* 0x000fe80000100a00 */
[----:B------:R0:W-:Y:S01]  /*87130*/  STL.64 [R1+0x1388], R18 ;  /* 0x0013881201007387 */ /* 0x0001e20000100a00 */
[----:B------:R-:W-:-:S02]  /*87140*/  F2FP.F16.E4M3.UNPACK_B R38, R38.H1 ;  /* 0x00000026ff26723e */ /* 0x000fc400030006ff */
[----:B------:R-:W-:Y:S01]  /*87150*/  F2FP.F16.E4M3.UNPACK_B R39, R39.H1 ;  /* 0x00000027ff27723e */ /* 0x000fe200030006ff */
[----:B0-----:R-:W2:Y:S04]  /*87160*/  LDL.LU.64 R18, [R1+0x8ce8] ;  /* 0x008ce80001127983 */ /* 0x001ea80000300a00 */
[----:B------:R-:W3:Y:S04]  /*87170*/  LDL.LU.64 R16, [R1+0x8ce0] ;  /* 0x008ce00001107983 */ /* 0x000ee80000300a00 */
[----:B------:R-:W-:Y:S04]  /*87180*/  STL [R1+0x8c60], R11 ;  /* 0x008c600b01007387 */ /* 0x000fe80000100800 */
[----:B------:R-:W-:Y:S04]  /*87190*/  STL.64 [R1+0x13a0], R20 ;  /* 0x0013a01401007387 */ /* 0x000fe80000100a00 */
[----:B------:R0:W-:Y:S01]  /*871a0*/  STL.64 [R1+0x13a8], R22 ;  /* 0x0013a81601007387 */ /* 0x0001e20000100a00 */
[----:B------:R-:W-:Y:S03]  /*871b0*/  HMMA.16816.F32 R28, R28, R38, R40 ;  /* 0x000000261c1c723c */ /* 0x000fe60000001828 */
[----:B0-----:R-:W4:Y:S04]  /*871c0*/  LDL.LU.64 R22, [R1+0x8cd8] ;  /* 0x008cd80001167983 */ /* 0x001f280000300a00 */
[----:B------:R-:W2:Y:S04]  /*871d0*/  LDL.LU.64 R20, [R1+0x8cd0] ;  /* 0x008cd00001147983 */ /* 0x000ea80000300a00 */
[----:B------:R-:W-:Y:S04]  /*871e0*/  STL.64 [R1+0x1390], R24 ;  /* 0x0013901801007387 */ /* 0x000fe80000100a00 */
[----:B------:R0:W-:Y:S04]  /*871f0*/  STL.64 [R1+0x1398], R26 ;  /* 0x0013981a01007387 */ /* 0x0001e80000100a00 */
[----:B0-----:R-:W3:Y:S04]  /*87200*/  LDL.LU.64 R26, [R1+0x8cc8] ;  /* 0x008cc800011a7983 */ /* 0x001ee80000300a00 */
[----:B------:R-:W4:Y:S04]  /*87210*/  LDL.LU.64 R24, [R1+0x8cc0] ;  /* 0x008cc00001187983 */ /* 0x000f280000300a00 */
[----:B------:R-:W2:Y:S01]  /*87220*/  LDL.LU.64 R42, [R1+0x8cb8] ;  /* 0x008cb800012a7983 */ /* 0x000ea20000300a00 */
[----:B------:R-:W-:-:S02]  /*87230*/  F2FP.F16.E4M3.UNPACK_B R4, R4 ;  /* 0x00000004ff04723e */ /* 0x000fc400020006ff */
[----:B------:R-:W-:Y:S02]  /*87240*/  F2FP.F16.E4M3.UNPACK_B R5, R5 ;  /* 0x00000005ff05723e */ /* 0x000fe400020006ff */
[----:B------:R-:W-:Y:S02]  /*87250*/  F2FP.F16.E4M3.UNPACK_B R6, R6 ;  /* 0x00000006ff06723e */ /* 0x000fe400020006ff */
[----:B------:R-:W-:Y:S01]  /*87260*/  F2FP.F16.E4M3.UNPACK_B R7, R7 ;  /* 0x00000007ff07723e */ /* 0x000fe200020006ff */
[----:B------:R0:W-:Y:S04]  /*87270*/  STL.64 [R1+0x1360], R28 ;  /* 0x0013601c01007387 */ /* 0x0001e80000100a00 */
[----:B------:R1:W-:Y:S04]  /*87280*/  STL.64 [R1+0x1368], R30 ;  /* 0x0013681e01007387 */ /* 0x0003e80000100a00 */
[----:B0-----:R-:W3:Y:S04]  /*87290*/  LDL.LU R28, [R1+0x320] ;  /* 0x00032000011c7983 */ /* 0x001ee80000300800 */
[----:B------:R-:W3:Y:S04]  /*872a0*/  LDL.LU R29, [R1+0x324] ;  /* 0x00032400011d7983 */ /* 0x000ee80000300800 */
[----:B-1----:R-:W3:Y:S04]  /*872b0*/  LDL.LU R30, [R1+0x328] ;  /* 0x00032800011e7983 */ /* 0x002ee80000300800 */
[----:B------:R-:W3:Y:S01]  /*872c0*/  LDL.LU R31, [R1+0x32c] ;  /* 0x00032c00011f7983 */ /* 0x000ee20000300800 */
[----:B--2---:R-:W-:-:S15]  /*872d0*/  HMMA.16816.F32 R32, R4, R42, R32 ;  /* 0x0000002a0420723c */ /* 0x004fde0000001820 */
[----:B------:R-:W-:-:S08]  /*872e0*/  NOP ;  /* 0x0000000000007918 */ /* 0x000fd00000000000 */
[----:B------:R-:W-:Y:S04]  /*872f0*/  STL.64 [R1+0x1370], R32 ;  /* 0x0013702001007387 */ /* 0x000fe80000100a00 */
[----:B------:R0:W-:Y:S04]  /*87300*/  STL.64 [R1+0x1378], R34 ;  /* 0x0013782201007387 */ /* 0x0001e80000100a00 */
[----:B0-----:R-:W3:Y:S04]  /*87310*/  LDL.LU.64 R34, [R1+0x8cb0] ;  /* 0x008cb00001227983 */ /* 0x001ee80000300a00 */
[----:B------:R-:W2:Y:S04]  /*87320*/  LDL.LU.64 R32, [R1+0x8ca8] ;  /* 0x008ca80001207983 */ /* 0x000ea80000300a00 */
[----:B------:R0:W-:Y:S04]  /*87330*/  STL.64 [R1+0x8c48], R42 ;  /* 0x008c482a01007387 */ /* 0x0001e80000100a00 */
[----:B------:R-:W4:Y:S04]  /*87340*/  LDL.LU R40, [R1+0x330] ;  /* 0x0003300001287983 */ /* 0x000f280000300800 */
[----:B------:R-:W4:Y:S04]  /*87350*/  LDL.LU R41, [R1+0x334] ;  /* 0x0003340001297983 */ /* 0x000f280000300800 */
[----:B0-----:R-:W4:Y:S04]  /*87360*/  LDL.LU R42, [R1+0x338] ;  /* 0x00033800012a7983 */ /* 0x001f280000300800 */
[----:B------:R-:W4:Y:S04]  /*87370*/  LDL.LU R43, [R1+0x33c] ;  /* 0x00033c00012b7983 */ /* 0x000f280000300800 */
[----:B------:R-:W-:Y:S04]  /*87380*/  STL.64 [R1+0x8c58], R38 ;  /* 0x008c582601007387 */ /* 0x000fe80000100a00 */
[----:B------:R-:W-:Y:S01]  /*87390*/  STL.64 [R1+0x8c50], R36 ;  /* 0x008c502401007387 */ /* 0x000fe20000100a00 */
[C---:B---3--:R-:W-:Y:S06]  /*873a0*/  HMMA.16816.F32 R28, R4.reuse, R34, R28 ;  /* 0x00000022041c723c */ /* 0x048fec000000181c */
[C---:B--2---:R-:W-:Y:S06]  /*873b0*/  HMMA.16816.F32 R12, R4.reuse, R32, R12 ;  /* 0x00000020040c723c */ /* 0x044fec000000180c */
[----:B----4-:R-:W-:-:S15]  /*873c0*/  HMMA.16816.F32 R40, R4, R36, R40 ;  /* 0x000000240428723c */ /* 0x010fde0000001828 */
[----:B------:R-:W-:-:S08]  /*873d0*/  NOP ;  /* 0x0000000000007918 */ /* 0x000fd00000000000 */
[----:B------:R-:W-:Y:S04]  /*873e0*/  STL.64 [R1+0x1340], R40 ;  /* 0x0013402801007387 */ /* 0x000fe80000100a00 */
[----:B------:R-:W-:Y:S04]  /*873f0*/  STL.64 [R1+0x1348], R42 ;  /* 0x0013482a01007387 */ /* 0x000fe80000100a00 */
[----:B------:R-:W-:Y:S04]  /*87400*/  STL.64 [R1+0x8c70], R34 ;  /* 0x008c702201007387 */ /* 0x000fe80000100a00 */
[----:B------:R-:W-:Y:S04]  /*87410*/  STL.64 [R1+0x1320], R28 ;  /* 0x0013201c01007387 */ /* 0x000fe80000100a00 */
[----:B------:R0:W-:Y:S04]  /*87420*/  STL.64 [R1+0x1328], R30 ;  /* 0x0013281e01007387 */ /* 0x0001e80000100a00 */
[----:B------:R-:W-:Y:S04]  /*87430*/  STL.64 [R1+0x8c68], R32 ;  /* 0x008c682001007387 */ /* 0x000fe80000100a00 */
[----:B------:R-:W-:Y:S01]  /*87440*/  STL.64 [R1+0x12f0], R12 ;  /* 0x0012f00c01007387 */ /* 0x000fe20000100a00 */
[C---:B0-----:R-:W-:Y:S03]  /*87450*/  HMMA.16816.F32 R28, R4.reuse, R26, R56 ;  /* 0x0000001a041c723c */ /* 0x041fe60000001838 */
[----:B------:R0:W-:Y:S03]  /*87460*/  STL.64 [R1+0x12f8], R14 ;  /* 0x0012f80e01007387 */ /* 0x0001e60000100a00 */
[----:B0-----:R-:W-:Y:S01]  /*87470*/  HMMA.16816.F32 R12, R4, R24, R52 ;  /* 0x00000018040c723c */ /* 0x001fe20000001834 */
[----:B------:R-:W-:-:S15]  /*87480*/  STL.64 [R1+0x8c80], R26 ;  /* 0x008c801a01007387 */ /* 0x000fde0000100a00 */
[----:B------:R-:W-:-:S01]  /*87490*/  NOP ;  /* 0x0000000000007918 */ /* 0x000fc20000000000 */
[----:B------:R-:W-:Y:S04]  /*874a0*/  STL.64 [R1+0x12d0], R28 ;  /* 0x0012d01c01007387 */ /* 0x000fe80000100a00 */
[----:B------:R-:W-:Y:S04]  /*874b0*/  STL.64 [R1+0x12d8], R30 ;  /* 0x0012d81e01007387 */ /* 0x000fe80000100a00 */
[----:B------:R0:W-:Y:S04]  /*874c0*/  STL.64 [R1+0x8c78], R24 ;  /* 0x008c781801007387 */ /* 0x0001e80000100a00 */
[----:B------:R-:W-:Y:S04]  /*874d0*/  STL.64 [R1+0x12c0], R12 ;  /* 0x0012c00c01007387 */ /* 0x000fe80000100a00 */
[----:B------:R1:W-:Y:S01]  /*874e0*/  STL.64 [R1+0x12c8], R14 ;  /* 0x0012c80e01007387 */ /* 0x0003e20000100a00 */
[C---:B0-----:R-:W-:Y:S03]  /*874f0*/  HMMA.16816.F32 R24, R4.reuse, R22, R48 ;  /* 0x000000160418723c */ /* 0x041fe60000001830 */
[----:B------:R-:W2:Y:S03]  /*87500*/  LDL.LU R48, [R1+0x230] ;  /* 0x0002300001307983 */ /* 0x000ea60000300800 */
[----:B-1----:R-:W-:-:S15]  /*87510*/  HMMA.16816.F32 R12, R4, R20, R44 ;  /* 0x00000014040c723c */ /* 0x002fde000000182c */
[----:B------:R-:W-:-:S02]  /*87520*/  NOP ;  /* 0x0000000000007918 */ /* 0x000fc40000000000 */
[----:B------:R-:W-:Y:S04]  /*87530*/  STL.64 [R1+0x1280], R24 ;  /* 0x0012801801007387 */ /* 0x000fe80000100a00 */
[----:B------:R-:W-:Y:S04]  /*87540*/  STL.64 [R1+0x1288], R26 ;  /* 0x0012881a01007387 */ /* 0x000fe80000100a00 */
[----:B------:R0:W-:Y:S04]  /*87550*/  STL.64 [R1+0x1270], R12 ;  /* 0x0012700c01007387 */ /* 0x0001e80000100a00 */
[----:B------:R1:W-:Y:S04]  /*87560*/  STL.64 [R1+0x1278], R14 ;  /* 0x0012780e01007387 */ /* 0x0003e80000100a00 */
[----:B------:R-:W2:Y:S04]  /*87570*/  LDL.LU R49, [R1+0x234] ;  /* 0x0002340001317983 */ /* 0x000ea80000300800 */
[----:B------:R-:W3:Y:S04]  /*87580*/  LDL.LU R50, [R1+0x238] ;  /* 0x0002380001327983 */ /* 0x000ee80000300800 */
[----:B------:R-:W3:Y:S04]  /*87590*/  LDL.LU R51, [R1+0x23c] ;  /* 0x00023c0001337983 */ /* 0x000ee80000300800 */
[----:B---3--:R-:W-:Y:S04]  /*875a0*/  STL.64 [R1+0x8ca0], R50 ;  /* 0x008ca03201007387 */ /* 0x008fe80000100a00 */
[----:B--2---:R2:W-:Y:S04]  /*875b0*/  STL.64 [R1+0x8c98], R48 ;  /* 0x008c983001007387 */ /* 0x0045e80000100a00 */
        /* <DEDUP_REMOVED lines=12> */
[----:B0-----:R-:W3:Y:S04]  /*87680*/  LDL.LU R12, [R1+0x2b0] ;  /* 0x0002b000010c7983 */ /* 0x001ee80000300800 */
[----:B------:R-:W3:Y:S04]  /*87690*/  LDL.LU R13, [R1+0x2b4] ;  /* 0x0002b400010d7983 */ /* 0x000ee80000300800 */
[----:B-1----:R-:W3:Y:S04]  /*876a0*/  LDL.LU R14, [R1+0x2b8] ;  /* 0x0002b800010e7983 */ /* 0x002ee80000300800 */
[----:B------:R-:W3:Y:S04]  /*876b0*/  LDL.LU R15, [R1+0x2bc] ;  /* 0x0002bc00010f7983 */ /* 0x000ee80000300800 */
[----:B--2---:R-:W2:Y:S04]  /*876c0*/  LDL.LU R48, [R1+0x2c0] ;  /* 0x0002c00001307983 */ /* 0x004ea80000300800 */
[----:B------:R-:W2:Y:S04]  /*876d0*/  LDL.LU R49, [R1+0x2c4] ;  /* 0x0002c40001317983 */ /* 0x000ea80000300800 */
[----:B------:R-:W2:Y:S04]  /*876e0*/  LDL.LU R50, [R1+0x2c8] ;  /* 0x0002c80001327983 */ /* 0x000ea80000300800 */
[----:B------:R-:W2:Y:S04]  /*876f0*/  LDL.LU R51, [R1+0x2cc] ;  /* 0x0002cc0001337983 */ /* 0x000ea80000300800 */
        /* <DEDUP_REMOVED lines=24> */
[----:B------:R-:W-:Y:S04]  /*87880*/  STL.64 [R1+0x8c40], R22 ;  /* 0x008c401601007387 */ /* 0x000fe80000100a00 */
[----:B------:R0:W-:Y:S04]  /*87890*/  STL.64 [R1+0x8c38], R20 ;  /* 0x008c381401007387 */ /* 0x0001e80000100a00 */
[----:B0-----:R-:W4:Y:S04]  /*878a0*/  LDL.LU R20, [R1+0x260] ;  /* 0x0002600001147983 */ /* 0x001f280000300800 */
[----:B------:R-:W4:Y:S04]  /*878b0*/  LDL.LU R21, [R1+0x264] ;  /* 0x0002640001157983 */ /* 0x000f280000300800 */
[----:B------:R-:W4:Y:S04]  /*878c0*/  LDL.LU R22, [R1+0x268] ;  /* 0x0002680001167983 */ /* 0x000f280000300800 */
[----:B------:R-:W4:Y:S01]  /*878d0*/  LDL.LU R23, [R1+0x26c] ;  /* 0x00026c0001177983 */ /* 0x000f220000300800 */
[C---:B---3--:R-:W-:Y:S06]  /*878e0*/  HMMA.16816.F32 R12, R4.reuse, R16, R12 ;  /* 0x00000010040c723c */ /* 0x048fec000000180c */
[----:B--2---:R-:W-:-:S15]  /*878f0*/  HMMA.16816.F32 R48, R4, R18, R48 ;  /* 0x000000120430723c */ /* 0x004fde0000001830 */
[----:B------:R-:W-:-:S08]  /*87900*/  NOP ;  /* 0x0000000000007918 */ /* 0x000fd00000000000 */
[----:B------:R-:W-:Y:S04]  /*87910*/  STL.64 [R1+0x1250], R48 ;  /* 0x0012503001007387 */ /* 0x000fe80000100a00 */
[----:B------:R0:W-:Y:S04]  /*87920*/  STL.64 [R1+0x1258], R50 ;  /* 0x0012583201007387 */ /* 0x0001e80000100a00 */
[----:B0-----:R-:W2:Y:S04]  /*87930*/  LDL.LU.64 R50, [R1+0x8ca0] ;  /* 0x008ca00001327983 */ /* 0x001ea80000300a00 */
[----:B------:R-:W2:Y:S04]  /*87940*/  LDL.LU.64 R48, [R1+0x8c98] ;  /* 0x008c980001307983 */ /* 0x000ea80000300a00 */
[----:B------:R-:W-:Y:S04]  /*87950*/  STL.64 [R1+0x1220], R12 ;  /* 0x0012200c01007387 */ /* 0x000fe80000100a00 */
[----:B------:R0:W-:Y:S04]  /*87960*/  STL.64 [R1+0x1228], R14 ;  /* 0x0012280e01007387 */ /* 0x0001e80000100a00 */
[----:B0-----:R-:W3:Y:S04]  /*87970*/  LDL.LU.64 R14, [R1+0x8c90] ;  /* 0x008c9000010e7983 */ /* 0x001ee80000300a00 */
[----:B------:R-:W2:Y:S04]  /*87980*/  LDL.LU.64 R12, [R1+0x8c88] ;  /* 0x008c8800010c7983 */ /* 0x000ea80000300a00 */
[----:B------:R-:W-:Y:S04]  /*87990*/  STL.64 [R1+0x8c20], R18 ;  /* 0x008c201201007387 */ /* 0x000fe80000100a00 */
[----:B------:R0:W-:Y:S04]  /*879a0*/  STL.64 [R1+0x8c18], R16 ;  /* 0x008c181001007387 */ /* 0x0001e80000100a00 */
[----:B0-----:R-:W2:Y:S04]  /*879b0*/  LDL.LU R16, [R1+0x270] ;  /* 0x0002700001107983 */ /* 0x001ea80000300800 */
[----:B------:R-:W2:Y:S04]  /*879c0*/  LDL.LU R17, [R1+0x274] ;  /* 0x0002740001117983 */ /* 0x000ea80000300800 */
[----:B------:R-:W2:Y:S04]  /*879d0*/  LDL.LU R18, [R1+0x278] ;  /* 0x0002780001127983 */ /* 0x000ea80000300800 */
[----:B------:R-:W2:Y:S01]  /*879e0*/  LDL.LU R19, [R1+0x27c] ;  /* 0x00027c0001137983 */ /* 0x000ea20000300800 */
[----:B----4-:R-:W-:Y:S01]  /*879f0*/  IMAD R28, R28, 0x100, R11 ;  /* 0x000001001c1c7824 */ /* 0x010fe200078e020b */
        /* <DEDUP_REMOVED lines=13> */
[----:B0-----:R-:W3:Y:S04]  /*87ad0*/  LDL.LU R12, [R1+0x3a0] ;  /* 0x0003a000010c7983 */ /* 0x001ee80000300800 */
[----:B------:R-:W3:Y:S04]  /*87ae0*/  LDL.LU R13, [R1+0x3a4] ;  /* 0x0003a400010d7983 */ /* 0x000ee80000300800 */
[----:B------:R-:W3:Y:S04]  /*87af0*/  LDL.LU R14, [R1+0x3a8] ;  /* 0x0003a800010e7983 */ /* 0x000ee80000300800 */
[----:B------:R-:W3:Y:S04]  /*87b00*/  LDL.LU R15, [R1+0x3ac] ;  /* 0x0003ac00010f7983 */ /* 0x000ee80000300800 */
[----:B------:R-:W4:Y:S01]  /*87b10*/  LDL.LU R11, [R1+0x8c60] ;  /* 0x008c6000010b7983 */ /* 0x000f220000300800 */
[C---:B------:R-:W-:Y:S06]  /*87b20*/  HMMA.16816.F32 R40, R4.reuse, R8, R40 ;  /* 0x000000080428723c */ /* 0x040fec0000001828 */
[----:B----4-:R-:W-:-:S15]  /*87b30*/  HMMA.16816.F32 R36, R4, R10, R36 ;  /* 0x0000000a0424723c */ /* 0x010fde0000001824 */
[----:B------:R-:W-:-:S08]  /*87b40*/  NOP ;  /* 0x0000000000007918 */ /* 0x000fd00000000000 */
[----:B------:R-:W-:Y:S04]  /*87b50*/  STL.64 [R1+0x1090], R36 ;  /* 0x0010902401007387 */ /* 0x000fe80000100a00 */
[----:B------:R0:W-:Y:S04]  /*87b60*/  STL.64 [R1+0x1098], R38 ;  /* 0x0010982601007387 */ /* 0x0001e80000100a00 */
[----:B0-----:R-:W4:Y:S04]  /*87b70*/  LDL.LU.64 R38, [R1+0x8c58] ;  /* 0x008c580001267983 */ /* 0x001f280000300a00 */
[----:B------:R-:W2:Y:S04]  /*87b80*/  LDL.LU.64 R36, [R1+0x8c50] ;  /* 0x008c500001247983 */ /* 0x000ea80000300a00 */
[----:B------:R-:W-:Y:S04]  /*87b90*/  STL.64 [R1+0x13c0], R40 ;  /* 0x0013c02801007387 */ /* 0x000fe80000100a00 */
[----:B------:R0:W-:Y:S04]  /*87ba0*/  STL.64 [R1+0x13c8], R42 ;  /* 0x0013c82a01007387 */ /* 0x0001e80000100a00 */
[----:B0-----:R-:W2:Y:S04]  /*87bb0*/  LDL.LU.64 R42, [R1+0x8c48] ;  /* 0x008c4800012a7983 */ /* 0x001ea80000300a00 */
[----:B------:R-:W-:Y:S04]  /*87bc0*/  STL.64 [R1+0x8be0], R10 ;  /* 0x008be00a01007387 */ /* 0x000fe80000100a00 */
[----:B------:R3:W-:Y:S01]  /*87bd0*/  STL.64 [R1+0x8bd8], R8 ;  /* 0x008bd80801007387 */ /* 0x0007e20000100a00 */
[----:B------:R-:W-:Y:S01]  /*87be0*/  IMAD R29, R30, 0x100, R29 ;  /* 0x000001001e1d7824 */ /* 0x000fe200078e021d */
[----:B---3--:R-:W-:Y:S01]  /*87bf0*/  HMMA.16816.F32 R8, R4, R2, R12 ;  /* 0x000000020408723c */ /* 0x008fe2000000180c */
[----:B------:R-:W-:-:S02]  /*87c00*/  IMAD R30, R61, 0x100, R31 ;  /* 0x000001003d1e7824 */ /* 0x000fc400078e021f */
[----:B------:R-:W-:Y:S01]  /*87c10*/  IMAD R31, R0, 0x100, R60 ;  /* 0x00000100001f7824 */ /* 0x000fe200078e023c */
[----:B------:R-:W-:Y:S02]  /*87c20*/  F2FP.F16.E4M3.UNPACK_B R28, R28 ;  /* 0x0000001cff1c723e */ /* 0x000fe400020006ff */
[----:B------:R-:W-:Y:S02]  /*87c30*/  F2FP.F16.E4M3.UNPACK_B R29, R29 ;  /* 0x0000001dff1d723e */ /* 0x000fe400020006ff */
[----:B------:R-:W-:Y:S02]  /*87c40*/  F2FP.F16.E4M3.UNPACK_B R30, R30 ;  /* 0x0000001eff1e723e */ /* 0x000fe400020006ff */
[----:B------:R-:W-:-:S13]  /*87c50*/  F2FP.F16.E4M3.UNPACK_B R31, R31 ;  /* 0x0000001fff1f723e */ /* 0x000fda00020006ff */
[----:B------:R-:W-:Y:S04]  /*87c60*/  STL.64 [R1+0x1080], R8 ;  /* 0x0010800801007387 */ /* 0x000fe80000100a00 */
[----:B------:R0:W-:Y:S01]  /*87c70*/  STL.64 [R1+0x1088], R10 ;  /* 0x0010880a01007387 */ /* 0x0001e20000100a00 */
[----:B----4-:R-:W-:Y:S06]  /*87c80*/  HMMA.16816.F32 R12, R4, R38, R16 ;  /* 0x00000026040c723c */ /* 0x010fec0000001810 */
[C---:B--2---:R-:W-:Y:S06]  /*87c90*/  HMMA.16816.F32 R4, R28.reuse, R36, R56 ;  /* 0x000000241c04723c */ /* 0x044fec0000001838 */
[C---:B0-----:R-:W-:Y:S11]  /*87ca0*/  HMMA.16816.F32 R8, R28.reuse, R42, R20 ;  /* 0x0000002a1c08723c */ /* 0x041ff60000001814 */
        /* <DEDUP_REMOVED lines=14> */
[----:B------:R-:W-:Y:S04]  /*87d90*/  STL.64 [R1+0x8be8], R32 ;  /* 0x008be82001007387 */ /* 0x000fe80000100a00 */
[----:B------:R-:W-:Y:S04]  /*87da0*/  STL.64 [R1+0x1020], R4 ;  /* 0x0010200401007387 */ /* 0x000fe80000100a00 */
[----:B------:R0:W-:Y:S04]  /*87db0*/  STL.64 [R1+0x1028], R6 ;  /* 0x0010280601007387 */ /* 0x0001e80000100a00 */
[----:B------:R-:W2:Y:S01]  /*87dc0*/  LDL.LU R48, [R1+0x160] ;  /* 0x0001600001307983 */ /* 0x000ea20000300800 */
[----:B0-----:R-:W-:-:S15]  /*87dd0*/  HMMA.16816.F32 R4, R28, R26, R44 ;  /* 0x0000001a1c04723c */ /* 0x001fde000000182c */
[----:B------:R-:W-:-:S08]  /*87de0*/  NOP ;  /* 0x0000000000007918 */ /* 0x000fd00000000000 */
[----:B------:R-:W-:Y:S04]  /*87df0*/  STL.64 [R1+0x1010], R4 ;  /* 0x0010100401007387 */ /* 0x000fe80000100a00 */
[----:B------:R-:W-:Y:S04]  /*87e00*/  STL.64 [R1+0x1018], R6 ;  /* 0x0010180601007387 */ /* 0x000fe80000100a00 */
[----:B------:R-:W2:Y:S04]  /*87e10*/  LDL.LU R49, [R1+0x164] ;  /* 0x0001640001317983 */ /* 0x000ea80000300800 */
[----:B------:R-:W3:Y:S04]  /*87e20*/  LDL.LU R50, [R1+0x168] ;  /* 0x0001680001327983 */ /* 0x000ee80000300800 */
[----:B------:R-:W3:Y:S04]  /*87e30*/  LDL.LU R51, [R1+0x16c] ;  /* 0x00016c0001337983 */ /* 0x000ee80000300800 */
[----:B---3--:R-:W-:Y:S04]  /*87e40*/  STL.64 [R1+0x8c10], R50 ;  /* 0x008c103201007387 */ /* 0x008fe80000100a00 */
[----:B--2---:R-:W-:Y:S04]  /*87e50*/  STL.64 [R1+0x8c08], R48 ;  /* 0x008c083001007387 */ /* 0x004fe80000100a00 */
[----:B------:R-:W2:Y:S04]  /*87e60*/  LDL.LU R52, [R1+0x170] ;  /* 0x0001700001347983 */ /* 0x000ea80000300800 */
[----:B------:R-:W2:Y:S04]  /*87e70*/  LDL.LU R53, [R1+0x174] ;  /* 0x0001740001357983 */ /* 0x000ea80000300800 */
[----:B------:R-:W3:Y:S04]  /*87e80*/  LDL.LU R54, [R1+0x178] ;  /* 0x0001780001367983 */ /* 0x000ee80000300800 */
        /* <DEDUP_REMOVED lines=11> */
[----:B0-----:R-:W4:Y:S04]  /*87f40*/  LDL.LU R52, [R1+0x200] ;  /* 0x0002000001347983 */ /* 0x001f280000300800 */
        /* <DEDUP_REMOVED lines=38> */
[----:B------:R-:W3:Y:S01]  /*881b0*/  LDL.LU R47, [R1+0x15c] ;  /* 0x00015c00012f7983 */ /* 0x000ee20000300800 */
[----:B--2---:R-:W-:-:S15]  /*881c0*/  HMMA.16816.F32 R20, R28, R24, R20 ;  /* 0x000000181c14723c */ /* 0x004fde0000001814 */
[----:B------:R-:W-:-:S08]  /*881d0*/  NOP ;  /* 0x0000000000007918 */ /* 0x000fd00000000000 */
[----:B------:R-:W-:Y:S04]  /*881e0*/  STL.64 [R1+0xff0], R20 ;  /* 0x000ff01401007387 */ /* 0x000fe80000100a00 */
[----:B------:R0:W-:Y:S04]  /*881f0*/  STL.64 [R1+0xff8], R22 ;  /* 0x000ff81601007387 */ /* 0x0001e80000100a00 */
[----:B0-----:R-:W4:Y:S04]  /*88200*/  LDL.LU.64 R22, [R1+0x8c40] ;  /* 0x008c400001167983 */ /* 0x001f280000300a00 */
[----:B------:R-:W3:Y:S01]  /*88210*/  LDL.LU.64 R20, [R1+0x8c38] ;  /* 0x008c380001147983 */ /* 0x000ee20000300a00 */
[C---:B----4-:R-:W-:Y:S06]  /*88220*/  HMMA.16816.F32 R52, R28.reuse, R22, R52 ;  /* 0x000000161c34723c */ /* 0x050fec0000001834 */
[----:B---3--:R-:W-:-:S15]  /*88230*/  HMMA.16816.F32 R16, R28, R20, R16 ;  /* 0x000000141c10723c */ /* 0x008fde0000001810 */
[----:B------:R-:W-:-:S02]  /*88240*/  NOP ;  /* 0x0000000000007918 */ /* 0x000fc40000000000 */
[----:B------:R-:W-:Y:S04]  /*88250*/  STL.64 [R1+0xfe0], R52 ;  /* 0x000fe03401007387 */ /* 0x000fe80000100a00 */
[----:B------:R0:W-:Y:S04]  /*88260*/  STL.64 [R1+0xfe8], R54 ;  /* 0x000fe83601007387 */ /* 0x0001e80000100a00 */
[----:B0-----:R-:W2:Y:S04]  /*88270*/  LDL.LU.64 R54, [R1+0x8c30] ;  /* 0x008c300001367983 */ /* 0x001ea80000300a00 */
[----:B------:R-:W2:Y:S04]  /*88280*/  LDL.LU.64 R52, [R1+0x8c28] ;  /* 0x008c280001347983 */ /* 0x000ea80000300a00 */
[----:B------:R-:W-:Y:S04]  /*88290*/  STL.64 [R1+0xfd0], R16 ;  /* 0x000fd01001007387 */ /* 0x000fe80000100a00 */
[----:B------:R0:W-:Y:S04]  /*882a0*/  STL.64 [R1+0xfd8], R18 ;  /* 0x000fd81201007387 */ /* 0x0001e80000100a00 */
[----:B0-----:R-:W3:Y:S04]  /*882b0*/  LDL.LU.64 R18, [R1+0x8c20] ;  /* 0x008c200001127983 */ /* 0x001ee80000300a00 */
[----:B------:R-:W4:Y:S04]  /*882c0*/  LDL.LU.64 R16, [R1+0x8c18] ;  /* 0x008c180001107983 */ /* 0x000f280000300a00 */
[----:B------:R-:W-:Y:S04]  /*882d0*/  STL.64 [R1+0x8bb0], R22 ;  /* 0x008bb01601007387 */ /* 0x000fe80000100a00 */
[----:B------:R0:W-:Y:S04]  /*882e0*/  STL.64 [R1+0x8ba8], R20 ;  /* 0x008ba81401007387 */ /* 0x0001e80000100a00 */
[----:B0-----:R-:W2:Y:S04]  /*882f0*/  LDL.LU R20, [R1+0x190] ;  /* 0x0001900001147983 */ /* 0x001ea80000300800 */
[----:B------:R-:W2:Y:S04]  /*88300*/  LDL.LU R21, [R1+0x194] ;  /* 0x0001940001157983 */ /* 0x000ea80000300800 */
[----:B------:R-:W2:Y:S04]  /*88310*/  LDL.LU R22, [R1+0x198] ;  /* 0x0001980001167983 */ /* 0x000ea80000300800 */
[----:B------:R-:W2:Y:S01]  /*88320*/  LDL.LU R23, [R1+0x19c] ;  /* 0x00019c0001177983 */ /* 0x000ea20000300800 */
[C---:B---3--:R-:W-:Y:S06]  /*88330*/  HMMA.16816.F32 R48, R28.reuse, R18, R48 ;  /* 0x000000121c30723c */ /* 0x048fec0000001830 */
[----:B----4-:R-:W-:-:S15]  /*88340*/  HMMA.16816.F32 R12, R28, R16, R12 ;  /* 0x000000101c0c723c */ /* 0x010fde000000180c */
[----:B------:R-:W-:-:S02]  /*88350*/  NOP ;  /* 0x0000000000007918 */ /* 0x000fc40000000000 */
[----:B------:R-:W-:Y:S04]  /*88360*/  STL.64 [R1+0xfc0], R48 ;  /* 0x000fc03001007387 */ /* 0x000fe80000100a00 */
[----:B------:R0:W-:Y:S04]  /*88370*/  STL.64 [R1+0xfc8], R50 ;  /* 0x000fc83201007387 */ /* 0x0001e80000100a00 */
[----:B0-----:R-:W3:Y:S04]  /*88380*/  LDL.LU.64 R50, [R1+0x8c10] ;  /* 0x008c100001327983 */ /* 0x001ee80000300a00 */
        /* <DEDUP_REMOVED lines=10> */
[----:B------:R-:W3:Y:S01]  /*88430*/  LDL.LU R19, [R1+0x38c] ;  /* 0x00038c0001137983 */ /* 0x000ee20000300800 */
        /* <DEDUP_REMOVED lines=17> */
[----:B---3--:R-:W-:-:S15]  /*88550*/  HMMA.16816.F32 R36, R28, R10, R36 ;  /* 0x0000000a1c24723c */ /* 0x008fde0000001824 */
[----:B------:R-:W-:-:S08]  /*88560*/  NOP ;  /* 0x0000000000007918 */ /* 0x000fd00000000000 */
[----:B------:R-:W-:Y:S04]  /*88570*/  STL.64 [R1+0xb60], R36 ;  /* 0x000b602401007387 */ /* 0x000fe80000100a00 */
[----:B------:R0:W-:Y:S04]  /*88580*/  STL.64 [R1+0xb68], R38 ;  /* 0x000b682601007387 */ /* 0x0001e80000100a00 */
[----:B0-----:R-:W3:Y:S04]  /*88590*/  LDL.LU.64 R38, [R1+0x8bd0] ;  /* 0x008bd00001267983 */ /* 0x001ee80000300a00 */
[----:B------:R-:W4:Y:S01]  /*885a0*/  LDL.LU.64 R36, [R1+0x8bc8] ;  /* 0x008bc80001247983 */ /* 0x000f220000300a00 */
[----:B--2---:R-:W-:Y:S01]  /*885b0*/  HMMA.16816.F32 R12, R28, R8, R12 ;  /* 0x000000081c0c723c */ /* 0x004fe2000000180c */
[----:B------:R-:W-:-:S02]  /*885c0*/  IMAD R4, R6, 0x100, R5 ;  /* 0x0000010006047824 */ /* 0x000fc400078e0205 */
[----:B------:R-:W-:Y:S02]  /*885d0*/  IMAD R5, R61, 0x100, R7 ;  /* 0x000001003d057824 */ /* 0x000fe400078e0207 */
[----:B------:R-:W-:Y:S02]  /*885e0*/  IMAD R6, R41, 0x100, R40 ;  /* 0x0000010029067824 */ /* 0x000fe400078e0228 */
[----:B------:R-:W-:Y:S01]  /*885f0*/  IMAD R7, R0, 0x100, R60 ;  /* 0x0000010000077824 */ /* 0x000fe200078e023c */
[----:B------:R-:W-:Y:S01]  /*88600*/  F2FP.F16.E4M3.UNPACK_B R4, R4 ;  /* 0x00000004ff04723e */ /* 0x000fe200020006ff */
[----:B------:R-:W-:Y:S01]  /*88610*/  STL.64 [R1+0x8bc0], R10 ;  /* 0x008bc00a01007387 */ /* 0x000fe20000100a00 */
[----:B------:R-:W-:Y:S02]  /*88620*/  F2FP.F16.E4M3.UNPACK_B R5, R5 ;  /* 0x00000005ff05723e */ /* 0x000fe400020006ff */
[----:B------:R-:W-:Y:S02]  /*88630*/  F2FP.F16.E4M3.UNPACK_B R6, R6 ;  /* 0x00000006ff06723e */ /* 0x000fe400020006ff */
[----:B------:R-:W-:Y:S01]  /*88640*/  F2FP.F16.E4M3.UNPACK_B R7, R7 ;  /* 0x00000007ff07723e */ /* 0x000fe200020006ff */
[----:B------:R0:W-:Y:S01]  /*88650*/  STL.64 [R1+0x8bb8], R8 ;  /* 0x008bb80801007387 */ /* 0x0001e20000100a00 */
[----:B------:R-:W-:Y:S07]  /*88660*/  HMMA.16816.F32 R16, R28, R2, R16 ;  /* 0x000000021c10723c */ /* 0x000fee0000001810 */
[----:B------:R-:W-:Y:S04]  /*88670*/  STL.64 [R1+0xb50], R12 ;  /* 0x000b500c01007387 */ /* 0x000fe80000100a00 */
[----:B------:R3:W-:Y:S01]  /*88680*/  STL.64 [R1+0xb58], R14 ;  /* 0x000b580e01007387 */ /* 0x0007e20000100a00 */
[----:B0-----:R-:W-:Y:S11]  /*88690*/  HMMA.16816.F32 R8, R4, R42, R56 ;  /* 0x0000002a0408723c */ /* 0x001ff60000001838 */
[----:B------:R-:W-:Y:S04]  /*886a0*/  STL.64 [R1+0xb30], R16 ;  /* 0x000b301001007387 */ /* 0x000fe80000100a00 */
[----:B------:R4:W-:Y:S01]  /*886b0*/  STL.64 [R1+0xb38], R18 ;  /* 0x000b381201007387 */ /* 0x0009e20000100a00 */
[----:B---3--:R-:W-:Y:S06]  /*886c0*/  HMMA.16816.F32 R12, R28, R38, R20 ;  /* 0x000000261c0c723c */ /* 0x008fec0000001814 */
[----:B----4-:R-:W-:-:S15]  /*886d0*/  HMMA.16816.F32 R16, R4, R36, R52 ;  /* 0x000000240410723c */ /* 0x010fde0000001834 */
[----:B------:R-:W-:-:S02]  /*886e0*/  NOP ;  /* 0x0000000000007918 */ /* 0x000fc40000000000 */
[----:B------:R-:W-:Y:S04]  /*886f0*/  STL.64 [R1+0xad0], R12 ;  /* 0x000ad00c01007387 */ /* 0x000fe80000100a00 */
[----:B------:R0:W-:Y:S04]  /*88700*/  STL.64 [R1+0xad8], R14 ;  /* 0x000ad80e01007387 */ /* 0x0001e80000100a00 */
[----:B------:R-:W-:Y:S04]  /*88710*/  STL.64 [R1+0x7f0], R8 ;  /* 0x0007f00801007387 */ /* 0x000fe80000100a00 */
[----:B------:R1:W-:Y:S01]  /*88720*/  STL.64 [R1+0x7f8], R10 ;  /* 0x0007f80a01007387 */ /* 0x0003e20000100a00 */
[C---:B0-----:R-:W-:Y:S06]  /*88730*/  HMMA.16816.F32 R12, R4.reuse, R34, R48 ;  /* 0x00000022040c723c */ /* 0x041fec0000001830 */
[C---:B-1----:R-:W-:Y:S01]  /*88740*/  HMMA.16816.F32 R8, R4.reuse, R32, R44 ;  /* 0x000000200408723c */ /* 0x042fe2000000182c */
[----:B------:R-:W-:Y:S04]  /*88750*/  STL.64 [R1+0x7b0], R16 ;  /* 0x0007b01001007387 */ /* 0x000fe80000100a00 */
[----:B------:R-:W-:Y:S04]  /*88760*/  STL.64 [R1+0x7b8], R18 ;  /* 0x0007b81201007387 */ /* 0x000fe80000100a00 */
[----:B------:R-:W2:Y:S08]  /*88770*/  LDL.LU R52, [R1+0xc0] ;  /* 0x0000c00001347983 */ /* 0x000eb00000300800 */
[----:B------:R-:W-:Y:S04]  /*88780*/  STL.64 [R1+0x760], R12 ;  /* 0x0007600c01007387 */ /* 0x000fe80000100a00 */
[----:B------:R-:W-:Y:S04]  /*88790*/  STL.64 [R1+0x768], R14 ;  /* 0x0007680e01007387 */ /* 0x000fe80000100a00 */
        /* <DEDUP_REMOVED lines=13> */
[----:B0-----:R-:W2:Y:S04]  /*88870*/  LDL.LU R8, [R1+0x140] ;  /* 0x0001400001087983 */ /* 0x001ea80000300800 */
[----:B------:R-:W2:Y:S04]  /*88880*/  LDL.LU R9, [R1+0x144] ;  /* 0x0001440001097983 */ /* 0x000ea80000300800 */
[----:B-1----:R-:W2:Y:S04]  /*88890*/  LDL.LU R10, [R1+0x148] ;  /* 0x00014800010a7983 */ /* 0x002ea80000300800 */
        /* <DEDUP_REMOVED lines=33> */
[----:B------:R-:W-:-:S08]  /*88ab0*/  NOP ;  /* 0x0000000000007918 */ /* 0x000fd00000000000 */
        /* <DEDUP_REMOVED lines=27> */
[----:B0-----:R-:W4:Y:S04]  /*88c70*/  LDL.LU R20, [R1+0x100] ;  /* 0x0001000001147983 */ /* 0x001f280000300800 */
[----:B------:R-:W4:Y:S04]  /*88c80*/  LDL.LU R21, [R1+0x104] ;  /* 0x0001040001157983 */ /* 0x000f280000300800 */
[----:B------:R-:W4:Y:S04]  /*88c90*/  LDL.LU R22, [R1+0x108] ;  /* 0x0001080001167983 */ /* 0x000f280000300800 */
[----:B------:R-:W4:Y:S02]  /*88ca0*/  LDL.LU R23, [R1+0x10c] ;  /* 0x00010c0001177983 */ /* 0x000f240000300800 */
[----:B----4-:R-:W-:-:S15]  /*88cb0*/  HMMA.16816.F32 R20, R4, R18, R20 ;  /* 0x000000120414723c */ /* 0x010fde0000001814 */
[----:B------:R-:W-:-:S08]  /*88cc0*/  NOP ;  /* 0x0000000000007918 */ /* 0x000fd00000000000 */
[----:B------:R-:W-:Y:S04]  /*88cd0*/  STL.64 [R1+0x5c0], R20 ;  /* 0x0005c01401007387 */ /* 0x000fe80000100a00 */
[----:B------:R2:W-:Y:S02]  /*88ce0*/  STL.64 [R1+0x5c8], R22 ;  /* 0x0005c81601007387 */ /* 0x0005e40000100a00 */
[----:B--2---:R-:W-:Y:S02]  /*88cf0*/  HMMA.16816.F32 R20, R4, R16, R24 ;  /* 0x000000100414723c */ /* 0x004fe40000001818 */
[----:B------:R-:W-:Y:S04]  /*88d00*/  STL.64 [R1+0x8b30], R18 ;  /* 0x008b301201007387 */ /* 0x000fe80000100a00 */
[----:B------:R-:W-:-:S15]  /*88d10*/  STL.64 [R1+0x8b28], R16 ;  /* 0x008b281001007387 */ /* 0x000fde0000100a00 */
[----:B------:R-:W-:-:S02]  /*88d20*/  NOP ;  /* 0x0000000000007918 */ /* 0x000fc40000000000 */
        /* <DEDUP_REMOVED lines=10> */
[----:B------:R-:W-:Y:S04]  /*88dd0*/  STL.64 [R1+0x4d0], R16 ;  /* 0x0004d01001007387 */ /* 0x000fe80000100a00 */
[----:B------:R-:W-:Y:S01]  /*88de0*/  STL.64 [R1+0x4d8], R18 ;  /* 0x0004d81201007387 */ /* 0x000fe20000100a00 */
[----:B------:R-:W-:-:S15]  /*88df0*/  IMAD R30, R41, 0x100, R40 ;  /* 0x00000100291e7824 */ /* 0x000fde00078e0228 */
[----:B------:R-:W-:-:S01]  /*88e00*/  NOP ;  /* 0x0000000000007918 */ /* 0x000fc20000000000 */
[----:B------:R-:W-:Y:S04]  /*88e10*/  STL.64 [R1+0x4b0], R12 ;  /* 0x0004b00c01007387 */ /* 0x000fe80000100a00 */
[----:B------:R0:W-:Y:S04]  /*88e20*/  STL.64 [R1+0x4b8], R14 ;  /* 0x0004b80e01007387 */ /* 0x0001e80000100a00 */
[----:B------:R-:W-:Y:S04]  /*88e30*/  STL.64 [R1+0x8b70], R10 ;  /* 0x008b700a01007387 */ /* 0x000fe80000100a00 */
[----:B------:R1:W-:Y:S01]  /*88e40*/  STL.64 [R1+0x8b68], R8 ;  /* 0x008b680801007387 */ /* 0x0003e20000100a00 */
[C---:B0-----:R-:W-:Y:S06]  /*88e50*/  HMMA.16816.F32 R12, R4.reuse, R8, R48 ;  /* 0x00000008040c723c */ /* 0x041fec0000001830 */
[----:B-1----:R-:W-:Y:S01]  /*88e60*/  HMMA.16816.F32 R8, R4, R2, R44 ;  /* 0x000000020408723c */ /* 0x002fe2000000182c */
[----:B------:R-:W-:-:S02]  /*88e70*/  IMAD R31, R0, 0x100, R60 ;  /* 0x00000100001f7824 */ /* 0x000fc400078e023c */
[----:B------:R-:W-:Y:S02]  /*88e80*/  IMAD R28, R58, 0x100, R57 ;  /* 0x000001003a1c7824 */ /* 0x000fe400078e0239 */
[----:B------:R-:W-:Y:S01]  /*88e90*/  IMAD R29, R61, 0x100, R59 ;  /* 0x000001003d1d7824 */ /* 0x000fe200078e023b */
[----:B------:R-:W-:Y:S02]  /*88ea0*/  F2FP.F16.E4M3.UNPACK_B R30, R30 ;  /* 0x0000001eff1e723e */ /* 0x000fe400020006ff */
[----:B------:R-:W-:Y:S02]  /*88eb0*/  F2FP.F16.E4M3.UNPACK_B R31, R31 ;  /* 0x0000001fff1f723e */ /* 0x000fe400020006ff */
[----:B------:R-:W-:Y:S02]  /*88ec0*/  F2FP.F16.E4M3.UNPACK_B R28, R28 ;  /* 0x0000001cff1c723e */ /* 0x000fe400020006ff */
[----:B------:R-:W-:-:S05]  /*88ed0*/  F2FP.F16.E4M3.UNPACK_B R29, R29 ;  /* 0x0000001dff1d723e */ /* 0x000fca00020006ff */
[----:B------:R-:W-:Y:S04]  /*88ee0*/  STL.64 [R1+0x4a0], R12 ;  /* 0x0004a00c01007387 */ /* 0x000fe80000100a00 */
[----:B------:R-:W-:Y:S04]  /*88ef0*/  STL.64 [R1+0x4a8], R14 ;  /* 0x0004a80e01007387 */ /* 0x000fe80000100a00 */
[----:B------:R-:W-:Y:S04]  /*88f00*/  STL.64 [R1+0x8b80], R30 ;  /* 0x008b801e01007387 */ /* 0x000fe80000100a00 */
[----:B------:R0:W-:Y:S04]  /*88f10*/  STL.64 [R1+0x8b78], R28 ;  /* 0x008b781c01007387 */ /* 0x0001e80000100a00 */
[----:B------:R-:W2:Y:S04]  /*88f20*/  LDL.LU R52, [R1+0x480] ;  /* 0x0004800001347983 */ /* 0x000ea80000300800 */
[----:B------:R1:W-:Y:S04]  /*88f30*/  STL.64 [R1+0x490], R8 ;  /* 0x0004900801007387 */ /* 0x0003e80000100a00 */
[----:B------:R3:W-:Y:S04]  /*88f40*/  STL.64 [R1+0x498], R10 ;  /* 0x0004980a01007387 */ /* 0x0007e80000100a00 */
[----:B------:R-:W2:Y:S04]  /*88f50*/  LDL.LU R53, [R1+0x484] ;  /* 0x0004840001357983 */ /* 0x000ea80000300800 */
[----:B------:R-:W2:Y:S04]  /*88f60*/  LDL.LU R54, [R1+0x488] ;  /* 0x0004880001367983 */ /* 0x000ea80000300800 */
[----:B------:R-:W2:Y:S04]  /*88f70*/  LDL.LU R55, [R1+0x48c] ;  /* 0x00048c0001377983 */ /* 0x000ea80000300800 */
        /* <DEDUP_REMOVED lines=8> */
[----:B0-----:R-:W4:Y:S04]  /*89000*/  LDL.LU R28, [R1+0xb0] ;  /* 0x0000b000011c7983 */ /* 0x001f280000300800 */
[----:B------:R-:W4:Y:S04]  /*89010*/  LDL.LU R29, [R1+0xb4] ;  /* 0x0000b400011d7983 */ /* 0x000f280000300800 */
[----:B------:R-:W4:Y:S04]  /*89020*/  LDL.LU R30, [R1+0xb8] ;  /* 0x0000b800011e7983 */ /* 0x000f280000300800 */
[----:B------:R-:W4:Y:S04]  /*89030*/  LDL.LU R31, [R1+0xbc] ;  /* 0x0000bc00011f7983 */ /* 0x000f280000300800 */
[----:B-1----:R-:W2:Y:S04]  /*89040*/  LDL.LU R8, [R1+0xa0] ;  /* 0x0000a00001087983 */ /* 0x002ea80000300800 */
[----:B------:R-:W2:Y:S04]  /*89050*/  LDL.LU R9, [R1+0xa4] ;  /* 0x0000a40001097983 */ /* 0x000ea80000300800 */
[----:B---3--:R-:W2:Y:S04]  /*89060*/  LDL.LU R10, [R1+0xa8] ;  /* 0x0000a800010a7983 */ /* 0x008ea80000300800 */
        /* <DEDUP_REMOVED lines=27> */
[----:B----4-:R-:W-:Y:S03]  /*89220*/  HMMA.16816.F32 R4, R4, R38, R28 ;  /* 0x000000260404723c */ /* 0x010fe6000000181c */
[----:B------:R-:W2:Y:S04]  /*89230*/  LDL.LU.64 R30, [R1+0x8b80] ;  /* 0x008b8000011e7983 */ /* 0x000ea80000300a00 */
[----:B------:R-:W2:-:S15]  /*89240*/  LDL.LU.64 R28, [R1+0x8b78] ;  /* 0x008b7800011c7983 */ /* 0x000e9e0000300a00 */
[----:B------:R-:W-:-:S01]  /*89250*/  NOP ;  /* 0x0000000000007918 */ /* 0x000fc20000000000 */
[----:B------:R0:W-:Y:S04]  /*89260*/  STL.64 [R1+0x420], R4 ;  /* 0x0004200401007387 */ /* 0x0001e80000100a00 */
[----:B------:R1:W-:Y:S04]  /*89270*/  STL.64 [R1+0x428], R6 ;  /* 0x0004280601007387 */ /* 0x0003e80000100a00 */
[----:B0-----:R-:W4:Y:S04]  /*89280*/  LDL.LU R4, [R1+0x460] ;  /* 0x0004600001047983 */ /* 0x001f280000300800 */
[----:B------:R-:W4:Y:S04]  /*89290*/  LDL.LU R5, [R1+0x464] ;  /* 0x0004640001057983 */ /* 0x000f280000300800 */
[----:B-1----:R-:W4:Y:S04]  /*892a0*/  LDL.LU R6, [R1+0x468] ;  /* 0x0004680001067983 */ /* 0x002f280000300800 */
[----:B------:R-:W4:Y:S01]  /*892b0*/  LDL.LU R7, [R1+0x46c] ;  /* 0x00046c0001077983 */ /* 0x000f220000300800 */
[C---:B--2---:R-:W-:Y:S06]  /*892c0*/  HMMA.16816.F32 R8, R28.reuse, R42, R8 ;  /* 0x0000002a1c08723c */ /* 0x044fec0000001808 */
[----:B------:R-:W-:-:S15]  /*892d0*/  HMMA.16816.F32 R32, R28, R36, R32 ;  /* 0x000000241c20723c */ /* 0x000fde0000001820 */
[----:B------:R-:W-:-:S02]  /*892e0*/  NOP ;  /* 0x0000000000007918 */ /* 0x000fc40000000000 */
[----:B------:R-:W-:Y:S04]  /*892f0*/  STL.64 [R1+0x3d0], R8 ;  /* 0x0003d00801007387 */ /* 0x000fe80000100a00 */
[----:B------:R0:W-:Y:S04]  /*89300*/  STL.64 [R1+0x3d8], R10 ;  /* 0x0003d80a01007387 */ /* 0x0001e80000100a00 */
[----:B0-----:R-:W2:Y:S04]  /*89310*/  LDL.LU.64 R10, [R1+0x8b70] ;  /* 0x008b7000010a7983 */ /* 0x001ea80000300a00 */
[----:B------:R-:W2:Y:S04]  /*89320*/  LDL.LU.64 R8, [R1+0x8b68] ;  /* 0x008b680001087983 */ /* 0x000ea80000300a00 */
[----:B------:R-:W-:Y:S04]  /*89330*/  STL.64 [R1+0x8af0], R42 ;  /* 0x008af02a01007387 */ /* 0x000fe80000100a00 */
        /* <DEDUP_REMOVED lines=23> */
[----:B0-----:R-:W4:Y:S04]  /*894b0*/  LDL.LU R32, [R1+0x440] ;  /* 0x0004400001207983 */ /* 0x001f280000300800 */
        /* <DEDUP_REMOVED lines=32> */
[----:B------:R-:W-:Y:S04]  /*896c0*/  STL.64 [R1+0x8ae8], R18 ;  /* 0x008ae81201007387 */ /* 0x000fe80000100a00 */
[----:B------:R-:W-:Y:S04]  /*896d0*/  STL.64 [R1+0x2d0], R20 ;  /* 0x0002d01401007387 */ /* 0x000fe80000100a00 */
[----:B------:R-:W-:Y:S04]  /*896e0*/  STL.64 [R1+0x2d8], R22 ;  /* 0x0002d81601007387 */ /* 0x000fe80000100a00 */
[----:B------:R0:W-:Y:S02]  /*896f0*/  STL.64 [R1+0x8ae0], R16 ;  /* 0x008ae01001007387 */ /* 0x0001e40000100a00 */
[C---:B0-----:R-:W-:Y:S02]  /*89700*/  HMMA.16816.F32 R16, R28.reuse, R14, R56 ;  /* 0x0000000e1c10723c */ /* 0x041fe40000001838 */
[----:B------:R-:W-:Y:S04]  /*89710*/  STL.64 [R1+0x2c0], R4 ;  /* 0x0002c00401007387 */ /* 0x000fe80000100a00 */
[----:B------:R0:W-:Y:S04]  /*89720*/  STL.64 [R1+0x2c8], R6 ;  /* 0x0002c80601007387 */ /* 0x0001e80000100a00 */
[----:B------:R-:W-:Y:S01]  /*89730*/  STL.64 [R1+0x8b10], R14 ;  /* 0x008b100e01007387 */ /* 0x000fe20000100a00 */
[----:B0-----:R-:W-:-:S12]  /*89740*/  HMMA.16816.F32 R4, R28, R12, R52 ;  /* 0x0000000c1c04723c */ /* 0x001fd80000001834 */
[----:B------:R-:W-:Y:S04]  /*89750*/  STL.64 [R1+0x2b0], R16 ;  /* 0x0002b01001007387 */ /* 0x000fe80000100a00 */
[----:B------:R-:W-:Y:S04]  /*89760*/  STL.64 [R1+0x2b8], R18 ;  /* 0x0002b81201007387 */ /* 0x000fe80000100a00 */
[----:B------:R0:W-:Y:S02]  /*89770*/  STL.64 [R1+0x8b08], R12 ;  /* 0x008b080c01007387 */ /* 0x0001e40000100a00 */
[----:B0-----:R-:W-:Y:S02]  /*89780*/  HMMA.16816.F32 R12, R28, R10, R44 ;  /* 0x0000000a1c0c723c */ /* 0x001fe4000000182c */
[----:B------:R0:W-:Y:S04]  /*89790*/  STL.64 [R1+0x2a0], R4 ;  /* 0x0002a00401007387 */ /* 0x0001e80000100a00 */
[----:B------:R1:W-:Y:S04]  /*897a0*/  STL.64 [R1+0x2a8], R6 ;  /* 0x0002a80601007387 */ /* 0x0003e80000100a00 */
[----:B------:R-:W-:Y:S01]  /*897b0*/  STL [R1+0x8aa8], R11 ;  /* 0x008aa80b01007387 */ /* 0x000fe20000100800 */
[----:B0-----:R-:W-:-:S12]  /*897c0*/  IMAD R4, R51, 0x100, R50 ;  /* 0x0000010033047824 */ /* 0x001fd800078e0232 */
[----:B------:R0:W-:Y:S04]  /*897d0*/  STL.64 [R1+0x290], R12 ;  /* 0x0002900c01007387 */ /* 0x0001e80000100a00 */
[----:B------:R2:W-:Y:S04]  /*897e0*/  STL.64 [R1+0x298], R14 ;  /* 0x0002980e01007387 */ /* 0x0005e80000100a00 */
[----:B------:R-:W3:Y:S04]  /*897f0*/  LDL.LU R48, [R1+0x5e0] ;  /* 0x0005e00001307983 */ /* 0x000ee80000300800 */
[----:B------:R-:W3:Y:S04]  /*89800*/  LDL.LU R49, [R1+0x5e4] ;  /* 0x0005e40001317983 */ /* 0x000ee80000300800 */
[----:B------:R-:W3:Y:S04]  /*89810*/  LDL.LU R50, [R1+0x5e8] ;  /* 0x0005e80001327983 */ /* 0x000ee80000300800 */
[----:B------:R-:W3:Y:S01]  /*89820*/  LDL.LU R51, [R1+0x5ec] ;  /* 0x0005ec0001337983 */ /* 0x000ee20000300800 */
[----:B------:R-:W-:-:S03]  /*89830*/  IMAD R5, R41, 0x100, R40 ;  /* 0x0000010029057824 */ /* 0x000fc600078e0228 */
[----:B------:R-:W4:Y:S04]  /*89840*/  LDL.LU R56, [R1+0x5b0] ;  /* 0x0005b00001387983 */ /* 0x000f280000300800 */
[----:B------:R-:W4:Y:S04]  /*89850*/  LDL.LU R57, [R1+0x5b4] ;  /* 0x0005b40001397983 */ /* 0x000f280000300800 */
[----:B------:R-:W4:Y:S04]  /*89860*/  LDL.LU R58, [R1+0x5b8] ;  /* 0x0005b800013a7983 */ /* 0x000f280000300800 */
[----:B------:R-:W4:Y:S01]  /*89870*/  LDL.LU R59, [R1+0x5bc] ;  /* 0x0005bc00013b7983 */ /* 0x000f220000300800 */
[----:B-1----:R-:W-:-:S03]  /*89880*/  IMAD R6, R0, 0x100, R60 ;  /* 0x0000010000067824 */ /* 0x002fc600078e023c */
[----:B------:R-:W3:Y:S04]  /*89890*/  LDL.LU R40, [R1+0x4f0] ;  /* 0x0004f00001287983 */ /* 0x000ee80000300800 */
[----:B------:R-:W3:Y:S04]  /*898a0*/  LDL.LU R41, [R1+0x4f4] ;  /* 0x0004f40001297983 */ /* 0x000ee80000300800 */
[----:B------:R-:W3:Y:S04]  /*898b0*/  LDL.LU R42, [R1+0x4f8] ;  /* 0x0004f800012a7983 */ /* 0x000ee80000300800 */
[----:B------:R-:W3:Y:S04]  /*898c0*/  LDL.LU R43, [R1+0x4fc] ;  /* 0x0004fc00012b7983 */ /* 0x000ee80000300800 */
[----:B------:R-:W4:Y:S04]  /*898d0*/  LDL.LU R60, [R1+0x1bf8] ;  /* 0x001bf800013c7983 */ /* 0x000f280000300800 */
[----:B------:R-:W4:Y:S04]  /*898e0*/  LDL.LU R0, [R1+0x1bf4] ;  /* 0x001bf40001007983 */ /* 0x000f280000300800 */
[----:B0-----:R-:W3:Y:S04]  /*898f0*/  LDL.LU R12, [R1+0x4e0] ;  /* 0x0004e000010c7983 */ /* 0x001ee80000300800 */
[----:B------:R-:W3:Y:S04]  /*89900*/  LDL.LU R13, [R1+0x4e4] ;  /* 0x0004e400010d7983 */ /* 0x000ee80000300800 */
[----:B--2---:R-:W3:Y:S04]  /*89910*/  LDL.LU R14, [R1+0x4e8] ;  /* 0x0004e800010e7983 */ /* 0x004ee80000300800 */
[----:B------:R-:W3:Y:S04]  /*89920*/  LDL.LU R15, [R1+0x4ec] ;  /* 0x0004ec00010f7983 */ /* 0x000ee80000300800 */
[----:B------:R-:W2:Y:S04]  /*89930*/  LDL.LU R36, [R1+0x500] ;  /* 0x0005000001247983 */ /* 0x000ea80000300800 */
        /* <DEDUP_REMOVED lines=36> */
[----:B0-----:R-:W2:Y:S04]  /*89b80*/  LDL.LU.64 R38, [R1+0x8b00] ;  /* 0x008b000001267983 */ /* 0x001ea80000300a00 */
[----:B------:R-:W3:Y:S01]  /*89b90*/  LDL.LU.64 R36, [R1+0x8af8] ;  /* 0x008af80001247983 */ /* 0x000ee20000300a00 */
[----:B----4-:R-:W-:Y:S01]  /*89ba0*/  IMAD R7, R0, 0x100, R60 ;  /* 0x0000010000077824 */ /* 0x010fe200078e023c */
[----:B------:R-:W-:Y:S01]  /*89bb0*/  F2FP.F16.E4M3.UNPACK_B R4, R4 ;  /* 0x00000004ff04723e */ /* 0x000fe200020006ff */
[----:B--2---:R-:W-:Y:S01]  /*89bc0*/  HMMA.16816.F32 R28, R28, R38, R40 ;  /* 0x000000261c1c723c */ /* 0x004fe20000001828 */
[----:B------:R-:W2:Y:S01]  /*89bd0*/  LDL.LU.64 R42, [R1+0x8af0] ;  /* 0x008af000012a7983 */ /* 0x000ea20000300a00 */
[----:B------:R-:W-:-:S02]  /*89be0*/  F2FP.F16.E4M3.UNPACK_B R5, R5 ;  /* 0x00000005ff05723e */ /* 0x000fc400020006ff */
[----:B------:R-:W-:Y:S02]  /*89bf0*/  F2FP.F16.E4M3.UNPACK_B R6, R6 ;  /* 0x00000006ff06723e */ /* 0x000fe400020006ff */
[----:B------:R-:W-:-:S07]  /*89c00*/  F2FP.F16.E4M3.UNPACK_B R7, R7 ;  /* 0x00000007ff07723e */ /* 0x000fce00020006ff */
[C---:B---3--:R-:W-:Y:S10]  /*89c10*/  HMMA.16816.F32 R32, R4.reuse, R36, R32 ;  /* 0x000000240420723c */ /* 0x048ff40000001820 */
        /* <DEDUP_REMOVED lines=10> */
[----:B0-----:R-:W2:Y:S04]  /*89cc0*/  LDL.LU.64 R18, [R1+0x8ae8] ;  /* 0x008ae80001127983 */ /* 0x001ea80000300a00 */
[----:B------:R-:W4:Y:S04]  /*89cd0*/  LDL.LU.64 R16, [R1+0x8ae0] ;  /* 0x008ae00001107983 */ /* 0x000f280000300a00 */
[----:B------:R0:W-:Y:S04]  /*89ce0*/  STL.64 [R1+0x8a70], R42 ;  /* 0x008a702a01007387 */ /* 0x0001e80000100a00 */
[----:B------:R-:W2:Y:S04]  /*89cf0*/  LDL.LU R40, [R1+0x590] ;  /* 0x0005900001287983 */ /* 0x000ea80000300800 */
[----:B------:R-:W2:Y:S04]  /*89d00*/  LDL.LU R41, [R1+0x594] ;  /* 0x0005940001297983 */ /* 0x000ea80000300800 */
[----:B0-----:R-:W2:Y:S04]  /*89d10*/  LDL.LU R42, [R1+0x598] ;  /* 0x00059800012a7983 */ /* 0x001ea80000300800 */
[----:B------:R-:W2:Y:S04]  /*89d20*/  LDL.LU R43, [R1+0x59c] ;  /* 0x00059c00012b7983 */ /* 0x000ea80000300800 */
        /* <DEDUP_REMOVED lines=23> */
[----:B0-----:R-:W2:Y:S04]  /*89ea0*/  LDL.LU R32, [R1+0x560] ;  /* 0x0005600001207983 */ /* 0x001ea80000300800 */
[----:B------:R-:W2:Y:S04]  /*89eb0*/  LDL.LU R33, [R1+0x564] ;  /* 0x0005640001217983 */ /* 0x000ea80000300800 */
[----:B------:R-:W2:Y:S04]  /*89ec0*/  LDL.LU R34, [R1+0x568] ;  /* 0x0005680001227983 */ /* 0x000ea80000300800 */
[----:B------:R-:W2:Y:S02]  /*89ed0*/  LDL.LU R35, [R1+0x56c] ;  /* 0x00056c0001237983 */ /* 0x000ea40000300800 */
        /* <DEDUP_REMOVED lines=10> */
[----:B0-----:R-:W-:Y:S06]  /*89f80*/  HMMA.16816.F32 R32, R4, R22, R40 ;  /* 0x000000160420723c */ /* 0x001fec0000001828 */
[----:B------:R-:W-:-:S15]  /*89f90*/  STL.64 [R1+0x8a90], R22 ;  /* 0x008a901601007387 */ /* 0x000fde0000100a00 */
[----:B------:R-:W-:-:S02]  /*89fa0*/  NOP ;  /* 0x0000000000007918 */ /* 0x000fc40000000000 */
[----:B------:R-:W-:Y:S04]  /*89fb0*/  STL.64 [R1+0x210], R32 ;  /* 0x0002102001007387 */ /* 0x000fe80000100a00 */
[----:B------:R-:W-:Y:S04]  /*89fc0*/  STL.64 [R1+0x218], R34 ;  /* 0x0002182201007387 */ /* 0x000fe80000100a00 */
[----:B------:R0:W-:Y:S04]  /*89fd0*/  STL.64 [R1+0x8a88], R20 ;  /* 0x008a881401007387 */ /* 0x0001e80000100a00 */
[----:B------:R-:W-:Y:S04]  /*89fe0*/  STL.64 [R1+0x200], R24 ;  /* 0x0002001801007387 */ /* 0x000fe80000100a00 */
[----:B------:R1:W-:Y:S01]  /*89ff0*/  STL.64 [R1+0x208], R26 ;  /* 0x0002081a01007387 */ /* 0x0003e20000100a00 */
[C---:B0-----:R-:W-:Y:S06]  /*8a000*/  HMMA.16816.F32 R20, R4.reuse, R16, R52 ;  /* 0x000000100414723c */ /* 0x041fec0000001834 */
[----:B-1----:R-:W-:Y:S06]  /*8a010*/  HMMA.16816.F32 R24, R4, R18, R56 ;  /* 0x000000120418723c */ /* 0x002fec0000001838 */
        /* <DEDUP_REMOVED lines=8> */
[----:B-1----:R-:W-:Y:S01]  /*8a0a0*/  HMMA.16816.F32 R20, R4, R14, R48 ;  /* 0x0000000e0414723c */ /* 0x002fe20000001830 */
[----:B------:R-:W2:-:S15]  /*8a0b0*/  LDL.LU R48, [R1+0x6f0] ;  /* 0x0006f00001307983 */ /* 0x000e9e0000300800 */
[----:B------:R-:W-:-:S07]  /*8a0c0*/  NOP ;  /* 0x0000000000007918 */ /* 0x000fce0000000000 */
        /* <DEDUP_REMOVED lines=19> */
[----:B0-----:R-:W3:Y:S04]  /*8a200*/  LDL.LU R16, [R1+0x600] ;  /* 0x0006000001107983 */ /* 0x001ee80000300800 */
[----:B------:R-:W3:Y:S04]  /*8a210*/  LDL.LU R17, [R1+0x604] ;  /* 0x0006040001117983 */ /* 0x000ee80000300800 */
[----:B-1----:R-:W3:Y:S04]  /*8a220*/  LDL.LU R18, [R1+0x608] ;  /* 0x0006080001127983 */ /* 0x002ee80000300800 */
[----:B------:R-:W3:Y:S04]  /*8a230*/  LDL.LU R19, [R1+0x60c] ;  /* 0x00060c0001137983 */ /* 0x000ee80000300800 */
[----:B------:R-:W4:Y:S04]  /*8a240*/  LDL.LU R11, [R1+0x1c00] ;  /* 0x001c0000010b7983 */ /* 0x000f280000300800 */
[----:B------:R-:W4:Y:S04]  /*8a250*/  LDL.LU R28, [R1+0x1bfc] ;  /* 0x001bfc00011c7983 */ /* 0x000f280000300800 */
        /* <DEDUP_REMOVED lines=32> */
[----:B----4-:R-:W-:-:S03]  /*8a460*/  IMAD R28, R28, 0x100, R11 ;  /* 0x000001001c1c7824 */ /* 0x010fc600078e020b */
[----:B------:R-:W4:Y:S01]  /*8a470*/  LDL.LU R11, [R1+0x8aa8] ;  /* 0x008aa800010b7983 */ /* 0x000f220000300800 */
[C---:B--2---:R-:W-:Y:S06]  /*8a480*/  HMMA.16816.F32 R36, R4.reuse, R2, R36 ;  /* 0x000000020424723c */ /* 0x044fec0000001824 */
[C---:B---3--:R-:W-:Y:S06]  /*8a490*/  HMMA.16816.F32 R20, R4.reuse, R8, R20 ;  /* 0x000000080414723c */ /* 0x048fec0000001814 */
[----:B----4-:R-:W-:-:S15]  /*8a4a0*/  HMMA.16816.F32 R16, R4, R10, R16 ;  /* 0x0000000a0410723c */ /* 0x010fde0000001810 */
[----:B------:R-:W-:-:S08]  /*8a4b0*/  NOP ;  /* 0x0000000000007918 */ /* 0x000fd00000000000 */
[----:B------:R-:W-:Y:S04]  /*8a4c0*/  STL.64 [R1+0x1b0], R16 ;  /* 0x0001b01001007387 */ /* 0x000fe80000100a00 */
[----:B------:R0:W-:Y:S04]  /*8a4d0*/  STL.64 [R1+0x1b8], R18 ;  /* 0x0001b81201007387 */ /* 0x0001e80000100a00 */
[----:B0-----:R-:W2:Y:S04]  /*8a4e0*/  LDL.LU.64 R18, [R1+0x8aa0] ;  /* 0x008aa00001127983 */ /* 0x001ea80000300a00 */
[----:B------:R-:W3:Y:S04]  /*8a4f0*/  LDL.LU.64 R16, [R1+0x8a98] ;  /* 0x008a980001107983 */ /* 0x000ee80000300a00 */
[----:B------:R-:W-:Y:S04]  /*8a500*/  STL [R1+0x8a18], R11 ;  /* 0x008a180b01007387 */ /* 0x000fe80000100800 */
[----:B------:R-:W-:Y:S04]  /*8a510*/  STL.64 [R1+0x3a0], R20 ;  /* 0x0003a01401007387 */ /* 0x000fe80000100a00 */
[----:B------:R0:W-:Y:S04]  /*8a520*/  STL.64 [R1+0x3a8], R22 ;  /* 0x0003a81601007387 */ /* 0x0001e80000100a00 */
[----:B0-----:R-:W4:Y:S04]  /*8a530*/  LDL.LU.64 R22, [R1+0x8a90] ;  /* 0x008a900001167983 */ /* 0x001f280000300a00 */
[----:B------:R-:W2:Y:S04]  /*8a540*/  LDL.LU.64 R20, [R1+0x8a88] ;  /* 0x008a880001147983 */ /* 0x000ea80000300a00 */
[----:B------:R-:W-:Y:S04]  /*8a550*/  STL.64 [R1+0x390], R36 ;  /* 0x0003902401007387 */ /* 0x000fe80000100a00 */
[----:B------:R0:W-:Y:S04]  /*8a560*/  STL.64 [R1+0x398], R38 ;  /* 0x0003982601007387 */ /* 0x0001e80000100a00 */
[----:B0-----:R-:W3:Y:S04]  /*8a570*/  LDL.LU.64 R38, [R1+0x8a80] ;  /* 0x008a800001267983 */ /* 0x001ee80000300a00 */
[----:B------:R-:W4:Y:S01]  /*8a580*/  LDL.LU.64 R36, [R1+0x8a78] ;  /* 0x008a780001247983 */ /* 0x000f220000300a00 */
[----:B------:R-:W-:-:S02]  /*8a590*/  IMAD R29, R30, 0x100, R29 ;  /* 0x000001001e1d7824 */ /* 0x000fc400078e021d */
[----:B------:R-:W-:Y:S02]  /*8a5a0*/  IMAD R30, R61, 0x100, R31 ;  /* 0x000001003d1e7824 */ /* 0x000fe400078e021f */
[----:B------:R-:W-:Y:S01]  /*8a5b0*/  IMAD R31, R0, 0x100, R60 ;  /* 0x00000100001f7824 */ /* 0x000fe200078e023c */
[----:B---3--:R-:W-:Y:S01]  /*8a5c0*/  HMMA.16816.F32 R4, R4, R38, R40 ;  /* 0x000000260404723c */ /* 0x008fe20000001828 */
[----:B------:R-:W3:Y:S01]  /*8a5d0*/  LDL.LU.64 R42, [R1+0x8a70] ;  /* 0x008a7000012a7983 */ /* 0x000ee20000300a00 */
[----:B------:R-:W-:Y:S02]  /*8a5e0*/  F2FP.F16.E4M3.UNPACK_B R28, R28 ;  /* 0x0000001cff1c723e */ /* 0x000fe400020006ff */
[----:B------:R-:W-:Y:S02]  /*8a5f0*/  F2FP.F16.E4M3.UNPACK_B R29, R29 ;  /* 0x0000001dff1d723e */ /* 0x000fe400020006ff */
[----:B------:R-:W-:Y:S02]  /*8a600*/  F2FP.F16.E4M3.UNPACK_B R30, R30 ;  /* 0x0000001eff1e723e */ /* 0x000fe400020006ff */
[----:B------:R-:W-:-:S07]  /*8a610*/  F2FP.F16.E4M3.UNPACK_B R31, R31 ;  /* 0x0000001fff1f723e */ /* 0x000fce00020006ff */
[C---:B----4-:R-:W-:Y:S08]  /*8a620*/  HMMA.16816.F32 R32, R28.reuse, R36, R32 ;  /* 0x000000241c20723c */ /* 0x050ff00000001820 */
[----:B------:R0:W-:Y:S04]  /*8a630*/  STL.64 [R1+0x1a0], R4 ;  /* 0x0001a00401007387 */ /* 0x0001e80000100a00 */
[----:B------:R1:W-:Y:S04]  /*8a640*/  STL.64 [R1+0x1a8], R6 ;  /* 0x0001a80601007387 */ /* 0x0003e80000100a00 */
[----:B0-----:R-:W4:Y:S04]  /*8a650*/  LDL.LU R4, [R1+0x6a0] ;  /* 0x0006a00001047983 */ /* 0x001f280000300800 */
[----:B------:R-:W4:Y:S04]  /*8a660*/  LDL.LU R5, [R1+0x6a4] ;  /* 0x0006a40001057983 */ /* 0x000f280000300800 */
[----:B-1----:R-:W4:Y:S04]  /*8a670*/  LDL.LU R6, [R1+0x6a8] ;  /* 0x0006a80001067983 */ /* 0x002f280000300800 */
[----:B------:R-:W4:Y:S01]  /*8a680*/  LDL.LU R7, [R1+0x6ac] ;  /* 0x0006ac0001077983 */ /* 0x000f220000300800 */
[----:B---3--:R-:W-:-:S15]  /*8a690*/  HMMA.16816.F32 R24, R28, R42, R24 ;  /* 0x0000002a1c18723c */ /* 0x008fde0000001818 */
        /* <DEDUP_REMOVED lines=11> */
[----:B------:R0:W-:Y:S04]  /*8a750*/  STL.64 [R1+0x188], R34 ;  /* 0x0001882201007387 */ /* 0x0001e80000100a00 */
[----:B0-----:R-:W4:Y:S04]  /*8a760*/  LDL.LU.64 R34, [R1+0x8a58] ;  /* 0x008a580001227983 */ /* 0x001f280000300a00 */
[----:B------:R-:W2:Y:S04]  /*8a770*/  LDL.LU.64 R32, [R1+0x8a50] ;  /* 0x008a500001207983 */ /* 0x000ea80000300a00 */
[----:B------:R-:W-:Y:S04]  /*8a780*/  STL.64 [R1+0x89f0], R38 ;  /* 0x0089f02601007387 */ /* 0x000fe80000100a00 */
[----:B------:R4:W-:Y:S01]  /*8a790*/  STL.64 [R1+0x89e8], R36 ;  /* 0x0089e82401007387 */ /* 0x0009e20000100a00 */
[C---:B---3--:R-:W-:Y:S06]  /*8a7a0*/  HMMA.16816.F32 R12, R28.reuse, R26, R12 ;  /* 0x0000001a1c0c723c */ /* 0x048fec000000180c */
        /* <DEDUP_REMOVED lines=9> */
[C---:B0-----:R-:W-:Y:S02]  /*8a840*/  HMMA.16816.F32 R4, R28.reuse, R24, R56 ;  /* 0x000000181c04723c */ /* 0x041fe40000001838 */
[----:B------:R-:W-:Y:S04]  /*8a850*/  STL.64 [R1+0x8a00], R26 ;  /* 0x008a001a01007387 */ /* 0x000fe80000100a00 */
[----:B------:R-:W-:Y:S04]  /*8a860*/  STL.64 [R1+0x150], R12 ;  /* 0x0001500c01007387 */ /* 0x000fe80000100a00 */
[----:B------:R0:W-:Y:S04]  /*8a870*/  STL.64 [R1+0x158], R14 ;  /* 0x0001580e01007387 */ /* 0x0001e80000100a00 */
[----:B------:R-:W-:Y:S01]  /*8a880*/  STL.64 [R1+0x89f8], R24 ;  /* 0x0089f81801007387 */ /* 0x000fe20000100a00 */
[C---:B0-----:R-:W-:Y:S08]  /*8a890*/  HMMA.16816.F32 R12, R28.reuse, R22, R52 ;  /* 0x000000161c0c723c */ /* 0x041ff00000001834 */
[----:B------:R-:W-:Y:S04]  /*8a8a0*/  STL.64 [R1+0x140], R4 ;  /* 0x0001400401007387 */ /* 0x000fe80000100a00 */
[----:B------:R0:W-:Y:S02]  /*8a8b0*/  STL.64 [R1+0x148], R6 ;  /* 0x0001480601007387 */ /* 0x0001e40000100a00 */
[C---:B0-----:R-:W-:Y:S02]  /*8a8c0*/  HMMA.16816.F32 R4, R28.reuse, R20, R48 ;  /* 0x000000141c04723c */ /* 0x041fe40000001830 */
[----:B------:R-:W-:Y:S07]  /*8a8d0*/  STL.64 [R1+0x8a10], R22 ;  /* 0x008a101601007387 */ /* 0x000fee0000100a00 */
[----:B------:R-:W-:Y:S04]  /*8a8e0*/  STL.64 [R1+0x130], R12 ;  /* 0x0001300c01007387 */ /* 0x000fe80000100a00 */
[----:B------:R-:W-:Y:S04]  /*8a8f0*/  STL.64 [R1+0x138], R14 ;  /* 0x0001380e01007387 */ /* 0x000fe80000100a00 */
[----:B------:R-:W-:Y:S06]  /*8a900*/  STL.64 [R1+0x8a08], R20 ;  /* 0x008a081401007387 */ /* 0x000fec0000100a00 */
        /* <DEDUP_REMOVED lines=70> */
[----:B0-----:R-:W2:Y:S04]  /*8ad70*/  LDL.LU.64 R14, [R1+0x8a48] ;  /* 0x008a4800010e7983 */ /* 0x001ea80000300a00 */
[----:B------:R-:W3:Y:S01]  /*8ad80*/  LDL.LU.64 R12, [R1+0x8a40] ;  /* 0x008a4000010c7983 */ /* 0x000ee20000300a00 */
[----:B----4-:R-:W-:Y:S01]  /*8ad90*/  IMAD R4, R4, 0x100, R11 ;  /* 0x0000010004047824 */ /* 0x010fe200078e020b */
[C---:B--2---:R-:W-:Y:S06]  /*8ada0*/  HMMA.16816.F32 R52, R28.reuse, R14, R52 ;  /* 0x0000000e1c34723c */ /* 0x044fec0000001834 */
        /* <DEDUP_REMOVED lines=9> */
[----:B------:R-:W3:Y:S04]  /*8ae40*/  LDL.LU.64 R48, [R1+0x8a20] ;  /* 0x008a200001307983 */ /* 0x000ee80000300a00 */
[----:B------:R-:W-:Y:S04]  /*8ae50*/  STL.64 [R1+0x89b8], R14 ;  /* 0x0089b80e01007387 */ /* 0x000fe80000100a00 */
[----:B------:R0:W-:Y:S04]  /*8ae60*/  STL.64 [R1+0x89b0], R12 ;  /* 0x0089b00c01007387 */ /* 0x0001e80000100a00 */
[----:B0-----:R-:W4:Y:S04]  /*8ae70*/  LDL.LU R12, [R1+0x7e0] ;  /* 0x0007e000010c7983 */ /* 0x001f280000300800 */
[----:B------:R-:W4:Y:S04]  /*8ae80*/  LDL.LU R13, [R1+0x7e4] ;  /* 0x0007e400010d7983 */ /* 0x000f280000300800 */
[----:B------:R-:W4:Y:S04]  /*8ae90*/  LDL.LU R14, [R1+0x7e8] ;  /* 0x0007e800010e7983 */ /* 0x000f280000300800 */
[----:B------:R-:W4:Y:S04]  /*8aea0*/  LDL.LU R15, [R1+0x7ec] ;  /* 0x0007ec00010f7983 */ /* 0x000f280000300800 */
[----:B------:R-:W2:Y:S01]  /*8aeb0*/  LDL.LU R11, [R1+0x8a18] ;  /* 0x008a1800010b7983 */ /* 0x000ea20000300800 */
[C---:B------:R-:W-:Y:S06]  /*8aec0*/  HMMA.16816.F32 R24, R28.reuse, R8, R24 ;  /* 0x000000081c18723c */ /* 0x040fec0000001818 */
[C---:B------:R-:W-:Y:S06]  /*8aed0*/  HMMA.16816.F32 R36, R28.reuse, R2, R36 ;  /* 0x000000021c24723c */ /* 0x040fec0000001824 */
[----:B--2---:R-:W-:-:S15]  /*8aee0*/  HMMA.16816.F32 R20, R28, R10, R20 ;  /* 0x0000000a1c14723c */ /* 0x004fde0000001814 */
[----:B------:R-:W-:-:S08]  /*8aef0*/  NOP ;  /* 0x0000000000007918 */ /* 0x000fd00000000000 */
[----:B------:R-:W-:Y:S04]  /*8af00*/  STL.64 [R1+0xd0], R20 ;  /* 0x0000d01401007387 */ /* 0x000fe80000100a00 */
[----:B------:R0:W-:Y:S04]  /*8af10*/  STL.64 [R1+0xd8], R22 ;  /* 0x0000d81601007387 */ /* 0x0001e80000100a00 */
[----:B0-----:R-:W3:Y:S04]  /*8af20*/  LDL.LU.64 R22, [R1+0x8a10] ;  /* 0x008a100001167983 */ /* 0x001ee80000300a00 */
[----:B------:R-:W2:Y:S04]  /*8af30*/  LDL.LU.64 R20, [R1+0x8a08] ;  /* 0x008a080001147983 */ /* 0x000ea80000300a00 */
[----:B------:R-:W-:Y:S04]  /*8af40*/  STL [R1+0x89a8], R11 ;  /* 0x0089a80b01007387 */ /* 0x000fe80000100800 */
[----:B------:R-:W-:Y:S04]  /*8af50*/  STL.64 [R1+0x380], R24 ;  /* 0x0003801801007387 */ /* 0x000fe80000100a00 */
[----:B------:R0:W-:Y:S04]  /*8af60*/  STL.64 [R1+0x388], R26 ;  /* 0x0003881a01007387 */ /* 0x0001e80000100a00 */
[----:B0-----:R-:W3:Y:S04]  /*8af70*/  LDL.LU.64 R26, [R1+0x8a00] ;  /* 0x008a0000011a7983 */ /* 0x001ee80000300a00 */
[----:B------:R-:W2:Y:S04]  /*8af80*/  LDL.LU.64 R24, [R1+0x89f8] ;  /* 0x0089f80001187983 */ /* 0x000ea80000300a00 */
[----:B------:R-:W-:Y:S04]  /*8af90*/  STL.64 [R1+0x370], R36 ;  /* 0x0003702401007387 */ /* 0x000fe80000100a00 */
[----:B------:R0:W-:Y:S04]  /*8afa0*/  STL.64 [R1+0x378], R38 ;  /* 0x0003782601007387 */ /* 0x0001e80000100a00 */
[----:B0-----:R-:W4:Y:S04]  /*8afb0*/  LDL.LU.64 R38, [R1+0x89f0] ;  /* 0x0089f00001267983 */ /* 0x001f280000300a00 */
[----:B------:R-:W3:Y:S01]  /*8afc0*/  LDL.LU.64 R36, [R1+0x89e8] ;  /* 0x0089e80001247983 */ /* 0x000ee20000300a00 */
[----:B------:R-:W-:-:S02]  /*8afd0*/  IMAD R5, R6, 0x100, R5 ;  /* 0x0000010006057824 */ /* 0x000fc400078e0205 */
[----:B------:R-:W-:Y:S02]  /*8afe0*/  IMAD R6, R61, 0x100, R7 ;  /* 0x000001003d067824 */ /* 0x000fe400078e0207 */
[----:B------:R-:W-:Y:S01]  /*8aff0*/  IMAD R7, R0, 0x100, R60 ;  /* 0x0000010000077824 */ /* 0x000fe200078e023c */
[----:B----4-:R-:W-:Y:S01]  /*8b000*/  HMMA.16816.F32 R28, R28, R38, R40 ;  /* 0x000000261c1c723c */ /* 0x010fe20000001828 */
[----:B------:R-:W4:Y:S01]  /*8b010*/  LDL.LU.64 R42, [R1+0x89e0] ;  /* 0x0089e000012a7983 */ /* 0x000f220000300a00 */
[----:B------:R-:W-:Y:S02]  /*8b020*/  F2FP.F16.E4M3.UNPACK_B R4, R4 ;  /* 0x00000004ff04723e */ /* 0x000fe400020006ff */
[----:B------:R-:W-:Y:S02]  /*8b030*/  F2FP.F16.E4M3.UNPACK_B R5, R5 ;  /* 0x00000005ff05723e */ /* 0x000fe400020006ff */
[----:B------:R-:W-:Y:S02]  /*8b040*/  F2FP.F16.E4M3.UNPACK_B R6, R6 ;  /* 0x00000006ff06723e */ /* 0x000fe400020006ff */
[----:B------:R-:W-:-:S15]  /*8b050*/  F2FP.F16.E4M3.UNPACK_B R7, R7 ;  /* 0x00000007ff07723e */ /* 0x000fde00020006ff */
[----:B------:R0:W-:Y:S04]  /*8b060*/  STL.64 [R1+0xc0], R28 ;  /* 0x0000c01c01007387 */ /* 0x0001e80000100a00 */
[----:B------:R1:W-:Y:S04]  /*8b070*/  STL.64 [R1+0xc8], R30 ;  /* 0x0000c81e01007387 */ /* 0x0003e80000100a00 */
[----:B0-----:R-:W2:Y:S04]  /*8b080*/  LDL.LU R28, [R1+0x7d0] ;  /* 0x0007d000011c7983 */ /* 0x001ea80000300800 */
[----:B------:R-:W2:Y:S04]  /*8b090*/  LDL.LU R29, [R1+0x7d4] ;  /* 0x0007d400011d7983 */ /* 0x000ea80000300800 */
[----:B-1----:R-:W2:Y:S04]  /*8b0a0*/  LDL.LU R30, [R1+0x7d8] ;  /* 0x0007d800011e7983 */ /* 0x002ea80000300800 */
[----:B------:R-:W2:Y:S01]  /*8b0b0*/  LDL.LU R31, [R1+0x7dc] ;  /* 0x0007dc00011f7983 */ /* 0x000ea20000300800 */
[----:B----4-:R-:W-:-:S15]  /*8b0c0*/  HMMA.16816.F32 R32, R4, R42, R32 ;  /* 0x0000002a0420723c */ /* 0x010fde0000001820 */
[----:B------:R-:W-:-:S08]  /*8b0d0*/  NOP ;  /* 0x0000000000007918 */ /* 0x000fd00000000000 */
[----:B------:R-:W-:Y:S04]  /*8b0e0*/  STL.64 [R1+0xb0], R32 ;  /* 0x0000b02001007387 */ /* 0x000fe80000100a00 */
[----:B------:R0:W-:Y:S04]  /*8b0f0*/  STL.64 [R1+0xb8], R34 ;  /* 0x0000b82201007387 */ /* 0x0001e80000100a00 */
[----:B0-----:R-:W2:Y:S04]  /*8b100*/  LDL.LU.64 R34, [R1+0x89d8] ;  /* 0x0089d80001227983 */ /* 0x001ea80000300a00 */
[----:B------:R-:W4:Y:S04]  /*8b110*/  LDL.LU.64 R32, [R1+0x89d0] ;  /* 0x0089d00001207983 */ /* 0x000f280000300a00 */
[----:B------:R0:W-:Y:S04]  /*8b120*/  STL.64 [R1+0x8990], R42 ;  /* 0x0089902a01007387 */ /* 0x0001e80000100a00 */
[----:B------:R-:W4:Y:S04]  /*8b130*/  LDL.LU R40, [R1+0x7c0] ;  /* 0x0007c00001287983 */ /* 0x000f280000300800 */
[----:B------:R-:W4:Y:S04]  /*8b140*/  LDL.LU R41, [R1+0x7c4] ;  /* 0x0007c40001297983 */ /* 0x000f280000300800 */
[----:B0-----:R-:W4:Y:S04]  /*8b150*/  LDL.LU R42, [R1+0x7c8] ;  /* 0x0007c800012a7983 */ /* 0x001f280000300800 */
[----:B------:R-:W4:Y:S04]  /*8b160*/  LDL.LU R43, [R1+0x7cc] ;  /* 0x0007cc00012b7983 */ /* 0x000f280000300800 */
[----:B------:R-:W-:Y:S04]  /*8b170*/  STL.64 [R1+0x89a0], R38 ;  /* 0x0089a02601007387 */ /* 0x000fe80000100a00 */
[----:B---3--:R-:W-:Y:S01]  /*8b180*/  STL.64 [R1+0x8998], R36 ;  /* 0x0089982401007387 */ /* 0x008fe20000100a00 */
[C---:B--2---:R-:W-:Y:S06]  /*8b190*/  HMMA.16816.F32 R28, R4.reuse, R34, R28 ;  /* 0x00000022041c723c */ /* 0x044fec000000181c */
[C---:B----4-:R-:W-:Y:S06]  /*8b1a0*/  HMMA.16816.F32 R40, R4.reuse, R36, R40 ;  /* 0x000000240428723c */ /* 0x050fec0000001828 */
[----:B------:R-:W-:-:S15]  /*8b1b0*/  HMMA.16816.F32 R12, R4, R32, R12 ;  /* 0x00000020040c723c */ /* 0x000fde000000180c */
[----:B------:R-:W-:-:S02]  /*8b1c0*/  NOP ;  /* 0x0000000000007918 */ /* 0x000fc40000000000 */
[----:B------:R-:W-:Y:S04]  /*8b1d0*/  STL.64 [R1+0xa0], R40 ;  /* 0x0000a02801007387 */ /* 0x000fe80000100a00 */
[----:B------:R-:W-:Y:S04]  /*8b1e0*/  STL.64 [R1+0xa8], R42 ;  /* 0x0000a82a01007387 */ /* 0x000fe80000100a00 */
[----:B------:R-:W-:Y:S04]  /*8b1f0*/  STL.64 [R1+0x89c8], R34 ;  /* 0x0089c82201007387 */ /* 0x000fe80000100a00 */
[----:B------:R-:W-:Y:S04]  /*8b200*/  STL.64 [R1+0x90], R28 ;  /* 0x0000901c01007387 */ /* 0x000fe80000100a00 */
[----:B------:R0:W-:Y:S02]  /*8b210*/  STL.64 [R1+0x98], R30 ;  /* 0x0000981e01007387 */ /* 0x0001e40000100a00 */
[C---:B0-----:R-:W-:Y:S02]  /*8b220*/  HMMA.16816.F32 R28, R4.reuse, R26, R56 ;  /* 0x0000001a041c723c */ /* 0x041fe40000001838 */
[----:B------:R0:W-:Y:S04]  /*8b230*/  STL.64 [R1+0x89c0], R32 ;  /* 0x0089c02001007387 */ /* 0x0001e80000100a00 */
[----:B------:R-:W-:Y:S04]  /*8b240*/  STL.64 [R1+0x80], R12 ;  /* 0x0000800c01007387 */ /* 0x000fe80000100a00 */
[----:B------:R1:W-:Y:S01]  /*8b250*/  STL.64 [R1+0x88], R14 ;  /* 0x0000880e01007387 */ /* 0x0003e20000100a00 */
[C---:B0-----:R-:W-:Y:S06]  /*8b260*/  HMMA.16816.F32 R32, R4.reuse, R22, R48 ;  /* 0x000000160420723c */ /* 0x041fec0000001830 */
[C---:B-1----:R-:W-:Y:S06]  /*8b270*/  HMMA.16816.F32 R12, R4.reuse, R24, R52 ;  /* 0x00000018040c723c */ /* 0x042fec0000001834 */
[----:B------:R-:W-:Y:S04]  /*8b280*/  STL.64 [R1+0x70], R28 ;  /* 0x0000701c01007387 */ /* 0x000fe80000100a00 */
[----:B------:R0:W-:Y:S02]  /*8b290*/  STL.64 [R1+0x78], R30 ;  /* 0x0000781e01007387 */ /* 0x0001e40000100a00 */
[C---:B0-----:R-:W-:Y:S11]  /*8b2a0*/  HMMA.16816.F32 R28, R4.reuse, R20, R44 ;  /* 0x00000014041c723c */ /* 0x041ff6000000182c */
[----:B------:R0:W-:Y:S04]  /*8b2b0*/  STL.64 [R1+0x60], R12 ;  /* 0x0000600c01007387 */ /* 0x0001e80000100a00 */
[----:B------:R1:W-:Y:S04]  /*8b2c0*/  STL.64 [R1+0x68], R14 ;  /* 0x0000680e01007387 */ /* 0x0003e80000100a00 */
[----:B0-----:R-:W2:Y:S04]  /*8b2d0*/  LDL.LU R12, [R1+0x850] ;  /* 0x00085000010c7983 */ /* 0x001ea80000300800 */
[----:B------:R0:W-:Y:S04]  /*8b2e0*/  STL.64 [R1+0x50], R32 ;  /* 0x0000502001007387 */ /* 0x0001e80000100a00 */
[----:B------:R3:W-:Y:S04]  /*8b2f0*/  STL.64 [R1+0x58], R34 ;  /* 0x0000582201007387 */ /* 0x0007e80000100a00 */
[----:B------:R4:W-:Y:S04]  /*8b300*/  STL.64 [R1+0x40], R28 ;  /* 0x0000401c01007387 */ /* 0x0009e80000100a00 */
[----:B------:R4:W-:Y:S04]  /*8b310*/  STL.64 [R1+0x48], R30 ;  /* 0x0000481e01007387 */ /* 0x0009e80000100a00 */
[----:B------:R-:W2:Y:S04]  /*8b320*/  LDL.LU R13, [R1+0x854] ;  /* 0x00085400010d7983 */ /* 0x000ea80000300800 */
[----:B-1----:R-:W2:Y:S04]  /*8b330*/  LDL.LU R14, [R1+0x858] ;  /* 0x00085800010e7983 */ /* 0x002ea80000300800 */
[----:B------:R-:W2:Y:S04]  /*8b340*/  LDL.LU R15, [R1+0x85c] ;  /* 0x00085c00010f7983 */ /* 0x000ea80000300800 */
[----:B0-----:R-:W2:Y:S04]  /*8b350*/  LDL.LU R32, [R1+0x840] ;  /* 0x0008400001207983 */ /* 0x001ea80000300800 */
[----:B------:R-:W2:Y:S04]  /*8b360*/  LDL.LU R33, [R1+0x844] ;  /* 0x0008440001217983 */ /* 0x000ea80000300800 */
[----:B---3--:R-:W3:Y:S04]  /*8b370*/  LDL.LU R34, [R1+0x848] ;  /* 0x0008480001227983 */ /* 0x008ee80000300800 */
        /* <DEDUP_REMOVED lines=10> */
[----:B----4-:R-:W4:Y:S04]  /*8b420*/  LDL.LU R28, [R1+0x1c3c] ;  /* 0x001c3c00011c7983 */ /* 0x010f280000300800 */
        /* <DEDUP_REMOVED lines=24> */
[----:B------:R-:W-:-:S08]  /*8b5b0*/  NOP ;  /* 0x0000000000007918 */ /* 0x000fd00000000000 */
        /* <DEDUP_REMOVED lines=12> */
[----:B------:R0:W-:Y:S04]  /*8b680*/  STL.64 [R1+0x10], R48 ;  /* 0x0000103001007387 */ /* 0x0001e80000100a00 */
[----:B------:R1:W-:Y:S04]  /*8b690*/  STL.64 [R1+0x18], R50 ;  /* 0x0000183201007387 */ /* 0x0003e80000100a00 */
[----:B0-----:R-:W2:Y:S04]  /*8b6a0*/  LDL.LU R48, [R1+0x8c0] ;  /* 0x0008c00001307983 */ /* 0x001ea80000300800 */
[----:B------:R-:W2:Y:S04]  /*8b6b0*/  LDL.LU R49, [R1+0x8c4] ;  /* 0x0008c40001317983 */ /* 0x000ea80000300800 */
[----:B-1----:R-:W2:Y:S04]  /*8b6c0*/  LDL.LU R50, [R1+0x8c8] ;  /* 0x0008c80001327983 */ /* 0x002ea80000300800 */
[----:B------:R-:W2:Y:S04]  /*8b6d0*/  LDL.LU R51, [R1+0x8cc] ;  /* 0x0008cc0001337983 */ /* 0x000ea80000300800 */
[----:B------:R0:W-:Y:S04]  /*8b6e0*/  STL.64 [R1], R44 ;  /* 0x0000002c01007387 */ /* 0x0001e80000100a00 */
[----:B------:R1:W-:Y:S04]  /*8b6f0*/  STL.64 [R1+0x8], R46 ;  /* 0x0000082e01007387 */ /* 0x0003e80000100a00 */
[----:B0-----:R-:W3:Y:S04]  /*8b700*/  LDL.LU R44, [R1+0x8d0] ;  /* 0x0008d000012c7983 */ /* 0x001ee80000300800 */
[----:B------:R-:W3:Y:S04]  /*8b710*/  LDL.LU R45, [R1+0x8d4] ;  /* 0x0008d400012d7983 */ /* 0x000ee80000300800 */
[----:B-1----:R-:W3:Y:S04]  /*8b720*/  LDL.LU R46, [R1+0x8d8] ;  /* 0x0008d800012e7983 */ /* 0x002ee80000300800 */
[----:B------:R-:W3:Y:S04]  /*8b730*/  LDL.LU R47, [R1+0x8dc] ;  /* 0x0008dc00012f7983 */ /* 0x000ee80000300800 */
[----:B------:R-:W4:Y:S01]  /*8b740*/  LDL.LU R11, [R1+0x89a8] ;  /* 0x0089a800010b7983 */ /* 0x000f220000300800 */
[C---:B------:R-:W-:Y:S06]  /*8b750*/  HMMA.16816.F32 R36, R4.reuse, R8, R36 ;  /* 0x000000080424723c */ /* 0x040fec0000001824 */
[C---:B------:R-:W-:Y:S06]  /*8b760*/  HMMA.16816.F32 R40, R4.reuse, R2, R40 ;  /* 0x000000020428723c */ /* 0x040fec0000001828 */
[----:B----4-:R-:W-:Y:S06]  /*8b770*/  HMMA.16816.F32 R56, R4, R10, R56 ;  /* 0x0000000a0438723c */ /* 0x010fec0000001838 */
[----:B------:R-:W-:-:S15]  /*8b780*/  STL [R1+0x8978], R11 ;  /* 0x0089780b01007387 */ /* 0x000fde0000100800 */
[----:B------:R-:W-:-:S02]  /*8b790*/  NOP ;  /* 0x0000000000007918 */ /* 0x000fc40000000000 */
[----:B------:R-:W-:Y:S04]  /*8b7a0*/  STL.64 [R1+0x8288], R58 ;  /* 0x0082883a01007387 */ /* 0x000fe80000100a00 */
[----:B------:R0:W-:Y:S04]  /*8b7b0*/  STL.64 [R1+0x8280], R56 ;  /* 0x0082803801007387 */ /* 0x0001e80000100a00 */
[----:B0-----:R-:W4:Y:S04]  /*8b7c0*/  LDL.LU R56, [R1+0x8f0] ;  /* 0x0008f00001387983 */ /* 0x001f280000300800 */
[----:B------:R-:W4:Y:S04]  /*8b7d0*/  LDL.LU R57, [R1+0x8f4] ;  /* 0x0008f40001397983 */ /* 0x000f280000300800 */
[----:B------:R-:W4:Y:S04]  /*8b7e0*/  LDL.LU R58, [R1+0x8f8] ;  /* 0x0008f800013a7983 */ /* 0x000f280000300800 */
[----:B------:R-:W4:Y:S04]  /*8b7f0*/  LDL.LU R59, [R1+0x8fc] ;  /* 0x0008fc00013b7983 */ /* 0x000f280000300800 */
[----:B------:R-:W-:Y:S04]  /*8b800*/  STL.64 [R1+0x360], R36 ;  /* 0x0003602401007387 */ /* 0x000fe80000100a00 */
[----:B------:R0:W-:Y:S04]  /*8b810*/  STL.64 [R1+0x368], R38 ;  /* 0x0003682601007387 */ /* 0x0001e80000100a00 */
[----:B0-----:R-:W2:Y:S04]  /*8b820*/  LDL.LU.64 R38, [R1+0x89a0] ;  /* 0x0089a00001267983 */ /* 0x001ea80000300a00 */
[----:B------:R-:W3:Y:S04]  /*8b830*/  LDL.LU.64 R36, [R1+0x8998] ;  /* 0x0089980001247983 */ /* 0x000ee80000300a00 */
[----:B------:R-:W-:Y:S04]  /*8b840*/  STL.64 [R1+0x350], R40 ;  /* 0x0003502801007387 */ /* 0x000fe80000100a00 */
[----:B------:R0:W-:Y:S04]  /*8b850*/  STL.64 [R1+0x358], R42 ;  /* 0x0003582a01007387 */ /* 0x0001e80000100a00 */
[----:B0-----:R-:W4:Y:S01]  /*8b860*/  LDL.LU.64 R42, [R1+0x8990] ;  /* 0x00899000012a7983 */ /* 0x001f220000300a00 */
[----:B------:R-:W-:-:S02]  /*8b870*/  IMAD R29, R30, 0x100, R29 ;  /* 0x000001001e1d7824 */ /* 0x000fc400078e021d */
[----:B------:R-:W-:Y:S02]  /*8b880*/  IMAD R30, R61, 0x100, R31 ;  /* 0x000001003d1e7824 */ /* 0x000fe400078e021f */
[----:B------:R-:W-:Y:S01]  /*8b890*/  IMAD R31, R0, 0x100, R60 ;  /* 0x00000100001f7824 */ /* 0x000fe200078e023c */
[----:B------:R-:W-:Y:S01]  /*8b8a0*/  F2FP.F16.E4M3.UNPACK_B R28, R28 ;  /* 0x0000001cff1c723e */ /* 0x000fe200020006ff */
[----:B--2---:R-:W-:Y:S01]  /*8b8b0*/  HMMA.16816.F32 R52, R4, R38, R52 ;  /* 0x000000260434723c */ /* 0x004fe20000001834 */
[----:B------:R-:W2:Y:S04]  /*8b8c0*/  LDL.LU R4, [R1+0x8e0] ;  /* 0x0008e00001047983 */ /* 0x000ea80000300800 */
[----:B------:R-:W2:Y:S04]  /*8b8d0*/  LDL.LU R5, [R1+0x8e4] ;  /* 0x0008e40001057983 */ /* 0x000ea80000300800 */
[----:B------:R-:W2:Y:S04]  /*8b8e0*/  LDL.LU R6, [R1+0x8e8] ;  /* 0x0008e80001067983 */ /* 0x000ea80000300800 */
[----:B------:R-:W2:Y:S01]  /*8b8f0*/  LDL.LU R7, [R1+0x8ec] ;  /* 0x0008ec0001077983 */ /* 0x000ea20000300800 */
[----:B------:R-:W-:-:S02]  /*8b900*/  F2FP.F16.E4M3.UNPACK_B R29, R29 ;  /* 0x0000001dff1d723e */ /* 0x000fc400020006ff */
[----:B------:R-:W-:Y:S02]  /*8b910*/  F2FP.F16.E4M3.UNPACK_B R30, R30 ;  /* 0x0000001eff1e723e */ /* 0x000fe400020006ff */
[----:B------:R-:W-:-:S07]  /*8b920*/  F2FP.F16.E4M3.UNPACK_B R31, R31 ;  /* 0x0000001fff1f723e */ /* 0x000fce00020006ff */
[C---:B----4-:R-:W-:Y:S01]  /*8b930*/  HMMA.16816.F32 R48, R28.reuse, R42, R48 ;  /* 0x0000002a1c30723c */ /* 0x050fe20000001830 */
[----:B------:R-:W-:Y:S04]  /*8b940*/  STL.64 [R1+0x8258], R54 ;  /* 0x0082583601007387 */ /* 0x000fe80000100a00 */
[----:B------:R-:W-:Y:S01]  /*8b950*/  STL.64 [R1+0x8250], R52 ;  /* 0x0082503401007387 */ /* 0x000fe20000100a00 */
[----:B---3--:R-:W-:Y:S03]  /*8b960*/  HMMA.16816.F32 R44, R28, R36, R44 ;  /* 0x000000241c2c723c */ /* 0x008fe6000000182c */
[----:B------:R-:W-:-:S14]  /*8b970*/  STL.64 [R1+0x8940], R42 ;  /* 0x0089402a01007387 */ /* 0x000fdc0000100a00 */
[----:B------:R-:W-:Y:S04]  /*8b980*/  STL [R1+0x8248], R49 ;  /* 0x0082483101007387 */ /* 0x000fe80000100800 */
[----:B------:R-:W-:Y:S04]  /*8b990*/  STL [R1+0x8244], R50 ;  /* 0x0082443201007387 */ /* 0x000fe80000100800 */
[----:B------:R-:W-:Y:S04]  /*8b9a0*/  STL [R1+0x8240], R51 ;  /* 0x0082403301007387 */ /* 0x000fe80000100800 */
[----:B------:R-:W-:Y:S04]  /*8b9b0*/  STL.64 [R1+0x8950], R38 ;  /* 0x0089502601007387 */ /* 0x000fe80000100a00 */
[----:B------:R2:W-:Y:S04]  /*8b9c0*/  STL.64 [R1+0x8948], R36 ;  /* 0x0089482401007387 */ /* 0x0005e80000100a00 */
[----:B------:R-:W-:Y:S04]  /*8b9d0*/  STL [R1+0x8234], R44 ;  /* 0x0082342c01007387 */ /* 0x000fe80000100800 */
[----:B------:R-:W-:Y:S04]  /*8b9e0*/  STL [R1+0x8230], R45 ;  /* 0x0082302d01007387 */ /* 0x000fe80000100800 */
[----:B------:R-:W-:Y:S04]  /*8b9f0*/  STL [R1+0x822c], R46 ;  /* 0x00822c2e01007387 */ /* 0x000fe80000100800 */
[----:B------:R-:W-:Y:S01]  /*8ba00*/  STL [R1+0x8228], R47 ;  /* 0x0082282f01007387 */ /* 0x000fe20000100800 */
[C---:B--2---:R-:W-:Y:S06]  /*8ba10*/  HMMA.16816.F32 R36, R28.reuse, R34, R4 ;  /* 0x000000221c24723c */ /* 0x044fec0000001804 */
[----:B------:R-:W-:-:S15]  /*8ba20*/  HMMA.16816.F32 R4, R28, R32, R56 ;  /* 0x000000201c04723c */ /* 0x000fde0000001838 */
[----:B------:R-:W-:-:S02]  /*8ba30*/  NOP ;  /* 0x0000000000007918 */ /* 0x000fc40000000000 */
[----:B------:R0:W-:Y:S04]  /*8ba40*/  STL.64 [R1+0x3e0], R36 ;  /* 0x0003e02401007387 */ /* 0x0001e80000100a00 */
[----:B------:R1:W-:Y:S04]  /*8ba50*/  STL.64 [R1+0x3e8], R38 ;  /* 0x0003e82601007387 */ /* 0x0003e80000100a00 */
[----:B------:R2:W-:Y:S04]  /*8ba60*/  STL [R1+0x3fc], R7 ;  /* 0x0003fc0701007387 */ /* 0x0005e80000100800 */
[----:B------:R-:W3:Y:S04]  /*8ba70*/  LDL.LU R56, [R1+0x960] ;  /* 0x0009600001387983 */ /* 0x000ee80000300800 */
[----:B------:R-:W3:Y:S04]  /*8ba80*/  LDL.LU R57, [R1+0x964] ;  /* 0x0009640001397983 */ /* 0x000ee80000300800 */
[----:B------:R-:W3:Y:S04]  /*8ba90*/  LDL.LU R58, [R1+0x968] ;  /* 0x00096800013a7983 */ /* 0x000ee80000300800 */
[----:B------:R-:W3:Y:S04]  /*8baa0*/  LDL.LU R59, [R1+0x96c] ;  /* 0x00096c00013b7983 */ /* 0x000ee80000300800 */
[----:B0-----:R-:W4:Y:S04]  /*8bab0*/  LDL.LU R36, [R1+0x920] ;  /* 0x0009200001247983 */ /* 0x001f280000300800 */
[----:B------:R-:W4:Y:S04]  /*8bac0*/  LDL.LU R37, [R1+0x924] ;  /* 0x0009240001257983 */ /* 0x000f280000300800 */
[----:B-1----:R-:W4:Y:S04]  /*8bad0*/  LDL.LU R38, [R1+0x928] ;  /* 0x0009280001267983 */ /* 0x002f280000300800 */
[----:B------:R-:W4:Y:S01]  /*8bae0*/  LDL.LU R39, [R1+0x92c] ;  /* 0x00092c0001277983 */ /* 0x000f220000300800 */
[----:B------:R-:W-:-:S03]  /*8baf0*/  IMAD.MOV.U32 R45, RZ, RZ, R4 ;  /* 0x000000ffff2d7224 */ /* 0x000fc600078e0004 */
[----:B------:R-:W3:Y:S01]  /*8bb00*/  LDL.LU R40, [R1+0x930] ;  /* 0x0009300001287983 */ /* 0x000ee20000300800 */
[----:B------:R-:W-:-:S03]  /*8bb10*/  IMAD.MOV.U32 R46, RZ, RZ, R5 ;  /* 0x000000ffff2e7224 */ /* 0x000fc600078e0005 */
[----:B------:R-:W3:Y:S01]  /*8bb20*/  LDL.LU R41, [R1+0x934] ;  /* 0x0009340001297983 */ /* 0x000ee20000300800 */
[----:B------:R-:W-:-:S03]  /*8bb30*/  IMAD.MOV.U32 R47, RZ, RZ, R6 ;  /* 0x000000ffff2f7224 */ /* 0x000fc600078e0006 */
[----:B------:R-:W3:Y:S04]  /*8bb40*/  LDL.LU R42, [R1+0x938] ;  /* 0x00093800012a7983 */ /* 0x000ee80000300800 */
[----:B------:R-:W3:Y:S04]  /*8bb50*/  LDL.LU R43, [R1+0x93c] ;  /* 0x00093c00012b7983 */ /* 0x000ee80000300800 */
[----:B------:R-:W3:Y:S04]  /*8bb60*/  LDL.LU R4, [R1+0x950] ;  /* 0x0009500001047983 */ /* 0x000ee80000300800 */
[----:B------:R-:W3:Y:S04]  /*8bb70*/  LDL.LU R5, [R1+0x954] ;  /* 0x0009540001057983 */ /* 0x000ee80000300800 */
[----:B------:R-:W3:Y:S04]  /*8bb80*/  LDL.LU R6, [R1+0x958] ;  /* 0x0009580001067983 */ /* 0x000ee80000300800 */
[----:B--2---:R-:W2:Y:S04]  /*8bb90*/  LDL.LU R7, [R1+0x95c] ;  /* 0x00095c0001077983 */ /* 0x004ea80000300800 */
[----:B------:R-:W2:Y:S04]  /*8bba0*/  LDL.LU R52, [R1+0x940] ;  /* 0x0009400001347983 */ /* 0x000ea80000300800 */
[----:B------:R-:W2:Y:S04]  /*8bbb0*/  LDL.LU R53, [R1+0x944] ;  /* 0x0009440001357983 */ /* 0x000ea80000300800 */
[----:B------:R-:W2:Y:S04]  /*8bbc0*/  LDL.LU R54, [R1+0x948] ;  /* 0x0009480001367983 */ /* 0x000ea80000300800 */
[----:B------:R-:W2:Y:S04]  /*8bbd0*/  LDL.LU R55, [R1+0x94c] ;  /* 0x00094c0001377983 */ /* 0x000ea80000300800 */
[----:B------:R-:W-:Y:S04]  /*8bbe0*/  STL.64 [R1+0x8938], R34 ;  /* 0x0089382201007387 */ /* 0x000fe80000100a00 */
[----:B------:R0:W-:Y:S04]  /*8bbf0*/  STL.64 [R1+0x8930], R32 ;  /* 0x0089302001007387 */ /* 0x0001e80000100a00 */
[----:B0-----:R-:W4:Y:S04]  /*8bc00*/  LDL.LU R32, [R1+0x910] ;  /* 0x0009100001207983 */ /* 0x001f280000300800 */
[----:B------:R-:W4:Y:S04]  /*8bc10*/  LDL.LU R33, [R1+0x914] ;  /* 0x0009140001217983 */ /* 0x000f280000300800 */
[----:B------:R-:W4:Y:S04]  /*8bc20*/  LDL.LU R34, [R1+0x918] ;  /* 0x0009180001227983 */ /* 0x000f280000300800 */
[----:B------:R-:W4:Y:S04]  /*8bc30*/  LDL.LU R35, [R1+0x91c] ;  /* 0x00091c0001237983 */ /* 0x000f280000300800 */
[----:B------:R0:W-:Y:S04]  /*8bc40*/  STL [R1+0x8270], R45 ;  /* 0x0082702d01007387 */ /* 0x0001e80000100800 */
[----:B------:R1:W-:Y:S04]  /*8bc50*/  STL [R1+0x823c], R46 ;  /* 0x00823c2e01007387 */ /* 0x0003e80000100800 */
[----:B------:R1:W-:Y:S04]  /*8bc60*/  STL [R1+0x8238], R47 ;  /* 0x0082382f01007387 */ /* 0x0003e80000100800 */
[----:B------:R-:W3:Y:S04]  /*8bc70*/  LDL.LU R44, [R1+0x900] ;  /* 0x00090000012c7983 */ /* 0x000ee80000300800 */
[----:B0-----:R-:W3:Y:S04]  /*8bc80*/  LDL.LU R45, [R1+0x904] ;  /* 0x00090400012d7983 */ /* 0x001ee80000300800 */
[----:B-1----:R-:W3:Y:S04]  /*8bc90*/  LDL.LU R46, [R1+0x908] ;  /* 0x00090800012e7983 */ /* 0x002ee80000300800 */
[----:B------:R-:W3:Y:S01]  /*8bca0*/  LDL.LU R47, [R1+0x90c] ;  /* 0x00090c00012f7983 */ /* 0x000ee20000300800 */
[C---:B----4-:R-:W-:Y:S06]  /*8bcb0*/  HMMA.16816.F32 R32, R28.reuse, R24, R32 ;  /* 0x000000181c20723c */ /* 0x050fec0000001820 */
[----:B---3--:R-:W-:-:S15]  /*8bcc0*/  HMMA.16816.F32 R44, R28, R26, R44 ;  /* 0x0000001a1c2c723c */ /* 0x008fde000000182c */
[----:B------:R-:W-:-:S09]  /*8bcd0*/  NOP ;  /* 0x0000000000007918 */ /* 0x000fd20000000000 */
[----:B------:R-:W-:Y:S02]  /*8bce0*/  IMAD.MOV.U32 R50, RZ, RZ, R45 ;  /* 0x000000ffff327224 */ /* 0x000fe400078e002d */
[----:B------:R-:W-:Y:S02]  /*8bcf0*/  IMAD.MOV.U32 R51, RZ, RZ, R46 ;  /* 0x000000ffff337224 */ /* 0x000fe400078e002e */
[----:B------:R-:W-:Y:S01]  /*8bd00*/  IMAD.MOV.U32 R49, RZ, RZ, R44 ;  /* 0x000000ffff317224 */ /* 0x000fe200078e002c */
[----:B------:R0:W-:Y:S01]  /*8bd10*/  STL [R1+0x40c], R47 ;  /* 0x00040c2f01007387 */ /* 0x0001e20000100800 */
[----:B------:R-:W-:-:S03]  /*8bd20*/  IMAD.MOV.U32 R46, RZ, RZ, R32 ;  /* 0x000000ffff2e7224 */ /* 0x000fc600078e0020 */
[----:B------:R-:W-:Y:S01]  /*8bd30*/  STL.64 [R1+0x8268], R50 ;  /* 0x0082683201007387 */ /* 0x000fe20000100a00 */
[----:B------:R-:W-:-:S03]  /*8bd40*/  IMAD.MOV.U32 R44, RZ, RZ, R35 ;  /* 0x000000ffff2c7224 */ /* 0x000fc600078e0023 */
[----:B------:R-:W-:Y:S01]  /*8bd50*/  STL.64 [R1+0x8260], R48 ;  /* 0x0082603001007387 */ /* 0x000fe20000100a00 */
[----:B0-----:R-:W-:-:S03]  /*8bd60*/  IMAD.MOV.U32 R47, RZ, RZ, R33 ;  /* 0x000000ffff2f7224 */ /* 0x001fc600078e0021 */
[----:B------:R0:W-:Y:S04]  /*8bd70*/  STL [R1+0x418], R34 ;  /* 0x0004182201007387 */ /* 0x0001e80000100800 */
[----:B------:R-:W-:Y:S04]  /*8bd80*/  STL.64 [R1+0x8960], R26 ;  /* 0x0089601a01007387 */ /* 0x000fe80000100a00 */
[----:B------:R1:W-:Y:S01]  /*8bd90*/  STL.64 [R1+0x8958], R24 ;  /* 0x0089581801007387 */ /* 0x0003e20000100a00 */
[C---:B0-----:R-:W-:Y:S06]  /*8bda0*/  HMMA.16816.F32 R32, R28.reuse, R22, R36 ;  /* 0x000000161c20723c */ /* 0x041fec0000001824 */
[C---:B-1----:R-:W-:Y:S01]  /*8bdb0*/  HMMA.16816.F32 R24, R28.reuse, R20, R40 ;  /* 0x000000141c18723c */ /* 0x042fe20000001828 */
[----:B------:R-:W-:Y:S04]  /*8bdc0*/  STL [R1+0x827c], R44 ;  /* 0x00827c2c01007387 */ /* 0x000fe80000100800 */
[----:B------:R-:W-:Y:S04]  /*8bdd0*/  STL [R1+0x8278], R47 ;  /* 0x0082782f01007387 */ /* 0x000fe80000100800 */
[----:B------:R-:W-:Y:S08]  /*8bde0*/  STL [R1+0x8274], R46 ;  /* 0x0082742e01007387 */ /* 0x000ff00000100800 */
[----:B------:R-:W-:Y:S04]  /*8bdf0*/  STL.64 [R1+0x440], R32 ;  /* 0x0004402001007387 */ /* 0x000fe80000100a00 */
[----:B------:R-:W-:Y:S04]  /*8be00*/  STL [R1+0x448], R34 ;  /* 0x0004482201007387 */ /* 0x000fe80000100800 */
[----:B------:R-:W-:Y:S04]  /*8be10*/  STL [R1+0x470], R24 ;  /* 0x0004701801007387 */ /* 0x000fe80000100800 */
[----:B------:R-:W-:Y:S04]  /*8be20*/  STL.64 [R1+0x8970], R22 ;  /* 0x0089701601007387 */ /* 0x000fe80000100a00 */
[----:B------:R0:W-:Y:S01]  /*8be30*/  STL.64 [R1+0x8968], R20 ;  /* 0x0089681401007387 */ /* 0x0001e20000100a00 */
[C---:B--2---:R-:W-:Y:S06]  /*8be40*/  HMMA.16816.F32 R4, R28.reuse, R16, R4 ;  /* 0x000000101c04723c */ /* 0x044fec0000001804 */
[----:B0-----:R-:W-:Y:S01]  /*8be50*/  HMMA.16816.F32 R20, R28, R18, R52 ;  /* 0x000000121c14723c */ /* 0x001fe20000001834 */
[----:B------:R-:W-:-:S02]  /*8be60*/  IMAD.MOV.U32 R47, RZ, RZ, R26 ;  /* 0x000000ffff2f7224 */ /* 0x000fc400078e001a */
[----:B------:R-:W-:Y:S02]  /*8be70*/  IMAD.MOV.U32 R46, RZ, RZ, R27 ;  /* 0x000000ffff2e7224 */ /* 0x000fe400078e001b */
[----:B------:R-:W-:Y:S02]  /*8be80*/  IMAD.MOV.U32 R45, RZ, RZ, R35 ;  /* 0x000000ffff2d7224 */ /* 0x000fe400078e0023 */
[----:B------:R-:W-:Y:S01]  /*8be90*/  IMAD.MOV.U32 R44, RZ, RZ, R25 ;  /* 0x000000ffff2c7224 */ /* 0x000fe200078e0019 */
[----:B------:R-:W-:Y:S04]  /*8bea0*/  STL.64 [R1+0x8298], R46 ;  /* 0x0082982e01007387 */ /* 0x000fe80000100a00 */
[----:B------:R-:W-:Y:S04]  /*8beb0*/  STL.64 [R1+0x8290], R44 ;  /* 0x0082902c01007387 */ /* 0x000fe80000100a00 */
[----:B------:R-:W-:Y:S07]  /*8bec0*/  STL.64 [R1+0x8988], R18 ;  /* 0x0089881201007387 */ /* 0x000fee0000100a00 */
        /* <DEDUP_REMOVED lines=30> */
[----:B0-----:R-:W4:Y:S04]  /*8c0b0*/  LDL.LU R4, [R1+0x1c5c] ;  /* 0x001c5c0001047983 */ /* 0x001f280000300800 */
[----:B------:R-:W3:Y:S04]  /*8c0c0*/  LDL.LU R5, [R1+0x1c68] ;  /* 0x001c680001057983 */ /* 0x000ee80000300800 */
[----:B-1----:R-:W3:Y:S04]  /*8c0d0*/  LDL.LU R6, [R1+0x1c64] ;  /* 0x001c640001067983 */ /* 0x002ee80000300800 */
        /* <DEDUP_REMOVED lines=27> */
[----:B------:R0:W-:Y:S01]  /*8c290*/  STL.64 [R1+0x518], R18 ;  /* 0x0005181201007387 */ /* 0x0001e20000100a00 */
[----:B----4-:R-:W-:-:S03]  /*8c2a0*/  IMAD R4, R4, 0x100, R11 ;  /* 0x0000010004047824 */ /* 0x010fc600078e020b */
[----:B0-----:R-:W2:Y:S04]  /*8c2b0*/  LDL.LU.64 R18, [R1+0x8988] ;  /* 0x0089880001127983 */ /* 0x001ea80000300a00 */
[----:B------:R-:W4:Y:S04]  /*8c2c0*/  LDL.LU.64 R16, [R1+0x8980] ;  /* 0x0089800001107983 */ /* 0x000f280000300a00 */
[----:B------:R-:W-:Y:S04]  /*8c2d0*/  STL.64 [R1+0x8918], R14 ;  /* 0x0089180e01007387 */ /* 0x000fe80000100a00 */
[----:B------:R0:W-:Y:S04]  /*8c2e0*/  STL.64 [R1+0x8910], R12 ;  /* 0x0089100c01007387 */ /* 0x0001e80000100a00 */
[----:B0-----:R-:W2:Y:S04]  /*8c2f0*/  LDL.LU R12, [R1+0x9f0] ;  /* 0x0009f000010c7983 */ /* 0x001ea80000300800 */
[----:B------:R-:W2:Y:S04]  /*8c300*/  LDL.LU R13, [R1+0x9f4] ;  /* 0x0009f400010d7983 */ /* 0x000ea80000300800 */
[----:B------:R-:W2:Y:S04]  /*8c310*/  LDL.LU R14, [R1+0x9f8] ;  /* 0x0009f800010e7983 */ /* 0x000ea80000300800 */
[----:B------:R-:W2:Y:S04]  /*8c320*/  LDL.LU R15, [R1+0x9fc] ;  /* 0x0009fc00010f7983 */ /* 0x000ea80000300800 */
[----:B------:R-:W4:Y:S01]  /*8c330*/  LDL.LU R11, [R1+0x8978] ;  /* 0x00897800010b7983 */ /* 0x000f220000300800 */
[C---:B---3--:R-:W-:Y:S06]  /*8c340*/  HMMA.16816.F32 R24, R28.reuse, R8, R24 ;  /* 0x000000081c18723c */ /* 0x048fec0000001818 */
[C---:B------:R-:W-:Y:S06]  /*8c350*/  HMMA.16816.F32 R36, R28.reuse, R2, R36 ;  /* 0x000000021c24723c */ /* 0x040fec0000001824 */
[----:B----4-:R-:W-:-:S15]  /*8c360*/  HMMA.16816.F32 R20, R28, R10, R20 ;  /* 0x0000000a1c14723c */ /* 0x010fde0000001814 */
[----:B------:R-:W-:-:S08]  /*8c370*/  NOP ;  /* 0x0000000000007918 */ /* 0x000fd00000000000 */
[----:B------:R-:W-:Y:S04]  /*8c380*/  STL.64 [R1+0x520], R20 ;  /* 0x0005201401007387 */ /* 0x000fe80000100a00 */
[----:B------:R0:W-:Y:S04]  /*8c390*/  STL.64 [R1+0x528], R22 ;  /* 0x0005281601007387 */ /* 0x0001e80000100a00 */
[----:B0-----:R-:W3:Y:S04]  /*8c3a0*/  LDL.LU.64 R22, [R1+0x8970] ;  /* 0x0089700001167983 */ /* 0x001ee80000300a00 */
[----:B------:R-:W4:Y:S04]  /*8c3b0*/  LDL.LU.64 R20, [R1+0x8968] ;  /* 0x0089680001147983 */ /* 0x000f280000300a00 */
[----:B------:R-:W-:Y:S04]  /*8c3c0*/  STL [R1+0x88ec], R11 ;  /* 0x0088ec0b01007387 */ /* 0x000fe80000100800 */
        /* <DEDUP_REMOVED lines=8> */
[----:B------:R-:W-:-:S02]  /*8c450*/  IMAD R5, R6, 0x100, R5 ;  /* 0x0000010006057824 */ /* 0x000fc400078e0205 */
[----:B------:R-:W-:Y:S02]  /*8c460*/  IMAD R6, R61, 0x100, R7 ;  /* 0x000001003d067824 */ /* 0x000fe400078e0207 */
[----:B------:R-:W-:Y:S01]  /*8c470*/  IMAD R7, R0, 0x100, R60 ;  /* 0x0000010000077824 */ /* 0x000fe200078e023c */
[----:B--2---:R-:W-:Y:S01]  /*8c480*/  HMMA.16816.F32 R28, R28, R38, R40 ;  /* 0x000000261c1c723c */ /* 0x004fe20000001828 */
[----:B------:R-:W2:Y:S01]  /*8c490*/  LDL.LU.64 R42, [R1+0x8940] ;  /* 0x00894000012a7983 */ /* 0x000ea20000300a00 */
[----:B------:R-:W-:Y:S02]  /*8c4a0*/  F2FP.F16.E4M3.UNPACK_B R4, R4 ;  /* 0x00000004ff04723e */ /* 0x000fe400020006ff */
[----:B------:R-:W-:Y:S02]  /*8c4b0*/  F2FP.F16.E4M3.UNPACK_B R5, R5 ;  /* 0x00000005ff05723e */ /* 0x000fe400020006ff */
[----:B------:R-:W-:Y:S02]  /*8c4c0*/  F2FP.F16.E4M3.UNPACK_B R6, R6 ;  /* 0x00000006ff06723e */ /* 0x000fe400020006ff */
[----:B------:R-:W-:-:S15]  /*8c4d0*/  F2FP.F16.E4M3.UNPACK_B R7, R7 ;  /* 0x00000007ff07723e */ /* 0x000fde00020006ff */
[----:B------:R0:W-:Y:S04]  /*8c4e0*/  STL.64 [R1+0x560], R28 ;  /* 0x0005601c01007387 */ /* 0x0001e80000100a00 */
[----:B------:R1:W-:Y:S04]  /*8c4f0*/  STL.64 [R1+0x568], R30 ;  /* 0x0005681e01007387 */ /* 0x0003e80000100a00 */
[----:B0-----:R-:W4:Y:S04]  /*8c500*/  LDL.LU R28, [R1+0x9e0] ;  /* 0x0009e000011c7983 */ /* 0x001f280000300800 */
[----:B------:R-:W4:Y:S04]  /*8c510*/  LDL.LU R29, [R1+0x9e4] ;  /* 0x0009e400011d7983 */ /* 0x000f280000300800 */
[----:B-1----:R-:W4:Y:S04]  /*8c520*/  LDL.LU R30, [R1+0x9e8] ;  /* 0x0009e800011e7983 */ /* 0x002f280000300800 */
[----:B------:R-:W4:Y:S01]  /*8c530*/  LDL.LU R31, [R1+0x9ec] ;  /* 0x0009ec00011f7983 */ /* 0x000f220000300800 */
[----:B--2---:R-:W-:-:S15]  /*8c540*/  HMMA.16816.F32 R32, R4, R42, R32 ;  /* 0x0000002a0420723c */ /* 0x004fde0000001820 */
[----:B------:R-:W-:-:S08]  /*8c550*/  NOP ;  /* 0x0000000000007918 */ /* 0x000fd00000000000 */
[----:B------:R-:W-:Y:S04]  /*8c560*/  STL.64 [R1+0x5a0], R32 ;  /* 0x0005a02001007387 */ /* 0x000fe80000100a00 */
[----:B------:R0:W-:Y:S04]  /*8c570*/  STL.64 [R1+0x5a8], R34 ;  /* 0x0005a82201007387 */ /* 0x0001e80000100a00 */
[----:B0-----:R-:W4:Y:S04]  /*8c580*/  LDL.LU.64 R34, [R1+0x8938] ;  /* 0x0089380001227983 */ /* 0x001f280000300a00 */
[----:B------:R-:W2:Y:S04]  /*8c590*/  LDL.LU.64 R32, [R1+0x8930] ;  /* 0x0089300001207983 */ /* 0x000ea80000300a00 */
[----:B------:R0:W-:Y:S04]  /*8c5a0*/  STL.64 [R1+0x88d0], R42 ;  /* 0x0088d02a01007387 */ /* 0x0001e80000100a00 */
[----:B------:R-:W2:Y:S04]  /*8c5b0*/  LDL.LU R40, [R1+0x9d0] ;  /* 0x0009d00001287983 */ /* 0x000ea80000300800 */
[----:B------:R-:W2:Y:S04]  /*8c5c0*/  LDL.LU R41, [R1+0x9d4] ;  /* 0x0009d40001297983 */ /* 0x000ea80000300800 */
[----:B0-----:R-:W2:Y:S04]  /*8c5d0*/  LDL.LU R42, [R1+0x9d8] ;  /* 0x0009d800012a7983 */ /* 0x001ea80000300800 */
[----:B------:R-:W2:Y:S04]  /*8c5e0*/  LDL.LU R43, [R1+0x9dc] ;  /* 0x0009dc00012b7983 */ /* 0x000ea80000300800 */
[----:B------:R-:W-:Y:S04]  /*8c5f0*/  STL.64 [R1+0x88e0], R38 ;  /* 0x0088e02601007387 */ /* 0x000fe80000100a00 */
[----:B---3--:R-:W-:Y:S01]  /*8c600*/  STL.64 [R1+0x88d8], R36 ;  /* 0x0088d82401007387 */ /* 0x008fe20000100a00 */
[C---:B----4-:R-:W-:Y:S06]  /*8c610*/  HMMA.16816.F32 R28, R4.reuse, R34, R28 ;  /* 0x00000022041c723c */ /* 0x050fec000000181c */
[C---:B--2---:R-:W-:Y:S06]  /*8c620*/  HMMA.16816.F32 R12, R4.reuse, R32, R12 ;  /* 0x00000020040c723c */ /* 0x044fec000000180c */
[----:B------:R-:W-:-:S15]  /*8c630*/  HMMA.16816.F32 R40, R4, R36, R40 ;  /* 0x000000240428723c */ /* 0x000fde0000001828 */
        /* <DEDUP_REMOVED lines=117> */
[----:B------:R-:W-:Y:S01]  /*8cd90*/  HMMA.16816.F32 R40, R4, R8, R40 ;  /* 0x000000080428723c */ /* 0x000fe20000001828 */
[----:B------:R-:W-:-:S02]  /*8cda0*/  IMAD R29, R29, 0x100, R0 ;  /* 0x000001001d1d7824 */ /* 0x000fc400078e0200 */
[----:B------:R-:W2:Y:S03]  /*8cdb0*/  LDL.LU R0, [R1+0x88e8] ;  /* 0x0088e80001007983 */ /* 0x000ea60000300800 */
        /* <DEDUP_REMOVED lines=10> */
[----:B------:R3:W-:Y:S02]  /*8ce60*/  STL.64 [R1+0x8870], R8 ;  /* 0x0088700801007387 */ /* 0x0007e40000100a00 */
        /* <DEDUP_REMOVED lines=65> */
[----:B0-----:R-:W3:Y:S04]  /*8d280*/  LDL.LU R4, [R1+0x1ca0] ;  /* 0x001ca00001047983 */ /* 0x001ee80000300800 */
        /* <DEDUP_REMOVED lines=20> */
[----:B------:R-:W3:Y:S04]  /*8d3d0*/  LDL.LU.64 R20, [R1+0x88c0] ;  /* 0x0088c00001147983 */ /* 0x000ee80000300a00 */
[----:B------:R-:W-:Y:S04]  /*8d3e0*/  STL.64 [R1+0x8858], R26 ;  /* 0x0088581a01007387 */ /* 0x000fe80000100a00 */
[----:B------:R0:W-:Y:S04]  /*8d3f0*/  STL.64 [R1+0x8850], R24 ;  /* 0x0088501801007387 */ /* 0x0001e80000100a00 */
[----:B0-----:R-:W2:Y:S04]  /*8d400*/  LDL.LU R24, [R1+0xbf0] ;  /* 0x000bf00001187983 */ /* 0x001ea80000300800 */
[----:B------:R-:W2:Y:S04]  /*8d410*/  LDL.LU R25, [R1+0xbf4] ;  /* 0x000bf40001197983 */ /* 0x000ea80000300800 */
[----:B------:R-:W2:Y:S04]  /*8d420*/  LDL.LU R26, [R1+0xbf8] ;  /* 0x000bf800011a7983 */ /* 0x000ea80000300800 */
[----:B------:R-:W2:Y:S01]  /*8d430*/  LDL.LU R27, [R1+0xbfc] ;  /* 0x000bfc00011b7983 */ /* 0x000ea20000300800 */
        /* <DEDUP_REMOVED lines=30> */
[----:B0-----:R-:W2:Y:S04]  /*8d620*/  LDL.LU R16, [R1+0xbd0] ;  /* 0x000bd00001107983 */ /* 0x001ea80000300800 */
[----:B------:R-:W2:Y:S04]  /*8d630*/  LDL.LU R17, [R1+0xbd4] ;  /* 0x000bd40001117983 */ /* 0x000ea80000300800 */
[----:B------:R-:W2:Y:S04]  /*8d640*/  LDL.LU R18, [R1+0xbd8] ;  /* 0x000bd80001127983 */ /* 0x000ea80000300800 */
[----:B------:R-:W2:Y:S01]  /*8d650*/  LDL.LU R19, [R1+0xbdc] ;  /* 0x000bdc0001137983 */ /* 0x000ea20000300800 */
[----:B----4-:R-:W-:-:S15]  /*8d660*/  HMMA.16816.F32 R8, R28, R14, R8 ;  /* 0x0000000e1c08723c */ /* 0x010fde0000001808 */
[----:B------:R-:W-:-:S08]  /*8d670*/  NOP ;  /* 0x0000000000007918 */ /* 0x000fd00000000000 */
[----:B------:R-:W-:Y:S04]  /*8d680*/  STL.64 [R1+0x860], R8 ;  /* 0x0008600801007387 */ /* 0x000fe80000100a00 */
[----:B------:R0:W-:Y:S04]  /*8d690*/  STL.64 [R1+0x868], R10 ;  /* 0x0008680a01007387 */ /* 0x0001e80000100a00 */
[----:B0-----:R-:W4:Y:S04]  /*8d6a0*/  LDL.LU.64 R10, [R1+0x8878] ;  /* 0x00887800010a7983 */ /* 0x001f280000300a00 */
[----:B------:R-:W3:Y:S01]  /*8d6b0*/  LDL.LU.64 R8, [R1+0x8870] ;  /* 0x0088700001087983 */ /* 0x000ee20000300a00 */
[----:B--2---:R-:W-:Y:S03]  /*8d6c0*/  HMMA.16816.F32 R16, R28, R12, R16 ;  /* 0x0000000c1c10723c */ /* 0x004fe60000001810 */
[----:B------:R-:W-:Y:S04]  /*8d6d0*/  STL.64 [R1+0x8848], R14 ;  /* 0x0088480e01007387 */ /* 0x000fe80000100a00 */
[----:B------:R-:W-:Y:S01]  /*8d6e0*/  STL.64 [R1+0x8840], R12 ;  /* 0x0088400c01007387 */ /* 0x000fe20000100a00 */
[----:B------:R-:W-:-:S15]  /*8d6f0*/  IMAD R4, R5, 0x100, R4 ;  /* 0x0000010005047824 */ /* 0x000fde00078e0204 */
[----:B------:R-:W-:Y:S04]  /*8d700*/  STL.64 [R1+0x870], R16 ;  /* 0x0008701001007387 */ /* 0x000fe80000100a00 */
[----:B------:R0:W-:Y:S01]  /*8d710*/  STL.64 [R1+0x878], R18 ;  /* 0x0008781201007387 */ /* 0x0001e20000100a00 */
[----:B------:R-:W-:Y:S02]  /*8d720*/  IMAD R5, R7, 0x100, R6 ;  /* 0x0000010007057824 */ /* 0x000fe400078e0206 */
[----:B------:R-:W-:Y:S02]  /*8d730*/  IMAD R6, R40, 0x100, R61 ;  /* 0x0000010028067824 */ /* 0x000fe400078e023d */
[----:B------:R-:W-:Y:S01]  /*8d740*/  IMAD R7, R60, 0x100, R41 ;  /* 0x000001003c077824 */ /* 0x000fe200078e0229 */
[----:B------:R-:W-:-:S02]  /*8d750*/  F2FP.F16.E4M3.UNPACK_B R4, R4 ;  /* 0x00000004ff04723e */ /* 0x000fc400020006ff */
[----:B------:R-:W-:Y:S02]  /*8d760*/  F2FP.F16.E4M3.UNPACK_B R5, R5 ;  /* 0x00000005ff05723e */ /* 0x000fe400020006ff */
[----:B------:R-:W-:Y:S02]  /*8d770*/  F2FP.F16.E4M3.UNPACK_B R6, R6 ;  /* 0x00000006ff06723e */ /* 0x000fe400020006ff */
[----:B------:R-:W-:Y:S01]  /*8d780*/  F2FP.F16.E4M3.UNPACK_B R7, R7 ;  /* 0x00000007ff07723e */ /* 0x000fe200020006ff */
[C---:B0-----:R-:W-:Y:S06]  /*8d790*/  HMMA.16816.F32 R16, R28.reuse, R38, R48 ;  /* 0x000000261c10723c */ /* 0x041fec0000001830 */
[----:B----4-:R-:W-:-:S15]  /*8d7a0*/  HMMA.16816.F32 R12, R28, R10, R20 ;  /* 0x0000000a1c0c723c */ /* 0x010fde0000001814 */
        /* <DEDUP_REMOVED lines=110> */
[----:B--2---:R-:W-:Y:S03]  /*8de90*/  HMMA.16816.F32 R24, R4, R20, R24 ;  /* 0x000000140418723c */ /* 0x004fe60000001818 */
[----:B------:R-:W-:Y:S04]  /*8dea0*/  STL.64 [R1+0x87a8], R22 ;  /* 0x0087a81601007387 */ /* 0x000fe80000100a00 */
[----:B------:R-:W-:-:S15]  /*8deb0*/  STL.64 [R1+0x87a0], R20 ;  /* 0x0087a01401007387 */ /* 0x000fde0000100a00 */
[----:B------:R-:W-:-:S01]  /*8dec0*/  NOP ;  /* 0x0000000000007918 */ /* 0x000fc20000000000 */
[----:B------:R-:W-:Y:S04]  /*8ded0*/  STL.64 [R1+0x930], R24 ;  /* 0x0009301801007387 */ /* 0x000fe80000100a00 */
[----:B------:R3:W-:Y:S02]  /*8dee0*/  STL.64 [R1+0x938], R26 ;  /* 0x0009381a01007387 */ /* 0x0007e40000100a00 */
[C---:B---3--:R-:W-:Y:S06]  /*8def0*/  HMMA.16816.F32 R24, R4.reuse, R18, R32 ;  /* 0x000000120418723c */ /* 0x048fec0000001820 */
[----:B----4-:R-:W-:Y:S01]  /*8df00*/  HMMA.16816.F32 R20, R4, R16, R36 ;  /* 0x000000100414723c */ /* 0x010fe20000001824 */
        /* <DEDUP_REMOVED lines=15> */
[----:B------:R-:W-:Y:S04]  /*8e000*/  STL.64 [R1+0x970], R16 ;  /* 0x0009701001007387 */ /* 0x000fe80000100a00 */
[----:B------:R-:W-:-:S15]  /*8e010*/  STL.64 [R1+0x978], R18 ;  /* 0x0009781201007387 */ /* 0x000fde0000100a00 */
[----:B------:R-:W-:-:S02]  /*8e020*/  NOP ;  /* 0x0000000000007918 */ /* 0x000fc40000000000 */
[----:B------:R-:W-:Y:S04]  /*8e030*/  STL.64 [R1+0x980], R12 ;  /* 0x0009800c01007387 */ /* 0x000fe80000100a00 */
[----:B------:R0:W-:Y:S02]  /*8e040*/  STL.64 [R1+0x988], R14 ;  /* 0x0009880e01007387 */ /* 0x0001e40000100a00 */
[----:B0-----:R-:W-:Y:S02]  /*8e050*/  HMMA.16816.F32 R12, R4, R8, R56 ;  /* 0x00000008040c723c */ /* 0x001fe40000001838 */
[----:B------:R-:W-:Y:S04]  /*8e060*/  STL.64 [R1+0x87f8], R10 ;  /* 0x0087f80a01007387 */ /* 0x000fe80000100a00 */
[----:B------:R-:W-:-:S15]  /*8e070*/  STL.64 [R1+0x87f0], R8 ;  /* 0x0087f00801007387 */ /* 0x000fde0000100a00 */
[----:B------:R-:W-:-:S02]  /*8e080*/  NOP ;  /* 0x0000000000007918 */ /* 0x000fc40000000000 */
[----:B------:R-:W-:Y:S04]  /*8e090*/  STL.64 [R1+0x990], R12 ;  /* 0x0009900c01007387 */ /* 0x000fe80000100a00 */
[----:B------:R-:W-:Y:S04]  /*8e0a0*/  STL.64 [R1+0x998], R14 ;  /* 0x0009980e01007387 */ /* 0x000fe80000100a00 */
[----:B------:R-:W2:Y:S04]  /*8e0b0*/  LDL.LU R56, [R1+0xde0] ;  /* 0x000de00001387983 */ /* 0x000ea80000300800 */
[----:B------:R-:W2:Y:S04]  /*8e0c0*/  LDL.LU R57, [R1+0xde4] ;  /* 0x000de40001397983 */ /* 0x000ea80000300800 */
[----:B------:R-:W3:Y:S04]  /*8e0d0*/  LDL.LU R58, [R1+0xde8] ;  /* 0x000de800013a7983 */ /* 0x000ee80000300800 */
[----:B------:R-:W3:Y:S01]  /*8e0e0*/  LDL.LU R59, [R1+0xdec] ;  /* 0x000dec00013b7983 */ /* 0x000ee20000300800 */
[----:B------:R-:W-:-:S02]  /*8e0f0*/  IMAD R28, R49, 0x100, R48 ;  /* 0x00000100311c7824 */ /* 0x000fc400078e0230 */
[----:B------:R-:W-:Y:S01]  /*8e100*/  IMAD R29, R51, 0x100, R50 ;  /* 0x00000100331d7824 */ /* 0x000fe200078e0232 */
        /* <DEDUP_REMOVED lines=42> */
[----:B------:R-:W-:-:S03]  /*8e3b0*/  IMAD R30, R40, 0x100, R61 ;  /* 0x00000100281e7824 */ /* 0x000fc600078e023d */
[----:B------:R-:W3:Y:S04]  /*8e3c0*/  LDL.LU R52, [R1+0x1ce0] ;  /* 0x001ce00001347983 */ /* 0x000ee80000300800 */
[----:B------:R-:W3:Y:S01]  /*8e3d0*/  LDL.LU R53, [R1+0x1cdc] ;  /* 0x001cdc0001357983 */ /* 0x000ee20000300800 */
[----:B------:R-:W-:-:S03]  /*8e3e0*/  IMAD R31, R60, 0x100, R41 ;  /* 0x000001003c1f7824 */ /* 0x000fc600078e0229 */
        /* <DEDUP_REMOVED lines=10> */
[----:B0-----:R-:W3:Y:S04]  /*8e490*/  LDL.LU.64 R38, [R1+0x8818] ;  /* 0x0088180001267983 */ /* 0x001ee80000300a00 */
[----:B------:R-:W2:Y:S01]  /*8e4a0*/  LDL.LU.64 R36, [R1+0x8810] ;  /* 0x0088100001247983 */ /* 0x000ea20000300a00 */
[----:B------:R-:W-:-:S02]  /*8e4b0*/  F2FP.F16.E4M3.UNPACK_B R28, R28 ;  /* 0x0000001cff1c723e */ /* 0x000fc400020006ff */
[----:B------:R-:W-:Y:S02]  /*8e4c0*/  F2FP.F16.E4M3.UNPACK_B R29, R29 ;  /* 0x0000001dff1d723e */ /* 0x000fe400020006ff */
[----:B------:R-:W-:Y:S02]  /*8e4d0*/  F2FP.F16.E4M3.UNPACK_B R30, R30 ;  /* 0x0000001eff1e723e */ /* 0x000fe400020006ff */
[----:B------:R-:W-:-:S07]  /*8e4e0*/  F2FP.F16.E4M3.UNPACK_B R31, R31 ;  /* 0x0000001fff1f723e */ /* 0x000fce00020006ff */
[----:B----4-:R-:W-:Y:S06]  /*8e4f0*/  HMMA.16816.F32 R8, R28, R42, R8 ;  /* 0x0000002a1c08723c */ /* 0x010fec0000001808 */
[----:B---3--:R-:W-:Y:S01]  /*8e500*/  HMMA.16816.F32 R4, R4, R38, R56 ;  /* 0x000000260404723c */ /* 0x008fe20000001838 */
[----:B------:R-:W3:Y:S04]  /*8e510*/  LDL.LU.64 R58, [R1+0x8808] ;  /* 0x00880800013a7983 */ /* 0x000ee80000300a00 */
[----:B------:R-:W3:Y:S01]  /*8e520*/  LDL.LU.64 R56, [R1+0x8800] ;  /* 0x0088000001387983 */ /* 0x000ee20000300a00 */
[----:B--2---:R-:W-:-:S15]  /*8e530*/  HMMA.16816.F32 R32, R28, R36, R32 ;  /* 0x000000241c20723c */ /* 0x004fde0000001820 */
[----:B------:R-:W-:-:S02]  /*8e540*/  NOP ;  /* 0x0000000000007918 */ /* 0x000fc40000000000 */
[----:B------:R0:W-:Y:S04]  /*8e550*/  STL.64 [R1+0x9a0], R4 ;  /* 0x0009a00401007387 */ /* 0x0001e80000100a00 */
[----:B------:R1:W-:Y:S04]  /*8e560*/  STL.64 [R1+0x9a8], R6 ;  /* 0x0009a80601007387 */ /* 0x0003e80000100a00 */
[----:B0-----:R-:W2:Y:S04]  /*8e570*/  LDL.LU R4, [R1+0xdb0] ;  /* 0x000db00001047983 */ /* 0x001ea80000300800 */
[----:B------:R-:W2:Y:S04]  /*8e580*/  LDL.LU R5, [R1+0xdb4] ;  /* 0x000db40001057983 */ /* 0x000ea80000300800 */
[----:B-1----:R-:W2:Y:S04]  /*8e590*/  LDL.LU R6, [R1+0xdb8] ;  /* 0x000db80001067983 */ /* 0x002ea80000300800 */
[----:B------:R-:W2:Y:S04]  /*8e5a0*/  LDL.LU R7, [R1+0xdbc] ;  /* 0x000dbc0001077983 */ /* 0x000ea80000300800 */
        /* <DEDUP_REMOVED lines=49> */
[----:B---3--:R-:W-:-:S15]  /*8e8c0*/  HMMA.16816.F32 R24, R28, R22, R24 ;  /* 0x000000161c18723c */ /* 0x008fde0000001818 */
        /* <DEDUP_REMOVED lines=48> */
[----:B-1----:R-:W4:Y:S04]  /*8ebd0*/  LDL.LU R48, [R1+0xdf0] ;  /* 0x000df00001307983 */ /* 0x002f280000300800 */
        /* <DEDUP_REMOVED lines=42> */
[----:B------:R-:W2:Y:S04]  /*8ee80*/  LDL.LU.64 R48, [R1+0x8790] ;  /* 0x0087900001307983 */ /* 0x000ea80000300a00 */
[----:B------:R-:W-:Y:S04]  /*8ee90*/  STL.64 [R1+0xab0], R36 ;  /* 0x000ab02401007387 */ /* 0x000fe80000100a00 */
[----:B------:R0:W-:Y:S04]  /*8eea0*/  STL.64 [R1+0xab8], R38 ;  /* 0x000ab82601007387 */ /* 0x0001e80000100a00 */
[----:B0-----:R-:W4:Y:S04]  /*8eeb0*/  LDL.LU.64 R38, [R1+0x8788] ;  /* 0x0087880001267983 */ /* 0x001f280000300a00 */
[----:B------:R-:W2:Y:S01]  /*8eec0*/  LDL.LU.64 R36, [R1+0x8780] ;  /* 0x0087800001247983 */ /* 0x000ea20000300a00 */
[----:B------:R-:W-:Y:S01]  /*8eed0*/  IMAD R6, R40, 0x100, R61 ;  /* 0x0000010028067824 */ /* 0x000fe200078e023d */
[----:B------:R-:W-:-:S02]  /*8eee0*/  F2FP.F16.E4M3.UNPACK_B R4, R4 ;  /* 0x00000004ff04723e */ /* 0x000fc400020006ff */
[----:B------:R-:W-:Y:S02]  /*8eef0*/  F2FP.F16.E4M3.UNPACK_B R5, R5 ;  /* 0x00000005ff05723e */ /* 0x000fe400020006ff */
[----:B------:R-:W-:Y:S02]  /*8ef00*/  F2FP.F16.E4M3.UNPACK_B R6, R6 ;  /* 0x00000006ff06723e */ /* 0x000fe400020006ff */
[----:B------:R-:W-:-:S07]  /*8ef10*/  F2FP.F16.E4M3.UNPACK_B R7, R7 ;  /* 0x00000007ff07723e */ /* 0x000fce00020006ff */
[----:B---3--:R-:W-:Y:S06]  /*8ef20*/  HMMA.16816.F32 R12, R4, R42, R12 ;  /* 0x0000002a040c723c */ /* 0x008fec000000180c */
[----:B----4-:R-:W-:Y:S01]  /*8ef30*/  HMMA.16816.F32 R28, R28, R38, R56 ;  /* 0x000000261c1c723c */ /* 0x010fe20000001838 */
        /* <DEDUP_REMOVED lines=12> */
[----:B0-----:R-:W4:Y:S04]  /*8f000*/  LDL.LU.64 R14, [R1+0x8768] ;  /* 0x00876800010e7983 */ /* 0x001f280000300a00 */
[----:B------:R-:W3:Y:S04]  /*8f010*/  LDL.LU.64 R12, [R1+0x8760] ;  /* 0x00876000010c7983 */ /* 0x000ee80000300a00 */
[----:B------:R-:W-:Y:S04]  /*8f020*/  STL.64 [R1+0x86e0], R42 ;  /* 0x0086e02a01007387 */ /* 0x000fe80000100a00 */
[----:B------:R-:W-:Y:S04]  /*8f030*/  STL.64 [R1+0xae0], R32 ;  /* 0x000ae02001007387 */ /* 0x000fe80000100a00 */
[----:B------:R0:W-:Y:S04]  /*8f040*/  STL.64 [R1+0xae8], R34 ;  /* 0x000ae82201007387 */ /* 0x0001e80000100a00 */
[----:B0-----:R-:W2:Y:S04]  /*8f050*/  LDL.LU.64 R34, [R1+0x8758] ;  /* 0x0087580001227983 */ /* 0x001ea80000300a00 */
[----:B------:R-:W4:Y:S04]  /*8f060*/  LDL.LU.64 R32, [R1+0x8750] ;  /* 0x0087500001207983 */ /* 0x000f280000300a00 */
[----:B------:R-:W-:Y:S04]  /*8f070*/  STL.64 [R1+0x86f0], R38 ;  /* 0x0086f02601007387 */ /* 0x000fe80000100a00 */
[----:B------:R0:W-:Y:S04]  /*8f080*/  STL.64 [R1+0x86e8], R36 ;  /* 0x0086e82401007387 */ /* 0x0001e80000100a00 */
[----:B0-----:R-:W3:Y:S04]  /*8f090*/  LDL.LU R36, [R1+0xe80] ;  /* 0x000e800001247983 */ /* 0x001ee80000300800 */
        /* <DEDUP_REMOVED lines=52> */
[----:B------:R-:W-:Y:S01]  /*8f3e0*/  STL.64 [R1+0x8710], R14 ;  /* 0x0087100e01007387 */ /* 0x000fe20000100a00 */
[----:B------:R-:W-:-:S15]  /*8f3f0*/  IMAD R28, R60, 0x100, R41 ;  /* 0x000001003c1c7824 */ /* 0x000fde00078e0229 */
[----:B------:R-:W-:-:S01]  /*8f400*/  NOP ;  /* 0x0000000000007918 */ /* 0x000fc20000000000 */
[----:B------:R-:W-:Y:S04]  /*8f410*/  STL.64 [R1+0xc10], R20 ;  /* 0x000c101401007387 */ /* 0x000fe80000100a00 */
[----:B------:R-:W-:Y:S04]  /*8f420*/  STL.64 [R1+0xc18], R22 ;  /* 0x000c181601007387 */ /* 0x000fe80000100a00 */
[----:B------:R0:W-:Y:S04]  /*8f430*/  STL.64 [R1+0x8708], R12 ;  /* 0x0087080c01007387 */ /* 0x0001e80000100a00 */
[----:B------:R1:W-:Y:S04]  /*8f440*/  STL.64 [R1+0xca0], R16 ;  /* 0x000ca01001007387 */ /* 0x0003e80000100a00 */
[----:B------:R2:W-:Y:S04]  /*8f450*/  STL.64 [R1+0xca8], R18 ;  /* 0x000ca81201007387 */ /* 0x0005e80000100a00 */
        /* <DEDUP_REMOVED lines=21> */
[----:B-1----:R-:W3:Y:S04]  /*8f5b0*/  LDL.LU R16, [R1+0xef0] ;  /* 0x000ef00001107983 */ /* 0x002ee80000300800 */
[----:B------:R-:W3:Y:S04]  /*8f5c0*/  LDL.LU R17, [R1+0xef4] ;  /* 0x000ef40001117983 */ /* 0x000ee80000300800 */
[----:B--2---:R-:W2:Y:S04]  /*8f5d0*/  LDL.LU R18, [R1+0xef8] ;  /* 0x000ef80001127983 */ /* 0x004ea80000300800 */
        /* <DEDUP_REMOVED lines=24> */
[----:B------:R-:W2:Y:S01]  /*8f760*/  LDL.LU R59, [R1+0x100c] ;  /* 0x00100c00013b7983 */ /* 0x000ea20000300800 */
[----:B----4-:R-:W-:Y:S01]  /*8f770*/  HMMA.16816.F32 R12, R4, R10, R12 ;  /* 0x0000000a040c723c */ /* 0x010fe2000000180c */
[----:B---3--:R-:W-:-:S02]  /*8f780*/  IMAD R29, R29, 0x100, R60 ;  /* 0x000001001d1d7824 */ /* 0x008fc400078e023c */
[----:B------:R-:W3:Y:S03]  /*8f790*/  LDL.LU R60, [R1+0x8718] ;  /* 0x00871800013c7983 */ /* 0x000ee60000300800 */
[----:B--2---:R-:W-:-:S15]  /*8f7a0*/  HMMA.16816.F32 R16, R4, R8, R16 ;  /* 0x000000080410723c */ /* 0x004fde0000001810 */
[----:B------:R-:W-:-:S02]  /*8f7b0*/  NOP ;  /* 0x0000000000007918 */ /* 0x000fc40000000000 */
[----:B------:R-:W-:Y:S01]  /*8f7c0*/  STL.64 [R1+0xcc0], R12 ;  /* 0x000cc00c01007387 */ /* 0x000fe20000100a00 */
[C---:B------:R-:W-:Y:S03]  /*8f7d0*/  HMMA.16816.F32 R36, R4.reuse, R2, R36 ;  /* 0x000000020424723c */ /* 0x040fe60000001824 */
[----:B------:R0:W-:Y:S04]  /*8f7e0*/  STL.64 [R1+0xcc8], R14 ;  /* 0x000cc80e01007387 */ /* 0x0001e80000100a00 */
[----:B0-----:R-:W2:Y:S04]  /*8f7f0*/  LDL.LU.64 R14, [R1+0x8710] ;  /* 0x00871000010e7983 */ /* 0x001ea80000300a00 */
[----:B------:R-:W4:Y:S04]  /*8f800*/  LDL.LU.64 R12, [R1+0x8708] ;  /* 0x00870800010c7983 */ /* 0x000f280000300a00 */
[----:B------:R0:W-:Y:S04]  /*8f810*/  STL [R1+0x8684], R11 ;  /* 0x0086840b01007387 */ /* 0x0001e80000100800 */
[----:B0-----:R-:W3:Y:S04]  /*8f820*/  LDL.LU R11, [R1+0x1d10] ;  /* 0x001d1000010b7983 */ /* 0x001ee80000300800 */
        /* <DEDUP_REMOVED lines=8> */
[----:B------:R-:W-:Y:S01]  /*8f8b0*/  IMAD R31, R61, 0x100, R31 ;  /* 0x000001003d1f7824 */ /* 0x000fe200078e021f */
[----:B------:R-:W-:Y:S01]  /*8f8c0*/  F2FP.F16.E4M3.UNPACK_B R28, R28 ;  /* 0x0000001cff1c723e */ /* 0x000fe200020006ff */
[----:B---3--:R-:W-:Y:S01]  /*8f8d0*/  HMMA.16816.F32 R4, R4, R38, R40 ;  /* 0x000000260404723c */ /* 0x008fe20000001828 */
[----:B------:R-:W3:Y:S01]  /*8f8e0*/  LDL.LU.64 R42, [R1+0x86e0] ;  /* 0x0086e000012a7983 */ /* 0x000ee20000300a00 */
[----:B------:R-:W-:Y:S01]  /*8f8f0*/  IMAD R30, R30, 0x100, R11 ;  /* 0x000001001e1e7824 */ /* 0x000fe200078e020b */
[----:B------:R-:W-:-:S02]  /*8f900*/  F2FP.F16.E4M3.UNPACK_B R29, R29 ;  /* 0x0000001dff1d723e */ /* 0x000fc400020006ff */
[----:B------:R-:W-:Y:S02]  /*8f910*/  F2FP.F16.E4M3.UNPACK_B R31, R31 ;  /* 0x0000001fff1f723e */ /* 0x000fe400020006ff */
[----:B------:R-:W-:-:S07]  /*8f920*/  F2FP.F16.E4M3.UNPACK_B R30, R30 ;  /* 0x0000001eff1e723e */ /* 0x000fce00020006ff */
[C---:B--2---:R-:W-:Y:S09]  /*8f930*/  HMMA.16816.F32 R32, R28.reuse, R36, R32 ;  /* 0x000000241c20723c */ /* 0x044ff20000001820 */
[----:B------:R0:W-:Y:S04]  /*8f940*/  STL.64 [R1+0xcf0], R4 ;  /* 0x000cf00401007387 */ /* 0x0001e80000100a00 */
[----:B------:R1:W-:Y:S04]  /*8f950*/  STL.64 [R1+0xcf8], R6 ;  /* 0x000cf80601007387 */ /* 0x0003e80000100a00 */
[----:B0-----:R-:W2:Y:S04]  /*8f960*/  LDL.LU R4, [R1+0xf70] ;  /* 0x000f700001047983 */ /* 0x001ea80000300800 */
[----:B------:R-:W2:Y:S04]  /*8f970*/  LDL.LU R5, [R1+0xf74] ;  /* 0x000f740001057983 */ /* 0x000ea80000300800 */
[----:B-1----:R-:W2:Y:S04]  /*8f980*/  LDL.LU R6, [R1+0xf78] ;  /* 0x000f780001067983 */ /* 0x002ea80000300800 */
[----:B------:R-:W2:Y:S01]  /*8f990*/  LDL.LU R7, [R1+0xf7c] ;  /* 0x000f7c0001077983 */ /* 0x000ea20000300800 */
[----:B---3--:R-:W-:-:S15]  /*8f9a0*/  HMMA.16816.F32 R20, R28, R42, R20 ;  /* 0x0000002a1c14723c */ /* 0x008fde0000001814 */
[----:B------:R-:W-:-:S08]  /*8f9b0*/  NOP ;  /* 0x0000000000007918 */ /* 0x000fd00000000000 */
[----:B------:R-:W-:Y:S04]  /*8f9c0*/  STL.64 [R1+0xd20], R20 ;  /* 0x000d201401007387 */ /* 0x000fe80000100a00 */
[----:B------:R0:W-:Y:S04]  /*8f9d0*/  STL.64 [R1+0xd28], R22 ;  /* 0x000d281601007387 */ /* 0x0001e80000100a00 */
[----:B0-----:R-:W3:Y:S04]  /*8f9e0*/  LDL.LU.64 R22, [R1+0x86d8] ;  /* 0x0086d80001167983 */ /* 0x001ee80000300a00 */
        /* <DEDUP_REMOVED lines=12> */
[----:B0-----:R-:W4:Y:S04]  /*8fab0*/  LDL.LU R36, [R1+0xf50] ;  /* 0x000f500001247983 */ /* 0x001f280000300800 */
[----:B------:R-:W4:Y:S04]  /*8fac0*/  LDL.LU R37, [R1+0xf54] ;  /* 0x000f540001257983 */ /* 0x000f280000300800 */
[----:B------:R-:W4:Y:S04]  /*8fad0*/  LDL.LU R38, [R1+0xf58] ;  /* 0x000f580001267983 */ /* 0x000f280000300800 */
[----:B------:R-:W4:Y:S01]  /*8fae0*/  LDL.LU R39, [R1+0xf5c] ;  /* 0x000f5c0001277983 */ /* 0x000f220000300800 */
[----:B---3--:R-:W-:-:S15]  /*8faf0*/  HMMA.16816.F32 R24, R28, R34, R24 ;  /* 0x000000221c18723c */ /* 0x008fde0000001818 */
[----:B------:R-:W-:-:S08]  /*8fb00*/  NOP ;  /* 0x0000000000007918 */ /* 0x000fd00000000000 */
[----:B------:R-:W-:Y:S04]  /*8fb10*/  STL.64 [R1+0xd70], R24 ;  /* 0x000d701801007387 */ /* 0x000fe80000100a00 */
[----:B------:R0:W-:Y:S04]  /*8fb20*/  STL.64 [R1+0xd78], R26 ;  /* 0x000d781a01007387 */ /* 0x0001e80000100a00 */
[----:B0-----:R-:W2:Y:S04]  /*8fb30*/  LDL.LU.64 R26, [R1+0x86b8] ;  /* 0x0086b800011a7983 */ /* 0x001ea80000300a00 */
[----:B------:R-:W3:Y:S01]  /*8fb40*/  LDL.LU.64 R24, [R1+0x86b0] ;  /* 0x0086b00001187983 */ /* 0x000ee20000300a00 */
[----:B----4-:R-:W-:Y:S03]  /*8fb50*/  HMMA.16816.F32 R36, R28, R32, R36 ;  /* 0x000000201c24723c */ /* 0x010fe60000001824 */
[----:B------:R-:W-:Y:S04]  /*8fb60*/  STL.64 [R1+0x8630], R34 ;  /* 0x0086302201007387 */ /* 0x000fe80000100a00 */
[----:B------:R2:W-:-:S15]  /*8fb70*/  STL.64 [R1+0x8628], R32 ;  /* 0x0086282001007387 */ /* 0x0005de0000100a00 */
[----:B------:R-:W-:-:S01]  /*8fb80*/  NOP ;  /* 0x0000000000007918 */ /* 0x000fc20000000000 */
[----:B------:R-:W-:Y:S04]  /*8fb90*/  STL.64 [R1+0xd80], R36 ;  /* 0x000d802401007387 */ /* 0x000fe80000100a00 */
[----:B------:R-:W-:Y:S01]  /*8fba0*/  STL.64 [R1+0xd88], R38 ;  /* 0x000d882601007387 */ /* 0x000fe20000100a00 */
[C---:B--2---:R-:W-:Y:S06]  /*8fbb0*/  HMMA.16816.F32 R32, R28.reuse, R26, R40 ;  /* 0x0000001a1c20723c */ /* 0x044fec0000001828 */
[----:B---3--:R-:W-:Y:S01]  /*8fbc0*/  HMMA.16816.F32 R4, R28, R24, R4 ;  /* 0x000000181c04723c */ /* 0x008fe20000001804 */
        /* <DEDUP_REMOVED lines=8> */
[----:B-1----:R-:W-:Y:S01]  /*8fc50*/  HMMA.16816.F32 R4, R28, R20, R48 ;  /* 0x000000141c04723c */ /* 0x002fe20000001830 */
        /* <DEDUP_REMOVED lines=9> */
[----:B------:R-:W-:Y:S01]  /*8fcf0*/  STL.64 [R1+0x8678], R18 ;  /* 0x0086781201007387 */ /* 0x000fe20000100a00 */
[----:B------:R-:W-:-:S02]  /*8fd00*/  IMAD.MOV.U32 R50, RZ, RZ, R60 ;  /* 0x000000ffff327224 */ /* 0x000fc400078e003c */
[----:B------:R-:W-:-:S13]  /*8fd10*/  IMAD.MOV.U32 R51, RZ, RZ, R0 ;  /* 0x000000ffff337224 */ /* 0x000fda00078e0000 */
[----:B------:R-:W-:Y:S04]  /*8fd20*/  STL.64 [R1+0xe10], R20 ;  /* 0x000e101401007387 */ /* 0x000fe80000100a00 */
[----:B------:R-:W-:Y:S04]  /*8fd30*/  STL.64 [R1+0xe18], R22 ;  /* 0x000e181601007387 */ /* 0x000fe80000100a00 */
[----:B------:R0:W-:Y:S04]  /*8fd40*/  STL.64 [R1+0x8670], R16 ;  /* 0x0086701001007387 */ /* 0x0001e80000100a00 */
[----:B------:R-:W-:Y:S04]  /*8fd50*/  STL.64 [R1+0xe20], R4 ;  /* 0x000e200401007387 */ /* 0x000fe80000100a00 */
[----:B------:R-:W-:Y:S04]  /*8fd60*/  STL.64 [R1+0xe28], R6 ;  /* 0x000e280601007387 */ /* 0x000fe80000100a00 */
[----:B------:R-:W2:Y:S04]  /*8fd70*/  LDL.LU R48, [R1+0x1150] ;  /* 0x0011500001307983 */ /* 0x000ea80000300800 */
[----:B------:R-:W2:Y:S04]  /*8fd80*/  LDL.LU R49, [R1+0x1154] ;  /* 0x0011540001317983 */ /* 0x000ea80000300800 */
[----:B------:R-:W3:Y:S04]  /*8fd90*/  LDL.LU R60, [R1+0x86ac] ;  /* 0x0086ac00013c7983 */ /* 0x000ee80000300800 */
[----:B------:R-:W4:Y:S04]  /*8fda0*/  LDL.LU R0, [R1+0x86a8] ;  /* 0x0086a80001007983 */ /* 0x000f280000300800 */
[----:B------:R-:W-:Y:S04]  /*8fdb0*/  STL.64 [R1+0x8690], R50 ;  /* 0x0086903201007387 */ /* 0x000fe80000100a00 */
[----:B--2---:R1:W-:Y:S04]  /*8fdc0*/  STL.64 [R1+0x8688], R48 ;  /* 0x0086883001007387 */ /* 0x0043e80000100a00 */
[----:B------:R-:W2:Y:S01]  /*8fdd0*/  LDL.LU R44, [R1+0x1160] ;  /* 0x00116000012c7983 */ /* 0x000ea20000300800 */
[----:B---3--:R-:W-:-:S03]  /*8fde0*/  IMAD.MOV.U32 R57, RZ, RZ, R60 ;  /* 0x000000ffff397224 */ /* 0x008fc600078e003c */
[----:B------:R-:W2:Y:S01]  /*8fdf0*/  LDL.LU R45, [R1+0x1164] ;  /* 0x00116400012d7983 */ /* 0x000ea20000300800 */
[----:B----4-:R-:W-:-:S03]  /*8fe00*/  IMAD.MOV.U32 R56, RZ, RZ, R0 ;  /* 0x000000ffff387224 */ /* 0x010fc600078e0000 */
[----:B------:R-:W2:Y:S04]  /*8fe10*/  LDL.LU R46, [R1+0x1168] ;  /* 0x00116800012e7983 */ /* 0x000ea80000300800 */
[----:B------:R-:W2:Y:S04]  /*8fe20*/  LDL.LU R47, [R1+0x116c] ;  /* 0x00116c00012f7983 */ /* 0x000ea80000300800 */
[----:B------:R-:W3:Y:S04]  /*8fe30*/  LDL.LU R0, [R1+0x86a4] ;  /* 0x0086a40001007983 */ /* 0x000ee80000300800 */
[----:B------:R-:W4:Y:S04]  /*8fe40*/  LDL.LU R60, [R1+0x86a0] ;  /* 0x0086a000013c7983 */ /* 0x000f280000300800 */
[----:B------:R-:W2:Y:S04]  /*8fe50*/  LDL.LU R58, [R1+0x1188] ;  /* 0x00118800013a7983 */ /* 0x000ea80000300800 */
[----:B------:R-:W2:Y:S04]  /*8fe60*/  LDL.LU R59, [R1+0x118c] ;  /* 0x00118c00013b7983 */ /* 0x000ea80000300800 */
[----:B0-----:R-:W2:Y:S04]  /*8fe70*/  LDL.LU R16, [R1+0x10c0] ;  /* 0x0010c00001107983 */ /* 0x001ea80000300800 */
[----:B------:R-:W2:Y:S01]  /*8fe80*/  LDL.LU R17, [R1+0x10c4] ;  /* 0x0010c40001117983 */ /* 0x000ea20000300800 */
[----:B---3--:R-:W-:-:S03]  /*8fe90*/  IMAD.MOV.U32 R18, RZ, RZ, R0 ;  /* 0x000000ffff127224 */ /* 0x008fc600078e0000 */
[----:B------:R-:W3:Y:S01]  /*8fea0*/  LDL.LU R0, [R1+0x869c] ;  /* 0x00869c0001007983 */ /* 0x000ee20000300800 */
[----:B----4-:R-:W-:-:S03]  /*8feb0*/  IMAD.MOV.U32 R19, RZ, RZ, R60 ;  /* 0x000000ffff137224 */ /* 0x010fc600078e003c */
[----:B------:R-:W4:Y:S04]  /*8fec0*/  LDL.LU R60, [R1+0x8698] ;  /* 0x00869800013c7983 */ /* 0x000f280000300800 */
[----:B------:R-:W2:Y:S04]  /*8fed0*/  LDL.LU R32, [R1+0x1070] ;  /* 0x0010700001207983 */ /* 0x000ea80000300800 */
[----:B------:R-:W2:Y:S04]  /*8fee0*/  LDL.LU R33, [R1+0x1074] ;  /* 0x0010740001217983 */ /* 0x000ea80000300800 */
[----:B------:R-:W2:Y:S04]  /*8fef0*/  LDL.LU R34, [R1+0x1078] ;  /* 0x0010780001227983 */ /* 0x000ea80000300800 */
[----:B------:R-:W2:Y:S04]  /*8ff00*/  LDL.LU R35, [R1+0x107c] ;  /* 0x00107c0001237983 */ /* 0x000ea80000300800 */
[----:B-1----:R-:W2:Y:S04]  /*8ff10*/  LDL.LU R48, [R1+0x10b0] ;  /* 0x0010b00001307983 */ /* 0x002ea80000300800 */
[----:B------:R-:W2:Y:S04]  /*8ff20*/  LDL.LU R49, [R1+0x10b4] ;  /* 0x0010b40001317983 */ /* 0x000ea80000300800 */
[----:B------:R-:W2:Y:S04]  /*8ff30*/  LDL.LU R11, [R1+0x1d20] ;  /* 0x001d2000010b7983 */ /* 0x000ea80000300800 */
[----:B------:R-:W2:Y:S04]  /*8ff40*/  LDL.LU R4, [R1+0x1d1c] ;  /* 0x001d1c0001047983 */ /* 0x000ea80000300800 */
[----:B------:R-:W2:Y:S04]  /*8ff50*/  LDL.LU R61, [R1+0x1d28] ;  /* 0x001d2800013d7983 */ /* 0x000ea80000300800 */
[----:B------:R-:W2:Y:S04]  /*8ff60*/  LDL.LU R5, [R1+0x1d24] ;  /* 0x001d240001057983 */ /* 0x000ea80000300800 */
[----:B------:R-:W2:Y:S04]  /*8ff70*/  LDL.LU R6, [R1+0x1d30] ;  /* 0x001d300001067983 */ /* 0x000ea80000300800 */
[----:B------:R-:W2:Y:S01]  /*8ff80*/  LDL.LU R7, [R1+0x1d2c] ;  /* 0x001d2c0001077983 */ /* 0x000ea20000300800 */
[----:B---3--:R-:W-:-:S03]  /*8ff90*/  IMAD.MOV.U32 R51, RZ, RZ, R0 ;  /* 0x000000ffff337224 */ /* 0x008fc600078e0000 */
[----:B------:R-:W3:Y:S01]  /*8ffa0*/  LDL.LU R0, [R1+0x1d38] ;  /* 0x001d380001007983 */ /* 0x000ee20000300800 */
[----:B----4-:R-:W-:-:S03]  /*8ffb0*/  IMAD.MOV.U32 R50, RZ, RZ, R60 ;  /* 0x000000ffff327224 */ /* 0x010fc600078e003c */
[----:B------:R-:W3:Y:S04]  /*8ffc0*/  LDL.LU R60, [R1+0x1d34] ;  /* 0x001d3400013c7983 */ /* 0x000ee80000300800 */
[----:B------:R-:W4:Y:S04]  /*8ffd0*/  LDL.LU R20, [R1+0x10d0] ;  /* 0x0010d00001147983 */ /* 0x000f280000300800 */
[----:B------:R-:W4:Y:S04]  /*8ffe0*/  LDL.LU R21, [R1+0x10d4] ;  /* 0x0010d40001157983 */ /* 0x000f280000300800 */
[----:B------:R-:W4:Y:S01]  /*8fff0*/  LDL.LU R22, [R1+0x10d8] ;  /* 0x0010d80001167983 */ /* 0x000f220000300800 */
[C---:B--2---:R-:W-:Y:S03]  /*90000*/  HMMA.16816.F32 R32, R28.reuse, R14, R32 ;  /* 0x0000000e1c20723c */ /* 0x044fe60000001820 */
[----:B------:R-:W4:Y:S04]  /*90010*/  LDL.LU R23, [R1+0x10dc] ;  /* 0x0010dc0001177983 */ /* 0x000f280000300800 */
[----:B------:R-:W2:Y:S01]  /*90020*/  LDL.LU R40, [R1+0x11d0] ;  /* 0x0011d00001287983 */ /* 0x000ea20000300800 */
[----:B------:R-:W-:Y:S03]  /*90030*/  HMMA.16816.F32 R48, R28, R12, R48 ;  /* 0x0000000c1c30723c */ /* 0x000fe60000001830 */
        /* <DEDUP_REMOVED lines=15> */
[----:B------:R0:W-:Y:S04]  /*90130*/  STL.64 [R1+0xe50], R32 ;  /* 0x000e502001007387 */ /* 0x0001e80000100a00 */
[----:B------:R1:W-:Y:S01]  /*90140*/  STL.64 [R1+0xe58], R34 ;  /* 0x000e582201007387 */ /* 0x0003e20000100a00 */
[----:B------:R-:W-:-:S03]  /*90150*/  IMAD R4, R4, 0x100, R11 ;  /* 0x0000010004047824 */ /* 0x000fc600078e020b */
[----:B0-----:R-:W2:Y:S04]  /*90160*/  LDL.LU R32, [R1+0x11b0] ;  /* 0x0011b00001207983 */ /* 0x001ea80000300800 */
[----:B------:R-:W2:Y:S04]  /*90170*/  LDL.LU R33, [R1+0x11b4] ;  /* 0x0011b40001217983 */ /* 0x000ea80000300800 */
[----:B-1----:R-:W2:Y:S04]  /*90180*/  LDL.LU R34, [R1+0x11b8] ;  /* 0x0011b80001227983 */ /* 0x002ea80000300800 */
[----:B------:R-:W2:Y:S04]  /*90190*/  LDL.LU R35, [R1+0x11bc] ;  /* 0x0011bc0001237983 */ /* 0x000ea80000300800 */
[----:B------:R-:W-:Y:S04]  /*901a0*/  STL.64 [R1+0xe60], R48 ;  /* 0x000e603001007387 */ /* 0x000fe80000100a00 */
[----:B------:R0:W-:Y:S04]  /*901b0*/  STL.64 [R1+0xe68], R50 ;  /* 0x000e683201007387 */ /* 0x0001e80000100a00 */
[----:B0-----:R-:W2:Y:S04]  /*901c0*/  LDL.LU.64 R50, [R1+0x8690] ;  /* 0x0086900001327983 */ /* 0x001ea80000300a00 */
[----:B------:R-:W2:Y:S04]  /*901d0*/  LDL.LU.64 R48, [R1+0x8688] ;  /* 0x0086880001307983 */ /* 0x000ea80000300a00 */
[----:B------:R-:W2:Y:S01]  /*901e0*/  LDL.LU R11, [R1+0x8684] ;  /* 0x00868400010b7983 */ /* 0x000ea20000300800 */
[----:B------:R-:W-:-:S03]  /*901f0*/  IMAD R5, R5, 0x100, R61 ;  /* 0x0000010005057824 */ /* 0x000fc600078e023d */
[----:B------:R-:W2:Y:S01]  /*90200*/  LDL.LU R61, [R1+0x8680] ;  /* 0x00868000013d7983 */ /* 0x000ea20000300800 */
[----:B------:R-:W-:Y:S01]  /*90210*/  IMAD R6, R7, 0x100, R6 ;  /* 0x0000010007067824 */ /* 0x000fe200078e0206 */
[----:B----4-:R-:W-:Y:S01]  /*90220*/  HMMA.16816.F32 R20, R28, R8, R20 ;  /* 0x000000081c14723c */ /* 0x010fe20000001814 */
[----:B---3--:R-:W-:-:S05]  /*90230*/  IMAD R7, R60, 0x100, R0 ;  /* 0x000001003c077824 */ /* 0x008fca00078e0200 */
[C---:B--2---:R-:W-:Y:S06]  /*90240*/  HMMA.16816.F32 R36, R28.reuse, R2, R36 ;  /* 0x000000021c24723c */ /* 0x044fec0000001824 */
[----:B------:R-:W-:-:S15]  /*90250*/  HMMA.16816.F32 R16, R28, R10, R16 ;  /* 0x0000000a1c10723c */ /* 0x000fde0000001810 */
[----:B------:R-:W-:-:S08]  /*90260*/  NOP ;  /* 0x0000000000007918 */ /* 0x000fd00000000000 */
[----:B------:R-:W-:Y:S04]  /*90270*/  STL.64 [R1+0xe70], R16 ;  /* 0x000e701001007387 */ /* 0x000fe80000100a00 */
[----:B------:R0:W-:Y:S04]  /*90280*/  STL.64 [R1+0xe78], R18 ;  /* 0x000e781201007387 */ /* 0x0001e80000100a00 */
[----:B0-----:R-:W2:Y:S04]  /*90290*/  LDL.LU.64 R18, [R1+0x8678] ;  /* 0x0086780001127983 */ /* 0x001ea80000300a00 */
[----:B------:R-:W3:Y:S04]  /*902a0*/  LDL.LU.64 R16, [R1+0x8670] ;  /* 0x0086700001107983 */ /* 0x000ee80000300a00 */
        /* <DEDUP_REMOVED lines=15> */
[----:B------:R-:W3:Y:S01]  /*903a0*/  LDL.LU.64 R36, [R1+0x8650] ;  /* 0x0086500001247983 */ /* 0x000ee20000300a00 */
[----:B------:R-:W-:Y:S01]  /*903b0*/  F2FP.F16.E4M3.UNPACK_B R4, R4 ;  /* 0x00000004ff04723e */ /* 0x000fe200020006ff */
[----:B--2---:R-:W-:Y:S02]  /*903c0*/  HMMA.16816.F32 R28, R28, R38, R40 ;  /* 0x000000261c1c723c */ /* 0x004fe40000001828 */
[----:B------:R-:W2:Y:S01]  /*903d0*/  LDL.LU.64 R42, [R1+0x8648] ;  /* 0x00864800012a7983 */ /* 0x000ea20000300a00 */
[----:B------:R-:W-:-:S02]  /*903e0*/  F2FP.F16.E4M3.UNPACK_B R5, R5 ;  /* 0x00000005ff05723e */ /* 0x000fc400020006ff */
[----:B------:R-:W-:Y:S02]  /*903f0*/  F2FP.F16.E4M3.UNPACK_B R6, R6 ;  /* 0x00000006ff06723e */ /* 0x000fe400020006ff */
[----:B------:R-:W-:-:S07]  /*90400*/  F2FP.F16.E4M3.UNPACK_B R7, R7 ;  /* 0x00000007ff07723e */ /* 0x000fce00020006ff */
[C---:B---3--:R-:W-:Y:S09]  /*90410*/  HMMA.16816.F32 R32, R4.reuse, R36, R32 ;  /* 0x000000240420723c */ /* 0x048ff20000001820 */
[----:B------:R0:W-:Y:S04]  /*90420*/  STL.64 [R1+0xf70], R28 ;  /* 0x000f701c01007387 */ /* 0x0001e80000100a00 */
[----:B------:R1:W-:Y:S04]  /*90430*/  STL.64 [R1+0xf78], R30 ;  /* 0x000f781e01007387 */ /* 0x0003e80000100a00 */
[----:B0-----:R-:W3:Y:S04]  /*90440*/  LDL.LU R28, [R1+0x1190] ;  /* 0x00119000011c7983 */ /* 0x001ee80000300800 */
[----:B------:R-:W3:Y:S04]  /*90450*/  LDL.LU R29, [R1+0x1194] ;  /* 0x00119400011d7983 */ /* 0x000ee80000300800 */
[----:B-1----:R-:W3:Y:S04]  /*90460*/  LDL.LU R30, [R1+0x1198] ;  /* 0x00119800011e7983 */ /* 0x002ee80000300800 */
[----:B------:R-:W3:Y:S01]  /*90470*/  LDL.LU R31, [R1+0x119c] ;  /* 0x00119c00011f7983 */ /* 0x000ee20000300800 */
[----:B--2---:R-:W-:Y:S03]  /*90480*/  HMMA.16816.F32 R40, R4, R42, R24 ;  /* 0x0000002a0428723c */ /* 0x004fe60000001818 */
[----:B------:R-:W2:Y:S04]  /*90490*/  LDL.LU.64 R26, [R1+0x8640] ;  /* 0x00864000011a7983 */ /* 0x000ea80000300a00 */
[----:B------:R-:W4:-:S15]  /*904a0*/  LDL.LU.64 R24, [R1+0x8638] ;  /* 0x0086380001187983 */ /* 0x000f1e0000300a00 */
[----:B------:R-:W-:-:S01]  /*904b0*/  NOP ;  /* 0x0000000000007918 */ /* 0x000fc20000000000 */
[----:B------:R0:W-:Y:S04]  /*904c0*/  STL.64 [R1+0xf60], R40 ;  /* 0x000f602801007387 */ /* 0x0001e80000100a00 */
[----:B------:R1:W-:Y:S04]  /*904d0*/  STL.64 [R1+0xf68], R42 ;  /* 0x000f682a01007387 */ /* 0x0003e80000100a00 */
[----:B0-----:R-:W3:Y:S04]  /*904e0*/  LDL.LU R40, [R1+0x11a0] ;  /* 0x0011a00001287983 */ /* 0x001ee80000300800 */
[----:B------:R-:W3:Y:S04]  /*904f0*/  LDL.LU R41, [R1+0x11a4] ;  /* 0x0011a40001297983 */ /* 0x000ee80000300800 */
[----:B-1----:R-:W3:Y:S04]  /*90500*/  LDL.LU R42, [R1+0x11a8] ;  /* 0x0011a800012a7983 */ /* 0x002ee80000300800 */
[----:B------:R-:W3:Y:S04]  /*90510*/  LDL.LU R43, [R1+0x11ac] ;  /* 0x0011ac00012b7983 */ /* 0x000ee80000300800 */
[----:B------:R-:W-:Y:S04]  /*90520*/  STL.64 [R1+0xf50], R32 ;  /* 0x000f502001007387 */ /* 0x000fe80000100a00 */
[----:B------:R0:W-:Y:S04]  /*90530*/  STL.64 [R1+0xf58], R34 ;  /* 0x000f582201007387 */ /* 0x0001e80000100a00 */
[----:B0-----:R-:W3:Y:S04]  /*90540*/  LDL.LU.64 R34, [R1+0x8630] ;  /* 0x0086300001227983 */ /* 0x001ee80000300a00 */
[----:B------:R-:W2:Y:S01]  /*90550*/  LDL.LU.64 R32, [R1+0x8628] ;  /* 0x0086280001207983 */ /* 0x000ea20000300a00 */
[C---:B----4-:R-:W-:Y:S06]  /*90560*/  HMMA.16816.F32 R8, R4.reuse, R24, R8 ;  /* 0x000000180408723c */ /* 0x050fec0000001808 */
[C---:B---3--:R-:W-:Y:S06]  /*90570*/  HMMA.16816.F32 R40, R4.reuse, R34, R40 ;  /* 0x000000220428723c */ /* 0x048fec0000001828 */
[C---:B--2---:R-:W-:Y:S06]  /*90580*/  HMMA.16816.F32 R32, R4.reuse, R32, R28 ;  /* 0x000000200420723c */ /* 0x044fec000000181c */
[C---:B------:R-:W-:Y:S11]  /*90590*/  HMMA.16816.F32 R28, R4.reuse, R26, R56 ;  /* 0x0000001a041c723c */ /* 0x040ff60000001838 */
[----:B------:R-:W-:Y:S04]  /*905a0*/  STL.64 [R1+0xf40], R40 ;  /* 0x000f402801007387 */ /* 0x000fe80000100a00 */
[----:B------:R-:W-:Y:S04]  /*905b0*/  STL.64 [R1+0xf48], R42 ;  /* 0x000f482a01007387 */ /* 0x000fe80000100a00 */
[----:B------:R-:W2:Y:S04]  /*905c0*/  LDL.LU R56, [R1+0x1130] ;  /* 0x0011300001387983 */ /* 0x000ea80000300800 */
[----:B------:R-:W-:Y:S04]  /*905d0*/  STL.64 [R1+0xf30], R32 ;  /* 0x000f302001007387 */ /* 0x000fe80000100a00 */
[----:B------:R-:W-:Y:S04]  /*905e0*/  STL.64 [R1+0xf38], R34 ;  /* 0x000f382201007387 */ /* 0x000fe80000100a00 */
[----:B------:R-:W-:Y:S04]  /*905f0*/  STL.64 [R1+0xf20], R28 ;  /* 0x000f201c01007387 */ /* 0x000fe80000100a00 */
[----:B------:R0:W-:Y:S01]  /*90600*/  STL.64 [R1+0xf28], R30 ;  /* 0x000f281e01007387 */ /* 0x0001e20000100a00 */
[C---:B------:R-:W-:Y:S03]  /*90610*/  HMMA.16816.F32 R24, R4.reuse, R20, R48 ;  /* 0x000000140418723c */ /* 0x040fe60000001830 */
[----:B------:R-:W2:Y:S04]  /*90620*/  LDL.LU R57, [R1+0x1134] ;  /* 0x0011340001397983 */ /* 0x000ea80000300800 */
[----:B------:R-:W2:Y:S01]  /*90630*/  LDL.LU R58, [R1+0x1138] ;  /* 0x00113800013a7983 */ /* 0x000ea20000300800 */
[C---:B0-----:R-:W-:Y:S03]  /*90640*/  HMMA.16816.F32 R28, R4.reuse, R22, R44 ;  /* 0x00000016041c723c */ /* 0x041fe6000000182c */
[----:B------:R-:W2:Y:S04]  /*90650*/  LDL.LU R59, [R1+0x113c] ;  /* 0x00113c00013b7983 */ /* 0x000ea80000300800 */
[----:B------:R-:W-:Y:S04]  /*90660*/  STL.64 [R1+0xf10], R8 ;  /* 0x000f100801007387 */ /* 0x000fe80000100a00 */
[----:B------:R0:W-:Y:S02]  /*90670*/  STL.64 [R1+0xf18], R10 ;  /* 0x000f180a01007387 */ /* 0x0001e40000100a00 */
[C---:B0-----:R-:W-:Y:S10]  /*90680*/  HMMA.16816.F32 R8, R4.reuse, R18, R52 ;  /* 0x000000120408723c */ /* 0x041ff40000001834 */
[----:B------:R-:W-:Y:S04]  /*90690*/  STL.64 [R1+0xf00], R28 ;  /* 0x000f001c01007387 */ /* 0x000fe80000100a00 */
[----:B------:R-:W-:Y:S04]  /*906a0*/  STL.64 [R1+0xf08], R30 ;  /* 0x000f081e01007387 */ /* 0x000fe80000100a00 */
[----:B------:R-:W3:Y:S04]  /*906b0*/  LDL.LU R20, [R1+0x10f0] ;  /* 0x0010f00001147983 */ /* 0x000ee80000300800 */
[----:B------:R-:W-:Y:S04]  /*906c0*/  STL.64 [R1+0xef0], R24 ;  /* 0x000ef01801007387 */ /* 0x000fe80000100a00 */
[----:B------:R-:W-:Y:S04]  /*906d0*/  STL.64 [R1+0xef8], R26 ;  /* 0x000ef81a01007387 */ /* 0x000fe80000100a00 */
[----:B------:R0:W-:Y:S04]  /*906e0*/  STL.64 [R1+0xee0], R8 ;  /* 0x000ee00801007387 */ /* 0x0001e80000100a00 */
[----:B------:R1:W-:Y:S04]  /*906f0*/  STL.64 [R1+0xee8], R10 ;  /* 0x000ee80a01007387 */ /* 0x0003e80000100a00 */
[----:B------:R-:W3:Y:S04]  /*90700*/  LDL.LU R21, [R1+0x10f4] ;  /* 0x0010f40001157983 */ /* 0x000ee80000300800 */
[----:B------:R-:W4:Y:S04]  /*90710*/  LDL.LU R22, [R1+0x10f8] ;  /* 0x0010f80001167983 */ /* 0x000f280000300800 */
[----:B------:R-:W4:Y:S04]  /*90720*/  LDL.LU R23, [R1+0x10fc] ;  /* 0x0010fc0001177983 */ /* 0x000f280000300800 */
[----:B----4-:R-:W-:Y:S04]  /*90730*/  STL.64 [R1+0x8618], R22 ;  /* 0x0086181601007387 */ /* 0x010fe80000100a00 */
[----:B---3--:R3:W-:Y:S04]  /*90740*/  STL.64 [R1+0x8610], R20 ;  /* 0x0086101401007387 */ /* 0x0087e80000100a00 */
[----:B0-----:R-:W4:Y:S04]  /*90750*/  LDL.LU R8, [R1+0x1110] ;  /* 0x0011100001087983 */ /* 0x001f280000300800 */
[----:B------:R-:W4:Y:S04]  /*90760*/  LDL.LU R9, [R1+0x1114] ;  /* 0x0011140001097983 */ /* 0x000f280000300800 */
[----:B-1----:R-:W4:Y:S04]  /*90770*/  LDL.LU R10, [R1+0x1118] ;  /* 0x00111800010a7983 */ /* 0x002f280000300800 */
[----:B------:R-:W4:Y:S04]  /*90780*/  LDL.LU R11, [R1+0x111c] ;  /* 0x00111c00010b7983 */ /* 0x000f280000300800 */
[----:B---3--:R-:W3:Y:S04]  /*90790*/  LDL.LU R20, [R1+0x1120] ;  /* 0x0011200001147983 */ /* 0x008ee80000300800 */
[----:B------:R-:W3:Y:S04]  /*907a0*/  LDL.LU R21, [R1+0x1124] ;  /* 0x0011240001157983 */ /* 0x000ee80000300800 */
[----:B------:R-:W3:Y:S04]  /*907b0*/  LDL.LU R22, [R1+0x1128] ;  /* 0x0011280001167983 */ /* 0x000ee80000300800 */
[----:B------:R-:W3:Y:S01]  /*907c0*/  LDL.LU R23, [R1+0x112c] ;  /* 0x00112c0001177983 */ /* 0x000ee20000300800 */
[----:B--2---:R-:W-:Y:S03]  /*907d0*/  HMMA.16816.F32 R44, R4, R16, R56 ;  /* 0x00000010042c723c */ /* 0x004fe60000001838 */
        /* <DEDUP_REMOVED lines=14> */
[----:B------:R1:W-:Y:S04]  /*908c0*/  STL.64 [R1+0xed8], R46 ;  /* 0x000ed82e01007387 */ /* 0x0003e80000100a00 */
[----:B------:R-:W2:Y:S04]  /*908d0*/  LDL.LU R17, [R1+0x1104] ;  /* 0x0011040001117983 */ /* 0x000ea80000300800 */
[----:B------:R-:W2:Y:S04]  /*908e0*/  LDL.LU R18, [R1+0x1108] ;  /* 0x0011080001127983 */ /* 0x000ea80000300800 */
[----:B------:R-:W2:Y:S04]  /*908f0*/  LDL.LU R19, [R1+0x110c] ;  /* 0x00110c0001137983 */ /* 0x000ea80000300800 */
[----:B------:R-:W2:Y:S04]  /*90900*/  LDL R41, [R1+0x1408] ;  /* 0x0014080001297983 */ /* 0x000ea80000100800 */
[----:B0-----:R-:W2:Y:S04]  /*90910*/  LDL.LU R44, [R1+0x11f0] ;  /* 0x0011f000012c7983 */ /* 0x001ea80000300800 */
[----:B------:R-:W2:Y:S04]  /*90920*/  LDL.LU R45, [R1+0x11f4] ;  /* 0x0011f400012d7983 */ /* 0x000ea80000300800 */
[----:B-1----:R-:W2:Y:S04]  /*90930*/  LDL.LU R46, [R1+0x11f8] ;  /* 0x0011f800012e7983 */ /* 0x002ea80000300800 */
[----:B------:R-:W2:Y:S04]  /*90940*/  LDL.LU R47, [R1+0x11fc] ;  /* 0x0011fc00012f7983 */ /* 0x000ea80000300800 */
[----:B------:R-:W2:Y:S04]  /*90950*/  LDL.LU R48, [R1+0x1210] ;  /* 0x0012100001307983 */ /* 0x000ea80000300800 */
[----:B------:R-:W2:Y:S04]  /*90960*/  LDL.LU R49, [R1+0x1214] ;  /* 0x0012140001317983 */ /* 0x000ea80000300800 */
[----:B------:R-:W2:Y:S01]  /*90970*/  LDL.LU R50, [R1+0x1218] ;  /* 0x0012180001327983 */ /* 0x000ea20000300800 */
[----:B------:R-:W-:-:S03]  /*90980*/  IMAD.MOV.U32 R55, RZ, RZ, R61 ;  /* 0x000000ffff377224 */ /* 0x000fc600078e003d */
[----:B------:R-:W2:Y:S04]  /*90990*/  LDL.LU R51, [R1+0x121c] ;  /* 0x00121c0001337983 */ /* 0x000ea80000300800 */
[----:B------:R-:W2:Y:S04]  /*909a0*/  LDL.LU R52, [R1+0x1230] ;  /* 0x0012300001347983 */ /* 0x000ea80000300800 */
[----:B------:R-:W2:Y:S04]  /*909b0*/  LDL.LU R53, [R1+0x1234] ;  /* 0x0012340001357983 */ /* 0x000ea80000300800 */
[----:B------:R-:W2:Y:S04]  /*909c0*/  LDL.LU R54, [R1+0x1238] ;  /* 0x0012380001367983 */ /* 0x000ea80000300800 */
[----:B------:R-:W2:Y:S04]  /*909d0*/  LDL.LU R61, [R1+0x8620] ;  /* 0x00862000013d7983 */ /* 0x000ea80000300800 */
[----:B------:R-:W2:Y:S04]  /*909e0*/  LDL R56, [R1+0x1428] ;  /* 0x0014280001387983 */ /* 0x000ea80000100800 */
[----:B------:R-:W2:Y:S01]  /*909f0*/  LDL R57, [R1+0x142c] ;  /* 0x00142c0001397983 */ /* 0x000ea20000100800 */
[C---:B---3--:R-:W-:Y:S06]  /*90a00*/  HMMA.16816.F32 R20, R4.reuse, R14, R20 ;  /* 0x0000000e0414723c */ /* 0x048fec0000001814 */
[----:B----4-:R-:W-:-:S15]  /*90a10*/  HMMA.16816.F32 R12, R4, R12, R8 ;  /* 0x0000000c040c723c */ /* 0x010fde0000001808 */
[----:B------:R-:W-:-:S02]  /*90a20*/  NOP ;  /* 0x0000000000007918 */ /* 0x000fc40000000000 */
[----:B------:R0:W-:Y:S01]  /*90a30*/  STL.64 [R1+0xec0], R20 ;  /* 0x000ec01401007387 */ /* 0x0001e20000100a00 */
[----:B------:R-:W-:Y:S02]  /*90a40*/  IMAD.MOV.U32 R43, RZ, RZ, R23 ;  /* 0x000000ffff2b7224 */ /* 0x000fe400078e0017 */
[----:B------:R-:W-:Y:S02]  /*90a50*/  IMAD.MOV.U32 R42, RZ, RZ, R22 ;  /* 0x000000ffff2a7224 */ /* 0x000fe400078e0016 */
[----:B------:R-:W3:Y:S04]  /*90a60*/  LDL.LU.64 R22, [R1+0x8618] ;  /* 0x0086180001167983 */ /* 0x000ee80000300a00 */
[----:B0-----:R-:W3:Y:S04]  /*90a70*/  LDL.LU.64 R20, [R1+0x8610] ;  /* 0x0086100001147983 */ /* 0x001ee80000300a00 */
[----:B------:R-:W4:Y:S04]  /*90a80*/  LDL R58, [R1+0x1438] ;  /* 0x00143800013a7983 */ /* 0x000f280000100800 */
[----:B------:R-:W4:Y:S04]  /*90a90*/  LDL R59, [R1+0x143c] ;  /* 0x00143c00013b7983 */ /* 0x000f280000100800 */
[----:B------:R-:W-:Y:S04]  /*90aa0*/  STL [R1+0x8004], R43 ;  /* 0x0080042b01007387 */ /* 0x000fe80000100800 */
[----:B------:R-:W-:Y:S04]  /*90ab0*/  STL [R1+0x8000], R42 ;  /* 0x0080002a01007387 */ /* 0x000fe80000100800 */
[----:B------:R-:W3:Y:S04]  /*90ac0*/  LDL.LU.64 R10, [R1+0x8608] ;  /* 0x00860800010a7983 */ /* 0x000ee80000300a00 */
[----:B------:R-:W4:Y:S04]  /*90ad0*/  LDL.LU.64 R8, [R1+0x8600] ;  /* 0x0086000001087983 */ /* 0x000f280000300a00 */
[----:B------:R-:W-:Y:S04]  /*90ae0*/  STL.64 [R1+0xeb0], R12 ;  /* 0x000eb00c01007387 */ /* 0x000fe80000100a00 */
[----:B------:R3:W-:Y:S01]  /*90af0*/  STL.64 [R1+0xeb8], R14 ;  /* 0x000eb80e01007387 */ /* 0x0007e20000100a00 */
[----:B--2---:R-:W-:-:S02]  /*90b00*/  IMAD R28, R28, 0x100, R27 ;  /* 0x000001001c1c7824 */ /* 0x004fc400078e021b */
[----:B------:R-:W-:Y:S02]  /*90b10*/  IMAD R29, R29, 0x100, R36 ;  /* 0x000001001d1d7824 */ /* 0x000fe400078e0224 */
[----:B------:R-:W-:Y:S02]  /*90b20*/  IMAD R30, R30, 0x100, R37 ;  /* 0x000001001e1e7824 */ /* 0x000fe400078e0225 */
[----:B------:R-:W-:Y:S01]  /*90b30*/  IMAD R31, R40, 0x100, R31 ;  /* 0x00000100281f7824 */ /* 0x000fe200078e021f */
[----:B------:R-:W-:Y:S02]  /*90b40*/  F2FP.F16.E4M3.UNPACK_B R28, R28 ;  /* 0x0000001cff1c723e */ /* 0x000fe400020006ff */
[----:B------:R-:W-:Y:S02]  /*90b50*/  F2FP.F16.E4M3.UNPACK_B R40, R41 ;  /* 0x00000029ff28723e */ /* 0x000fe400020006ff */
[----:B------:R-:W-:Y:S02]  /*90b60*/  F2FP.F16.E4M3.UNPACK_B R29, R29 ;  /* 0x0000001dff1d723e */ /* 0x000fe400020006ff */
[----:B------:R-:W-:-:S02]  /*90b70*/  F2FP.F16.E4M3.UNPACK_B R30, R30 ;  /* 0x0000001eff1e723e */ /* 0x000fc400020006ff */
[----:B------:R-:W-:Y:S02]  /*90b80*/  F2FP.F16.E4M3.UNPACK_B R31, R31 ;  /* 0x0000001fff1f723e */ /* 0x000fe400020006ff */
[----:B------:R-:W-:Y:S02]  /*90b90*/  F2FP.F16.E4M3.UNPACK_B R41, R0 ;  /* 0x00000000ff29723e */ /* 0x000fe400020006ff */
[----:B------:R-:W-:Y:S02]  /*90ba0*/  F2FP.F16.E4M3.UNPACK_B R36, R60 ;  /* 0x0000003cff24723e */ /* 0x000fe400020006ff */
[----:B------:R-:W-:Y:S01]  /*90bb0*/  F2FP.F16.E4M3.UNPACK_B R37, R61 ;  /* 0x0000003dff25723e */ /* 0x000fe200020006ff */
[C---:B---3--:R-:W-:Y:S06]  /*90bc0*/  HMMA.16816.F32 R12, R4.reuse, R10, R16 ;  /* 0x0000000a040c723c */ /* 0x048fec0000001810 */
[----:B----4-:R-:W-:-:S15]  /*90bd0*/  HMMA.16816.F32 R8, R4, R8, R20 ;  /* 0x000000080408723c */ /* 0x010fde0000001814 */
[----:B------:R-:W-:-:S02]  /*90be0*/  NOP ;  /* 0x0000000000007918 */ /* 0x000fc40000000000 */
[----:B------:R-:W-:Y:S04]  /*90bf0*/  STL.64 [R1+0xea0], R12 ;  /* 0x000ea00c01007387 */ /* 0x000fe80000100a00 */
[----:B------:R-:W-:Y:S04]  /*90c00*/  STL.64 [R1+0xea8], R14 ;  /* 0x000ea80e01007387 */ /* 0x000fe80000100a00 */
[----:B------:R-:W-:Y:S04]  /*90c10*/  STL.64 [R1+0xe90], R8 ;  /* 0x000e900801007387 */ /* 0x000fe80000100a00 */
[----:B------:R0:W-:Y:S02]  /*90c20*/  STL.64 [R1+0xe98], R10 ;  /* 0x000e980a01007387 */ /* 0x0001e40000100a00 */
[C---:B0-----:R-:W-:Y:S06]  /*90c30*/  HMMA.16816.F32 R8, R4.reuse, R2, R32 ;  /* 0x000000020408723c */ /* 0x041fec0000001820 */
[----:B------:R-:W-:-:S15]  /*90c40*/  HMMA.16816.F32 R4, R4, R38, R44 ;  /* 0x000000260404723c */ /* 0x000fde000000182c */
[----:B------:R-:W-:-:S02]  /*90c50*/  NOP ;  /* 0x0000000000007918 */ /* 0x000fc40000000000 */
[----:B------:R-:W-:Y:S04]  /*90c60*/  STL.64 [R1+0xfa0], R8 ;  /* 0x000fa00801007387 */ /* 0x000fe80000100a00 */
[----:B------:R-:W-:Y:S04]  /*90c70*/  STL.64 [R1+0xfa8], R10 ;  /* 0x000fa80a01007387 */ /* 0x000fe80000100a00 */
[----:B------:R-:W-:Y:S04]  /*90c80*/  STL [R1+0x7e88], R0 ;  /* 0x007e880001007387 */ /* 0x000fe80000100800 */
[----:B------:R-:W-:Y:S04]  /*90c90*/  STL [R1+0x7e80], R60 ;  /* 0x007e803c01007387 */ /* 0x000fe80000100800 */
[----:B------:R-:W-:Y:S04]  /*90ca0*/  STL.64 [R1+0xf90], R4 ;  /* 0x000f900401007387 */ /* 0x000fe80000100a00 */
[----:B------:R0:W-:Y:S02]  /*90cb0*/  STL.64 [R1+0xf98], R6 ;  /* 0x000f980601007387 */ /* 0x0001e40000100a00 */
[----:B0-----:R-:W-:Y:S02]  /*90cc0*/  HMMA.16816.F32 R4, R28, R40, R48 ;  /* 0x000000281c04723c */ /* 0x001fe40000001830 */
[----:B------:R-:W-:Y:S04]  /*90cd0*/  STL [R1+0x7e84], R61 ;  /* 0x007e843d01007387 */ /* 0x000fe80000100800 */
[----:B------:R-:W-:-:S15]  /*90ce0*/  STL.64 [R1+0x85f8], R40 ;  /* 0x0085f82801007387 */ /* 0x000fde0000100a00 */
[----:B------:R-:W-:-:S02]  /*90cf0*/  NOP ;  /* 0x0000000000007918 */ /* 0x000fc40000000000 */
[----:B------:R-:W-:Y:S04]  /*90d00*/  STL.64 [R1+0x1000], R4 ;  /* 0x0010000401007387 */ /* 0x000fe80000100a00 */
[----:B------:R0:W-:Y:S02]  /*90d10*/  STL.64 [R1+0x1008], R6 ;  /* 0x0010080601007387 */ /* 0x0001e40000100a00 */
[----:B0-----:R-:W-:-:S15]  /*90d20*/  HMMA.16816.F32 R4, R28, R36, R52 ;  /* 0x000000241c04723c */ /* 0x001fde0000001834 */
[----:B------:R-:W-:-:S09]  /*90d30*/  NOP ;  /* 0x0000000000007918 */ /* 0x000fd20000000000 */
[----:B------:R-:W-:Y:S01]  /*90d40*/  IMAD.MOV.U32 R0, RZ, RZ, R7 ;  /* 0x000000ffff007224 */ /* 0x000fe200078e0007 */
[----:B------:R0:W-:Y:S04]  /*90d50*/  STL.64 [R1+0x1070], R4 ;  /* 0x0010700401007387 */ /* 0x0001e80000100a00 */
[----:B------:R1:W-:Y:S04]  /*90d60*/  STL [R1+0x1078], R6 ;  /* 0x0010780601007387 */ /* 0x0003e80000100800 */
        /* <DEDUP_REMOVED lines=8> */
[----:B------:R-:W4:Y:S04]  /*90df0*/  LDL.LU R7, [R1+0x124c] ;  /* 0x00124c0001077983 */ /* 0x000f280000300800 */
[----:B------:R-:W3:Y:S04]  /*90e00*/  LDL.LU R8, [R1+0x1260] ;  /* 0x0012600001087983 */ /* 0x000ee80000300800 */
[----:B------:R-:W3:Y:S04]  /*90e10*/  LDL.LU R9, [R1+0x1264] ;  /* 0x0012640001097983 */ /* 0x000ee80000300800 */
[----:B------:R-:W3:Y:S04]  /*90e20*/  LDL.LU R10, [R1+0x1268] ;  /* 0x00126800010a7983 */ /* 0x000ee80000300800 */
[----:B------:R-:W3:Y:S04]  /*90e30*/  LDL.LU R11, [R1+0x126c] ;  /* 0x00126c00010b7983 */ /* 0x000ee80000300800 */
[----:B------:R-:W3:Y:S04]  /*90e40*/  LDL R26, [R1+0x1448] ;  /* 0x00144800011a7983 */ /* 0x000ee80000100800 */
[----:B------:R-:W3:Y:S04]  /*90e50*/  LDL R27, [R1+0x144c] ;  /* 0x00144c00011b7983 */ /* 0x000ee80000100800 */
        /* <DEDUP_REMOVED lines=12> */
[----:B------:R-:W3:Y:S04]  /*90f20*/  LDL R20, [R1+0x1478] ;  /* 0x0014780001147983 */ /* 0x000ee80000100800 */
[----:B------:R-:W3:Y:S04]  /*90f30*/  LDL R21, [R1+0x147c] ;  /* 0x00147c0001157983 */ /* 0x000ee80000100800 */
[----:B------:R-:W3:Y:S04]  /*90f40*/  LDL.LU R44, [R1+0x12b0] ;  /* 0x0012b000012c7983 */ /* 0x000ee80000300800 */
[----:B------:R-:W3:Y:S04]  /*90f50*/  LDL.LU R45, [R1+0x12b4] ;  /* 0x0012b400012d7983 */ /* 0x000ee80000300800 */
[----:B------:R-:W3:Y:S04]  /*90f60*/  LDL.LU R46, [R1+0x12b8] ;  /* 0x0012b800012e7983 */ /* 0x000ee80000300800 */
[----:B------:R-:W3:Y:S01]  /*90f70*/  LDL.LU R47, [R1+0x12bc] ;  /* 0x0012bc00012f7983 */ /* 0x000ee20000300800 */
[----:B------:R-:W-:-:S03]  /*90f80*/  F2FP.F16.E4M3.UNPACK_B R34, R56 ;  /* 0x00000038ff22723e */ /* 0x000fc600020006ff */
[----:B------:R-:W3:Y:S04]  /*90f90*/  LDL R52, [R1+0x1488] ;  /* 0x0014880001347983 */ /* 0x000ee80000100800 */
[----:B------:R-:W3:Y:S01]  /*90fa0*/  LDL R53, [R1+0x148c] ;  /* 0x00148c0001357983 */ /* 0x000ee20000100800 */
[----:B------:R-:W-:-:S03]  /*90fb0*/  F2FP.F16.E4M3.UNPACK_B R35, R57 ;  /* 0x00000039ff23723e */ /* 0x000fc600020006ff */
[----:B------:R-:W3:Y:S01]  /*90fc0*/  LDL R54, [R1+0x1498] ;  /* 0x0014980001367983 */ /* 0x000ee20000100800 */
[----:B------:R-:W-:-:S03]  /*90fd0*/  F2FP.F16.E4M3.UNPACK_B R32, R58 ;  /* 0x0000003aff20723e */ /* 0x000fc600020006ff */
[----:B------:R-:W3:Y:S01]  /*90fe0*/  LDL R55, [R1+0x149c] ;  /* 0x00149c0001377983 */ /* 0x000ee20000100800 */
[----:B------:R-:W-:-:S03]  /*90ff0*/  F2FP.F16.E4M3.UNPACK_B R33, R59 ;  /* 0x0000003bff21723e */ /* 0x000fc600020006ff */
[----:B------:R-:W3:Y:S04]  /*91000*/  LDL.LU R56, [R1+0x1300] ;  /* 0x0013000001387983 */ /* 0x000ee80000300800 */
[----:B------:R-:W3:Y:S04]  /*91010*/  LDL.LU R57, [R1+0x1304] ;  /* 0x0013040001397983 */ /* 0x000ee80000300800 */
[----:B------:R-:W3:Y:S04]  /*91020*/  LDL.LU R58, [R1+0x1308] ;  /* 0x00130800013a7983 */ /* 0x000ee80000300800 */
[----:B------:R-:W3:Y:S01]  /*91030*/  LDL.LU R59, [R1+0x130c] ;  /* 0x00130c00013b7983 */ /* 0x000ee20000300800 */
[----:B----4-:R-:W-:-:S15]  /*91040*/  HMMA.16816.F32 R4, R28, R34, R4 ;  /* 0x000000221c04723c */ /* 0x010fde0000001804 */
[----:B------:R-:W-:-:S08]  /*91050*/  NOP ;  /* 0x0000000000007918 */ /* 0x000fd00000000000 */
[----:B------:R-:W-:Y:S01]  /*91060*/  STL [R1+0x10c0], R4 ;  /* 0x0010c00401007387 */ /* 0x000fe20000100800 */
[----:B--2---:R-:W-:-:S03]  /*91070*/  IMAD.MOV.U32 R0, RZ, RZ, R5 ;  /* 0x000000ffff007224 */ /* 0x004fc600078e0005 */
[----:B------:R3:W-:Y:S02]  /*91080*/  STL.64 [R1+0x10c8], R6 ;  /* 0x0010c80601007387 */ /* 0x0007e40000100a00 */
[----:B---3--:R-:W-:Y:S01]  /*91090*/  HMMA.16816.F32 R4, R28, R32, R8 ;  /* 0x000000201c04723c */ /* 0x008fe20000001808 */
[----:B------:R-:W-:Y:S02]  /*910a0*/  F2FP.F16.E4M3.UNPACK_B R26, R26 ;  /* 0x0000001aff1a723e */ /* 0x000fe400020006ff */
[----:B------:R-:W-:Y:S01]  /*910b0*/  F2FP.F16.E4M3.UNPACK_B R27, R27 ;  /* 0x0000001bff1b723e */ /* 0x000fe200020006ff */
[----:B------:R-:W-:-:S15]  /*910c0*/  STL [R1+0x8018], R0 ;  /* 0x0080180001007387 */ /* 0x000fde0000100800 */
[----:B------:R-:W-:-:S04]  /*910d0*/  NOP ;  /* 0x0000000000007918 */ /* 0x000fc80000000000 */
[----:B------:R0:W-:Y:S01]  /*910e0*/  STL.64 [R1+0x1110], R4 ;  /* 0x0011100401007387 */ /* 0x0001e20000100a00 */
[----:B------:R-:W-:Y:S02]  /*910f0*/  IMAD.MOV.U32 R61, RZ, RZ, R6 ;  /* 0x000000ffff3d7224 */ /* 0x000fe400078e0006 */
[----:B------:R-:W-:Y:S02]  /*91100*/  IMAD.MOV.U32 R60, RZ, RZ, R7 ;  /* 0x000000ffff3c7224 */ /* 0x000fe400078e0007 */
[----:B0-----:R-:W-:Y:S01]  /*91110*/  HMMA.16816.F32 R4, R28, R26, R12 ;  /* 0x0000001a1c04723c */ /* 0x001fe2000000180c */
[----:B------:R-:W-:Y:S01]  /*91120*/  F2FP.F16.E4M3.UNPACK_B R24, R24 ;  /* 0x00000018ff18723e */ /* 0x000fe200020006ff */
[----:B------:R-:W-:Y:S01]  /*91130*/  STL.64 [R1+0x85e0], R34 ;  /* 0x0085e02201007387 */ /* 0x000fe20000100a00 */
[----:B------:R-:W-:-:S03]  /*91140*/  F2FP.F16.E4M3.UNPACK_B R25, R25 ;  /* 0x00000019ff19723e */ /* 0x000fc600020006ff */
[----:B------:R-:W-:Y:S04]  /*91150*/  STL.64 [R1+0x85d8], R32 ;  /* 0x0085d82001007387 */ /* 0x000fe80000100a00 */
[----:B------:R-:W-:Y:S04]  /*91160*/  STL [R1+0x81e0], R60 ;  /* 0x0081e03c01007387 */ /* 0x000fe80000100800 */
[----:B------:R-:W-:Y:S09]  /*91170*/  STL [R1+0x801c], R61 ;  /* 0x00801c3d01007387 */ /* 0x000ff20000100800 */
[----:B------:R-:W-:Y:S04]  /*91180*/  STL.64 [R1+0x1150], R4 ;  /* 0x0011500401007387 */ /* 0x000fe80000100a00 */
[----:B------:R0:W-:Y:S02]  /*91190*/  STL.64 [R1+0x1158], R6 ;  /* 0x0011580601007387 */ /* 0x0001e40000100a00 */
[----:B0-----:R-:W-:Y:S01]  /*911a0*/  HMMA.16816.F32 R4, R28, R24, R16 ;  /* 0x000000181c04723c */ /* 0x001fe20000001810 */
[----:B------:R-:W-:-:S02]  /*911b0*/  F2FP.F16.E4M3.UNPACK_B R22, R22 ;  /* 0x00000016ff16723e */ /* 0x000fc400020006ff */
[----:B------:R-:W-:Y:S01]  /*911c0*/  F2FP.F16.E4M3.UNPACK_B R23, R23 ;  /* 0x00000017ff17723e */ /* 0x000fe200020006ff */
[----:B------:R-:W-:Y:S04]  /*911d0*/  STL.64 [R1+0x85c0], R26 ;  /* 0x0085c01a01007387 */ /* 0x000fe80000100a00 */
[----:B------:R-:W-:-:S15]  /*911e0*/  STL.64 [R1+0x85b8], R24 ;  /* 0x0085b81801007387 */ /* 0x000fde0000100a00 */
[----:B------:R-:W-:Y:S04]  /*911f0*/  STL.64 [R1+0x1190], R4 ;  /* 0x0011900401007387 */ /* 0x000fe80000100a00 */
[----:B------:R0:W-:Y:S02]  /*91200*/  STL.64 [R1+0x1198], R6 ;  /* 0x0011980601007387 */ /* 0x0001e40000100a00 */
[----:B0-----:R-:W-:Y:S01]  /*91210*/  HMMA.16816.F32 R4, R28, R22, R44 ;  /* 0x000000161c04723c */ /* 0x001fe2000000182c */
[----:B------:R-:W-:Y:S02]  /*91220*/  F2FP.F16.E4M3.UNPACK_B R20, R20 ;  /* 0x00000014ff14723e */ /* 0x000fe400020006ff */
[----:B------:R-:W-:-:S15]  /*91230*/  F2FP.F16.E4M3.UNPACK_B R21, R21 ;  /* 0x00000015ff15723e */ /* 0x000fde00020006ff */
[----:B------:R-:W-:-:S05]  /*91240*/  NOP ;  /* 0x0000000000007918 */ /* 0x000fca0000000000 */
[----:B------:R-:W-:Y:S04]  /*91250*/  STL.64 [R1+0x11c0], R4 ;  /* 0x0011c00401007387 */ /* 0x000fe80000100a00 */
[----:B------:R0:W-:Y:S02]  /*91260*/  STL.64 [R1+0x11c8], R6 ;  /* 0x0011c80601007387 */ /* 0x0001e40000100a00 */
[----:B0-----:R-:W-:Y:S01]  /*91270*/  HMMA.16816.F32 R4, R28, R20, R48 ;  /* 0x000000141c04723c */ /* 0x001fe20000001830 */
[----:B------:R-:W-:Y:S02]  /*91280*/  F2FP.F16.E4M3.UNPACK_B R18, R52 ;  /* 0x00000034ff12723e */ /* 0x000fe400020006ff */
[----:B------:R-:W-:Y:S01]  /*91290*/  F2FP.F16.E4M3.UNPACK_B R19, R53 ;  /* 0x00000035ff13723e */ /* 0x000fe200020006ff */
[----:B------:R-:W-:Y:S04]  /*912a0*/  STL.64 [R1+0x85a0], R22 ;  /* 0x0085a01601007387 */ /* 0x000fe80000100a00 */
[----:B------:R-:W-:-:S15]  /*912b0*/  STL.64 [R1+0x8598], R20 ;  /* 0x0085981401007387 */ /* 0x000fde0000100a00 */
[----:B------:R-:W-:Y:S04]  /*912c0*/  STL.64 [R1+0x11f0], R4 ;  /* 0x0011f00401007387 */ /* 0x000fe80000100a00 */
[----:B------:R0:W-:Y:S04]  /*912d0*/  STL.64 [R1+0x11f8], R6 ;  /* 0x0011f80601007387 */ /* 0x0001e80000100a00 */
[----:B------:R-:W2:Y:S01]  /*912e0*/  LDL.LU R32, [R1+0x1350] ;  /* 0x0013500001207983 */ /* 0x000ea20000300800 */
[----:B0-----:R-:W-:-:S15]  /*912f0*/  HMMA.16816.F32 R4, R28, R18, R56 ;  /* 0x000000121c04723c */ /* 0x001fde0000001838 */
[----:B------:R-:W-:-:S08]  /*91300*/  NOP ;  /* 0x0000000000007918 */ /* 0x000fd00000000000 */
[----:B------:R-:W-:Y:S04]  /*91310*/  STL.64 [R1+0x1210], R4 ;  /* 0x0012100401007387 */ /* 0x000fe80000100a00 */
        /* <DEDUP_REMOVED lines=12> */
[----:B------:R-:W2:Y:S04]  /*913e0*/  LDL R14, [R1+0x14a8] ;  /* 0x0014a800010e7983 */ /* 0x000ea80000100800 */
[----:B------:R-:W3:Y:S04]  /*913f0*/  LDL R15, [R1+0x14ac] ;  /* 0x0014ac00010f7983 */ /* 0x000ee80000100800 */
[----:B------:R-:W4:Y:S04]  /*91400*/  LDL R12, [R1+0x14b8] ;  /* 0x0014b800010c7983 */ /* 0x000f280000100800 */
[----:B------:R-:W4:Y:S04]  /*91410*/  LDL R13, [R1+0x14bc] ;  /* 0x0014bc00010d7983 */ /* 0x000f280000100800 */
[----:B0-----:R-:W4:Y:S04]  /*91420*/  LDL.LU R6, [R1+0x1d60] ;  /* 0x001d600001067983 */ /* 0x001f280000300800 */
[----:B------:R-:W4:Y:S04]  /*91430*/  LDL.LU R7, [R1+0x1d5c] ;  /* 0x001d5c0001077983 */ /* 0x000f280000300800 */
[----:B------:R-:W4:Y:S04]  /*91440*/  LDL.LU R38, [R1+0x1d68] ;  /* 0x001d680001267983 */ /* 0x000f280000300800 */
[----:B------:R-:W4:Y:S04]  /*91450*/  LDL.LU R39, [R1+0x1d64] ;  /* 0x001d640001277983 */ /* 0x000f280000300800 */
[----:B------:R-:W4:Y:S04]  /*91460*/  LDL.LU R2, [R1+0x1d70] ;  /* 0x001d700001027983 */ /* 0x000f280000300800 */
[----:B------:R-:W4:Y:S04]  /*91470*/  LDL.LU R3, [R1+0x1d6c] ;  /* 0x001d6c0001037983 */ /* 0x000f280000300800 */
[----:B------:R-:W4:Y:S04]  /*91480*/  LDL R10, [R1+0x14c8] ;  /* 0x0014c800010a7983 */ /* 0x000f280000100800 */
[----:B------:R-:W4:Y:S04]  /*91490*/  LDL R11, [R1+0x14cc] ;  /* 0x0014cc00010b7983 */ /* 0x000f280000100800 */
[----:B------:R-:W4:Y:S04]  /*914a0*/  LDL.LU R44, [R1+0x1380] ;  /* 0x00138000012c7983 */ /* 0x000f280000300800 */
[----:B------:R-:W4:Y:S04]  /*914b0*/  LDL.LU R45, [R1+0x1384] ;  /* 0x00138400012d7983 */ /* 0x000f280000300800 */
[----:B------:R-:W4:Y:S04]  /*914c0*/  LDL.LU R46, [R1+0x1388] ;  /* 0x00138800012e7983 */ /* 0x000f280000300800 */
[----:B------:R-:W4:Y:S04]  /*914d0*/  LDL.LU R47, [R1+0x138c] ;  /* 0x00138c00012f7983 */ /* 0x000f280000300800 */
[----:B------:R-:W4:Y:S01]  /*914e0*/  LDL.LU R8, [R1+0x1d78] ;  /* 0x001d780001087983 */ /* 0x000f220000300800 */
[----:B------:R-:W-:-:S03]  /*914f0*/  F2FP.F16.E4M3.UNPACK_B R16, R54 ;  /* 0x00000036ff10723e */ /* 0x000fc600020006ff */
[----:B------:R-:W4:Y:S01]  /*91500*/  LDL.LU R9, [R1+0x1d74] ;  /* 0x001d740001097983 */ /* 0x000f220000300800 */
[----:B------:R-:W-:-:S03]  /*91510*/  F2FP.F16.E4M3.UNPACK_B R17, R55 ;  /* 0x00000037ff11723e */ /* 0x000fc600020006ff */
[----:B------:R-:W4:Y:S04]  /*91520*/  LDL R42, [R1+0x14d8] ;  /* 0x0014d800012a7983 */ /* 0x000f280000100800 */
[----:B------:R-:W4:Y:S04]  /*91530*/  LDL R43, [R1+0x14dc] ;  /* 0x0014dc00012b7983 */ /* 0x000f280000100800 */
[----:B------:R-:W4:Y:S04]  /*91540*/  LDL.LU R52, [R1+0x13a0] ;  /* 0x0013a00001347983 */ /* 0x000f280000300800 */
[----:B------:R-:W4:Y:S04]  /*91550*/  LDL.LU R53, [R1+0x13a4] ;  /* 0x0013a40001357983 */ /* 0x000f280000300800 */
[----:B------:R-:W4:Y:S04]  /*91560*/  LDL.LU R54, [R1+0x13a8] ;  /* 0x0013a80001367983 */ /* 0x000f280000300800 */
[----:B------:R-:W4:Y:S04]  /*91570*/  LDL.LU R55, [R1+0x13ac] ;  /* 0x0013ac0001377983 */ /* 0x000f280000300800 */
[----:B------:R-:W4:Y:S04]  /*91580*/  LDL R48, [R1+0x14e8] ;  /* 0x0014e80001307983 */ /* 0x000f280000100800 */
[----:B------:R-:W4:Y:S04]  /*91590*/  LDL R49, [R1+0x14ec] ;  /* 0x0014ec0001317983 */ /* 0x000f280000100800 */
[----:B------:R-:W4:Y:S04]  /*915a0*/  LDL R50, [R1+0x14f8] ;  /* 0x0014f80001327983 */ /* 0x000f280000100800 */
[----:B------:R-:W4:Y:S04]  /*915b0*/  LDL R51, [R1+0x14fc] ;  /* 0x0014fc0001337983 */ /* 0x000f280000100800 */
[----:B------:R-:W4:Y:S04]  /*915c0*/  LDL.LU R56, [R1+0x1390] ;  /* 0x0013900001387983 */ /* 0x000f280000300800 */
[----:B------:R-:W4:Y:S04]  /*915d0*/  LDL.LU R57, [R1+0x1394] ;  /* 0x0013940001397983 */ /* 0x000f280000300800 */
[----:B------:R-:W4:Y:S04]  /*915e0*/  LDL.LU R58, [R1+0x1398] ;  /* 0x00139800013a7983 */ /* 0x000f280000300800 */
[----:B------:R-:W4:Y:S04]  /*915f0*/  LDL.LU R59, [R1+0x139c] ;  /* 0x00139c00013b7983 */ /* 0x000f280000300800 */
[----:B------:R-:W-:Y:S04]  /*91600*/  STL.64 [R1+0x85b0], R18 ;  /* 0x0085b01201007387 */ /* 0x000fe80000100a00 */
[----:B------:R0:W-:Y:S01]  /*91610*/  STL.64 [R1+0x85a8], R16 ;  /* 0x0085a81001007387 */ /* 0x0001e20000100a00 */
[----:B--2---:R-:W-:-:S02]  /*91620*/  F2FP.F16.E4M3.UNPACK_B R14, R14 ;  /* 0x0000000eff0e723e */ /* 0x004fc400020006ff */
[----:B---3--:R-:W-:Y:S01]  /*91630*/  F2FP.F16.E4M3.UNPACK_B R15, R15 ;  /* 0x0000000fff0f723e */ /* 0x008fe200020006ff */
[C---:B----4-:R-:W-:Y:S06]  /*91640*/  HMMA.16816.F32 R20, R28.reuse, R16, R20 ;  /* 0x000000101c14723c */ /* 0x050fec0000001814 */
[----:B0-----:R-:W-:Y:S01]  /*91650*/  HMMA.16816.F32 R16, R28, R14, R24 ;  /* 0x0000000e1c10723c */ /* 0x001fe20000001818 */
[----:B------:R-:W-:Y:S02]  /*91660*/  F2FP.F16.E4M3.UNPACK_B R12, R12 ;  /* 0x0000000cff0c723e */ /* 0x000fe400020006ff */
[----:B------:R-:W-:-:S14]  /*91670*/  F2FP.F16.E4M3.UNPACK_B R13, R13 ;  /* 0x0000000dff0d723e */ /* 0x000fdc00020006ff */
[----:B------:R-:W-:Y:S04]  /*91680*/  STL.64 [R1+0x1240], R20 ;  /* 0x0012401401007387 */ /* 0x000fe80000100a00 */
[----:B------:R-:W-:Y:S04]  /*91690*/  STL.64 [R1+0x1248], R22 ;  /* 0x0012481601007387 */ /* 0x000fe80000100a00 */
[----:B------:R-:W-:Y:S01]  /*916a0*/  STL.64 [R1+0x1260], R16 ;  /* 0x0012601001007387 */ /* 0x000fe20000100a00 */
[----:B------:R-:W-:Y:S02]  /*916b0*/  F2FP.F16.E4M3.UNPACK_B R10, R10 ;  /* 0x0000000aff0a723e */ /* 0x000fe400020006ff */
[----:B------:R-:W-:Y:S01]  /*916c0*/  F2FP.F16.E4M3.UNPACK_B R11, R11 ;  /* 0x0000000bff0b723e */ /* 0x000fe200020006ff */
        /* <DEDUP_REMOVED lines=9> */
[----:B------:R-:W-:-:S09]  /*91760*/  F2FP.F16.E4M3.UNPACK_B R9, R43 ;  /* 0x0000002bff09723e */ /* 0x000fd200020006ff */
[----:B------:R-:W-:Y:S04]  /*91770*/  STL.64 [R1+0x12b0], R16 ;  /* 0x0012b01001007387 */ /* 0x000fe80000100a00 */
[----:B------:R-:W-:Y:S04]  /*91780*/  STL.64 [R1+0x12b8], R18 ;  /* 0x0012b81201007387 */ /* 0x000fe80000100a00 */
[----:B------:R-:W-:Y:S04]  /*91790*/  STL.64 [R1+0x1300], R12 ;  /* 0x0013000c01007387 */ /* 0x000fe80000100a00 */
[----:B------:R0:W-:Y:S01]  /*917a0*/  STL.64 [R1+0x1308], R14 ;  /* 0x0013080e01007387 */ /* 0x0001e20000100a00 */
[----:B------:R-:W-:-:S02]  /*917b0*/  F2FP.F16.E4M3.UNPACK_B R2, R48 ;  /* 0x00000030ff02723e */ /* 0x000fc400020006ff */
[----:B------:R-:W-:Y:S01]  /*917c0*/  F2FP.F16.E4M3.UNPACK_B R3, R49 ;  /* 0x00000031ff03723e */ /* 0x000fe200020006ff */
[----:B------:R-:W-:Y:S01]  /*917d0*/  STL.64 [R1+0x85f0], R10 ;  /* 0x0085f00a01007387 */ /* 0x000fe20000100a00 */
[C---:B0-----:R-:W-:Y:S06]  /*917e0*/  HMMA.16816.F32 R12, R28.reuse, R8, R52 ;  /* 0x000000081c0c723c */ /* 0x041fec0000001834 */
[----:B------:R0:W-:Y:S02]  /*917f0*/  STL.64 [R1+0x85e8], R8 ;  /* 0x0085e80801007387 */ /* 0x0001e40000100a00 */
[----:B0-----:R-:W-:-:S15]  /*91800*/  HMMA.16816.F32 R8, R28, R2, R56 ;  /* 0x000000021c08723c */ /* 0x001fde0000001838 */
[----:B------:R-:W-:Y:S04]  /*91810*/  STL.64 [R1+0x13f0], R12 ;  /* 0x0013f00c01007387 */ /* 0x000fe80000100a00 */
[----:B------:R-:W-:Y:S04]  /*91820*/  STL.64 [R1+0x13f8], R14 ;  /* 0x0013f80e01007387 */ /* 0x000fe80000100a00 */
[----:B------:R-:W2:Y:S04]  /*91830*/  LDL.LU R52, [R1+0x1090] ;  /* 0x0010900001347983 */ /* 0x000ea80000300800 */
        /* <DEDUP_REMOVED lines=34> */
[----:B------:R-:W3:Y:S01]  /*91a60*/  LDL.LU R16, [R1+0x12d0] ;  /* 0x0012d00001107983 */ /* 0x000ee20000300800 */
[----:B------:R-:W-:-:S03]  /*91a70*/  F2FP.F16.E4M3.UNPACK_B R38, R50 ;  /* 0x00000032ff26723e */ /* 0x000fc600020006ff */
[----:B------:R-:W3:Y:S01]  /*91a80*/  LDL.LU R17, [R1+0x12d4] ;  /* 0x0012d40001117983 */ /* 0x000ee20000300800 */
[----:B------:R-:W-:-:S03]  /*91a90*/  F2FP.F16.E4M3.UNPACK_B R39, R51 ;  /* 0x00000033ff27723e */ /* 0x000fc600020006ff */
        /* <DEDUP_REMOVED lines=11> */
[----:B------:R-:W4:Y:S01]  /*91b50*/  LDL.LU.64 R40, [R1+0x85f8] ;  /* 0x0085f80001287983 */ /* 0x000f220000300a00 */
[----:B------:R-:W-:-:S02]  /*91b60*/  F2FP.F16.E4M3.UNPACK_B R4, R4 ;  /* 0x00000004ff04723e */ /* 0x000fc400020006ff */
[----:B------:R-:W-:Y:S02]  /*91b70*/  F2FP.F16.E4M3.UNPACK_B R5, R5 ;  /* 0x00000005ff05723e */ /* 0x000fe400020006ff */
[----:B------:R-:W-:Y:S02]  /*91b80*/  F2FP.F16.E4M3.UNPACK_B R6, R6 ;  /* 0x00000006ff06723e */ /* 0x000fe400020006ff */
[----:B------:R-:W-:-:S13]  /*91b90*/  F2FP.F16.E4M3.UNPACK_B R7, R7 ;  /* 0x00000007ff07723e */ /* 0x000fda00020006ff */
[----:B------:R0:W-:Y:S04]  /*91ba0*/  STL.64 [R1+0x1360], R28 ;  /* 0x0013601c01007387 */ /* 0x0001e80000100a00 */
[----:B------:R1:W-:Y:S04]  /*91bb0*/  STL.64 [R1+0x1368], R30 ;  /* 0x0013681e01007387 */ /* 0x0003e80000100a00 */
[----:B0-----:R-:W3:Y:S04]  /*91bc0*/  LDL.LU R28, [R1+0x1200] ;  /* 0x00120000011c7983 */ /* 0x001ee80000300800 */
[----:B------:R-:W3:Y:S04]  /*91bd0*/  LDL.LU R29, [R1+0x1204] ;  /* 0x00120400011d7983 */ /* 0x000ee80000300800 */
[----:B-1----:R-:W3:Y:S04]  /*91be0*/  LDL.LU R30, [R1+0x1208] ;  /* 0x00120800011e7983 */ /* 0x002ee80000300800 */
[----:B------:R-:W3:Y:S01]  /*91bf0*/  LDL.LU R31, [R1+0x120c] ;  /* 0x00120c00011f7983 */ /* 0x000ee20000300800 */
[C---:B--2---:R-:W-:Y:S06]  /*91c00*/  HMMA.16816.F32 R32, R4.reuse, R36, R32 ;  /* 0x000000240420723c */ /* 0x044fec0000001820 */
[----:B----4-:R-:W-:-:S15]  /*91c10*/  HMMA.16816.F32 R8, R4, R40, R8 ;  /* 0x000000280408723c */ /* 0x010fde0000001808 */
[----:B------:R-:W-:-:S08]  /*91c20*/  NOP ;  /* 0x0000000000007918 */ /* 0x000fd00000000000 */
[----:B------:R-:W-:Y:S04]  /*91c30*/  STL.64 [R1+0x13b0], R8 ;  /* 0x0013b00801007387 */ /* 0x000fe80000100a00 */
[----:B------:R0:W-:Y:S04]  /*91c40*/  STL.64 [R1+0x13b8], R10 ;  /* 0x0013b80a01007387 */ /* 0x0001e80000100a00 */
[----:B0-----:R-:W2:Y:S04]  /*91c50*/  LDL.LU.64 R10, [R1+0x85f0] ;  /* 0x0085f000010a7983 */ /* 0x001ea80000300a00 */
[----:B------:R-:W4:Y:S04]  /*91c60*/  LDL.LU.64 R8, [R1+0x85e8] ;  /* 0x0085e80001087983 */ /* 0x000f280000300a00 */
[----:B------:R0:W-:Y:S04]  /*91c70*/  STL.64 [R1+0x8570], R40 ;  /* 0x0085702801007387 */ /* 0x0001e80000100a00 */
[----:B0-----:R-:W2:Y:S04]  /*91c80*/  LDL.LU R40, [R1+0x1220] ;  /* 0x0012200001287983 */ /* 0x001ea80000300800 */
[----:B------:R-:W2:Y:S04]  /*91c90*/  LDL.LU R41, [R1+0x1224] ;  /* 0x0012240001297983 */ /* 0x000ea80000300800 */
[----:B------:R-:W2:Y:S04]  /*91ca0*/  LDL.LU R42, [R1+0x1228] ;  /* 0x00122800012a7983 */ /* 0x000ea80000300800 */
        /* <DEDUP_REMOVED lines=49> */
[C---:B--2---:R-:W-:Y:S02]  /*91fc0*/  HMMA.16816.F32 R24, R4.reuse, R20, R32 ;  /* 0x000000140418723c */ /* 0x044fe40000001820 */
[----:B------:R-:W-:Y:S04]  /*91fd0*/  STL.64 [R1+0x8528], R22 ;  /* 0x0085281601007387 */ /* 0x000fe80000100a00 */
[----:B------:R3:W-:Y:S02]  /*91fe0*/  STL.64 [R1+0x8520], R20 ;  /* 0x0085201401007387 */ /* 0x0007e40000100a00 */
[----:B---3--:R-:W-:-:S15]  /*91ff0*/  HMMA.16816.F32 R20, R4, R16, R40 ;  /* 0x000000100414723c */ /* 0x008fde0000001828 */
[----:B------:R-:W-:Y:S04]  /*92000*/  STL.64 [R1+0x1330], R24 ;  /* 0x0013301801007387 */ /* 0x000fe80000100a00 */
[----:B------:R0:W-:Y:S02]  /*92010*/  STL.64 [R1+0x1338], R26 ;  /* 0x0013381a01007387 */ /* 0x0001e40000100a00 */
[----:B0-----:R-:W-:Y:S06]  /*92020*/  HMMA.16816.F32 R24, R4, R18, R36 ;  /* 0x000000120418723c */ /* 0x001fec0000001824 */
[----:B------:R-:W-:-:S15]  /*92030*/  STL.64 [R1+0x8548], R18 ;  /* 0x0085481201007387 */ /* 0x000fde0000100a00 */
[----:B------:R-:W-:-:S02]  /*92040*/  NOP ;  /* 0x0000000000007918 */ /* 0x000fc40000000000 */
        /* <DEDUP_REMOVED lines=39> */
[----:B------:R-:W2:Y:S01]  /*922c0*/  LDL.LU R39, [R1+0x108c] ;  /* 0x00108c0001277983 */ /* 0x000ea20000300800 */
        /* <DEDUP_REMOVED lines=40> */
[----:B------:R-:W-:Y:S01]  /*92550*/  IMAD R30, R57, 0x100, R56 ;  /* 0x00000100391e7824 */ /* 0x000fe200078e0238 */
[----:B------:R-:W-:Y:S01]  /*92560*/  F2FP.F16.E4M3.UNPACK_B R28, R28 ;  /* 0x0000001cff1c723e */ /* 0x000fe200020006ff */
[----:B---3--:R-:W-:Y:S01]  /*92570*/  HMMA.16816.F32 R4, R4, R38, R40 ;  /* 0x000000260404723c */ /* 0x008fe20000001828 */
[----:B------:R-:W3:Y:S01]  /*92580*/  LDL.LU.64 R40, [R1+0x8570] ;  /* 0x0085700001287983 */ /* 0x000ee20000300a00 */
[----:B------:R-:W-:-:S02]  /*92590*/  F2FP.F16.E4M3.UNPACK_B R29, R29 ;  /* 0x0000001dff1d723e */ /* 0x000fc400020006ff */
[----:B------:R-:W-:Y:S02]  /*925a0*/  F2FP.F16.E4M3.UNPACK_B R30, R30 ;  /* 0x0000001eff1e723e */ /* 0x000fe400020006ff */
[----:B------:R-:W-:-:S07]  /*925b0*/  F2FP.F16.E4M3.UNPACK_B R31, R31 ;  /* 0x0000001fff1f723e */ /* 0x000fce00020006ff */
[C---:B----4-:R-:W-:Y:S10]  /*925c0*/  HMMA.16816.F32 R32, R28.reuse, R36, R32 ;  /* 0x000000241c20723c */ /* 0x050ff40000001820 */
        /* <DEDUP_REMOVED lines=13> */
[----:B0-----:R-:W4:Y:S04]  /*926a0*/  LDL.LU R40, [R1+0xfd0] ;  /* 0x000fd00001287983 */ /* 0x001f280000300800 */
[----:B------:R-:W4:Y:S04]  /*926b0*/  LDL.LU R41, [R1+0xfd4] ;  /* 0x000fd40001297983 */ /* 0x000f280000300800 */
[----:B------:R-:W4:Y:S04]  /*926c0*/  LDL.LU R42, [R1+0xfd8] ;  /* 0x000fd800012a7983 */ /* 0x000f280000300800 */
[----:B------:R-:W4:Y:S04]  /*926d0*/  LDL.LU R43, [R1+0xfdc] ;  /* 0x000fdc00012b7983 */ /* 0x000f280000300800 */
        /* <DEDUP_REMOVED lines=35> */
[----:B------:R-:W-:-:S15]  /*92910*/  STL.64 [R1+0x84b8], R24 ;  /* 0x0084b81801007387 */ /* 0x000fde0000100a00 */
[----:B------:R-:W-:-:S01]  /*92920*/  NOP ;  /* 0x0000000000007918 */ /* 0x000fc20000000000 */
[----:B------:R-:W-:Y:S04]  /*92930*/  STL.64 [R1+0x1230], R32 ;  /* 0x0012302001007387 */ /* 0x000fe80000100a00 */
[----:B------:R4:W-:Y:S02]  /*92940*/  STL.64 [R1+0x1238], R34 ;  /* 0x0012382201007387 */ /* 0x0009e40000100a00 */
[C---:B----4-:R-:W-:Y:S06]  /*92950*/  HMMA.16816.F32 R32, R28.reuse, R22, R36 ;  /* 0x000000161c20723c */ /* 0x050fec0000001824 */
[----:B------:R-:W-:Y:S01]  /*92960*/  STL.64 [R1+0x84e0], R22 ;  /* 0x0084e01601007387 */ /* 0x000fe20000100a00 */
[----:B---3--:R-:W-:-:S15]  /*92970*/  HMMA.16816.F32 R24, R28, R20, R40 ;  /* 0x000000141c18723c */ /* 0x008fde0000001828 */
[----:B------:R-:W-:-:S01]  /*92980*/  NOP ;  /* 0x0000000000007918 */ /* 0x000fc20000000000 */
[----:B------:R-:W-:Y:S04]  /*92990*/  STL.64 [R1+0x1220], R32 ;  /* 0x0012202001007387 */ /* 0x000fe80000100a00 */
[----:B------:R-:W-:Y:S04]  /*929a0*/  STL.64 [R1+0x1228], R34 ;  /* 0x0012282201007387 */ /* 0x000fe80000100a00 */
[----:B------:R0:W-:Y:S02]  /*929b0*/  STL.64 [R1+0x84d8], R20 ;  /* 0x0084d81401007387 */ /* 0x0001e40000100a00 */
[C---:B0-----:R-:W-:Y:S06]  /*929c0*/  HMMA.16816.F32 R20, R28.reuse, R18, R4 ;  /* 0x000000121c14723c */ /* 0x041fec0000001804 */
[C---:B------:R-:W-:Y:S01]  /*929d0*/  HMMA.16816.F32 R4, R28.reuse, R16, R44 ;  /* 0x000000101c04723c */ /* 0x040fe2000000182c */
[----:B------:R-:W-:Y:S04]  /*929e0*/  STL.64 [R1+0x1200], R24 ;  /* 0x0012001801007387 */ /* 0x000fe80000100a00 */
[----:B------:R-:W-:Y:S04]  /*929f0*/  STL.64 [R1+0x1208], R26 ;  /* 0x0012081a01007387 */ /* 0x000fe80000100a00 */
[----:B------:R-:W-:Y:S08]  /*92a00*/  STL.64 [R1+0x8508], R18 ;  /* 0x0085081201007387 */ /* 0x000ff00000100a00 */
        /* <DEDUP_REMOVED lines=30> */
[----:B-1----:R-:W3:Y:S04]  /*92bf0*/  LDL.LU R5, [R1+0x1da8] ;  /* 0x001da80001057983 */ /* 0x002ee80000300800 */
[----:B--2---:R-:W3:Y:S04]  /*92c00*/  LDL.LU R6, [R1+0x1da4] ;  /* 0x001da40001067983 */ /* 0x004ee80000300800 */
        /* <DEDUP_REMOVED lines=26> */
[----:B------:R-:W-:-:S03]  /*92db0*/  IMAD R4, R59, 0x100, R58 ;  /* 0x000001003b047824 */ /* 0x000fc600078e023a */
[----:B------:R-:W2:Y:S04]  /*92dc0*/  LDL.LU R26, [R1+0x768] ;  /* 0x00076800011a7983 */ /* 0x000ea80000300800 */
[----:B------:R-:W2:Y:S04]  /*92dd0*/  LDL.LU R27, [R1+0x76c] ;  /* 0x00076c00011b7983 */ /* 0x000ea80000300800 */
[----:B------:R-:W2:Y:S04]  /*92de0*/  LDL.LU R56, [R1+0x580] ;  /* 0x0005800001387983 */ /* 0x000ea80000300800 */
[----:B------:R-:W2:Y:S04]  /*92df0*/  LDL.LU R57, [R1+0x584] ;  /* 0x0005840001397983 */ /* 0x000ea80000300800 */
[----:B------:R-:W2:Y:S04]  /*92e00*/  LDL.LU R58, [R1+0x588] ;  /* 0x00058800013a7983 */ /* 0x000ea80000300800 */
[----:B------:R-:W2:Y:S01]  /*92e10*/  LDL.LU R59, [R1+0x58c] ;  /* 0x00058c00013b7983 */ /* 0x000ea20000300800 */
[C---:B----4-:R-:W-:Y:S06]  /*92e20*/  HMMA.16816.F32 R12, R28.reuse, R10, R12 ;  /* 0x0000000a1c0c723c */ /* 0x050fec000000180c */
[----:B---3--:R-:W-:-:S15]  /*92e30*/  HMMA.16816.F32 R16, R28, R8, R16 ;  /* 0x000000081c10723c */ /* 0x008fde0000001810 */
[----:B------:R-:W-:-:S02]  /*92e40*/  NOP ;  /* 0x0000000000007918 */ /* 0x000fc40000000000 */
[----:B------:R-:W-:Y:S01]  /*92e50*/  STL.64 [R1+0x1180], R12 ;  /* 0x0011800c01007387 */ /* 0x000fe20000100a00 */
[----:B--2---:R-:W-:Y:S03]  /*92e60*/  HMMA.16816.F32 R36, R28, R2, R36 ;  /* 0x000000021c24723c */ /* 0x004fe60000001824 */
        /* <DEDUP_REMOVED lines=53> */
[----:B0-----:R-:W4:Y:S04]  /*931c0*/  LDL.LU.64 R26, [R1+0x84c0] ;  /* 0x0084c000011a7983 */ /* 0x001f280000300a00 */
[----:B------:R-:W3:Y:S01]  /*931d0*/  LDL.LU.64 R24, [R1+0x84b8] ;  /* 0x0084b80001187983 */ /* 0x000ee20000300a00 */
[----:B--2---:R-:W-:Y:S03]  /*931e0*/  HMMA.16816.F32 R36, R4, R32, R36 ;  /* 0x000000200424723c */ /* 0x004fe60000001824 */
[----:B------:R-:W-:Y:S04]  /*931f0*/  STL.64 [R1+0x8478], R34 ;  /* 0x0084782201007387 */ /* 0x000fe80000100a00 */
[----:B------:R4:W-:-:S15]  /*93200*/  STL.64 [R1+0x8470], R32 ;  /* 0x0084702001007387 */ /* 0x0009de0000100a00 */
[----:B------:R-:W-:-:S01]  /*93210*/  NOP ;  /* 0x0000000000007918 */ /* 0x000fc20000000000 */
[----:B------:R-:W-:Y:S04]  /*93220*/  STL.64 [R1+0x10f0], R36 ;  /* 0x0010f02401007387 */ /* 0x000fe80000100a00 */
[----:B------:R-:W-:Y:S01]  /*93230*/  STL.64 [R1+0x10f8], R38 ;  /* 0x0010f82601007387 */ /* 0x000fe20000100a00 */
[C---:B----4-:R-:W-:Y:S06]  /*93240*/  HMMA.16816.F32 R32, R4.reuse, R26, R40 ;  /* 0x0000001a0420723c */ /* 0x050fec0000001828 */
        /* <DEDUP_REMOVED lines=84> */
[----:B------:R0:W-:Y:S01]  /*93790*/  STL.64 [R1+0x1068], R54 ;  /* 0x0010683601007387 */ /* 0x0001e20000100a00 */
[----:B----4-:R-:W-:-:S03]  /*937a0*/  IMAD R28, R28, 0x100, R11 ;  /* 0x000001001c1c7824 */ /* 0x010fc600078e020b */
        /* <DEDUP_REMOVED lines=11> */
[----:B------:R-:W2:Y:S04]  /*93860*/  LDL.LU R15, [R1+0x34c] ;  /* 0x00034c00010f7983 */ /* 0x000ea80000300800 */
[----:B------:R-:W3:Y:S01]  /*93870*/  LDL.LU R11, [R1+0x8490] ;  /* 0x00849000010b7983 */ /* 0x000ee20000300800 */
[C---:B------:R-:W-:Y:S06]  /*93880*/  HMMA.16816.F32 R32, R4.reuse, R8, R32 ;  /* 0x000000080420723c */ /* 0x040fec0000001820 */
[C---:B------:R-:W-:Y:S06]  /*93890*/  HMMA.16816.F32 R36, R4.reuse, R2, R36 ;  /* 0x000000020424723c */ /* 0x040fec0000001824 */
[----:B---3--:R-:W-:-:S15]  /*938a0*/  HMMA.16816.F32 R24, R4, R10, R24 ;  /* 0x0000000a0418723c */ /* 0x008fde0000001818 */
[----:B------:R-:W-:-:S08]  /*938b0*/  NOP ;  /* 0x0000000000007918 */ /* 0x000fd00000000000 */
[----:B------:R-:W-:Y:S04]  /*938c0*/  STL.64 [R1+0x1040], R24 ;  /* 0x0010401801007387 */ /* 0x000fe80000100a00 */
[----:B------:R0:W-:Y:S04]  /*938d0*/  STL.64 [R1+0x1048], R26 ;  /* 0x0010481a01007387 */ /* 0x0001e80000100a00 */
[----:B0-----:R-:W3:Y:S04]  /*938e0*/  LDL.LU.64 R26, [R1+0x8488] ;  /* 0x00848800011a7983 */ /* 0x001ee80000300a00 */
[----:B------:R-:W4:Y:S04]  /*938f0*/  LDL.LU.64 R24, [R1+0x8480] ;  /* 0x0084800001187983 */ /* 0x000f280000300a00 */
[----:B------:R-:W-:Y:S04]  /*93900*/  STL.64 [R1+0x1030], R32 ;  /* 0x0010302001007387 */ /* 0x000fe80000100a00 */
[----:B------:R0:W-:Y:S04]  /*93910*/  STL.64 [R1+0x1038], R34 ;  /* 0x0010382201007387 */ /* 0x0001e80000100a00 */
[----:B0-----:R-:W3:Y:S04]  /*93920*/  LDL.LU.64 R34, [R1+0x8478] ;  /* 0x0084780001227983 */ /* 0x001ee80000300a00 */
[----:B------:R-:W4:Y:S04]  /*93930*/  LDL.LU.64 R32, [R1+0x8470] ;  /* 0x0084700001207983 */ /* 0x000f280000300a00 */
[----:B------:R-:W-:Y:S04]  /*93940*/  STL.64 [R1+0x8410], R10 ;  /* 0x0084100a01007387 */ /* 0x000fe80000100a00 */
[----:B------:R0:W-:Y:S04]  /*93950*/  STL.64 [R1+0x8408], R8 ;  /* 0x0084080801007387 */ /* 0x0001e80000100a00 */
[----:B0-----:R-:W3:Y:S04]  /*93960*/  LDL.LU R8, [R1+0x3d0] ;  /* 0x0003d00001087983 */ /* 0x001ee80000300800 */
[----:B------:R-:W3:Y:S04]  /*93970*/  LDL.LU R9, [R1+0x3d4] ;  /* 0x0003d40001097983 */ /* 0x000ee80000300800 */
[----:B------:R-:W3:Y:S04]  /*93980*/  LDL.LU R10, [R1+0x3d8] ;  /* 0x0003d800010a7983 */ /* 0x000ee80000300800 */
[----:B------:R-:W3:Y:S04]  /*93990*/  LDL.LU R11, [R1+0x3dc] ;  /* 0x0003dc00010b7983 */ /* 0x000ee80000300800 */
[----:B------:R-:W-:Y:S04]  /*939a0*/  STL.64 [R1+0x1020], R36 ;  /* 0x0010202401007387 */ /* 0x000fe80000100a00 */
[----:B------:R0:W-:Y:S04]  /*939b0*/  STL.64 [R1+0x1028], R38 ;  /* 0x0010282601007387 */ /* 0x0001e80000100a00 */
[----:B0-----:R-:W2:Y:S04]  /*939c0*/  LDL.LU.64 R38, [R1+0x8468] ;  /* 0x0084680001267983 */ /* 0x001ea80000300a00 */
[----:B------:R-:W4:Y:S01]  /*939d0*/  LDL.LU.64 R36, [R1+0x8460] ;  /* 0x0084600001247983 */ /* 0x000f220000300a00 */
[----:B------:R-:W-:-:S02]  /*939e0*/  IMAD R29, R30, 0x100, R29 ;  /* 0x000001001e1d7824 */ /* 0x000fc400078e021d */
[----:B------:R-:W-:Y:S02]  /*939f0*/  IMAD R30, R61, 0x100, R31 ;  /* 0x000001003d1e7824 */ /* 0x000fe400078e021f */
[----:B------:R-:W-:Y:S01]  /*93a00*/  IMAD R31, R0, 0x100, R60 ;  /* 0x00000100001f7824 */ /* 0x000fe200078e023c */
[----:B--2---:R-:W-:Y:S01]  /*93a10*/  HMMA.16816.F32 R4, R4, R38, R40 ;  /* 0x000000260404723c */ /* 0x004fe20000001828 */
[----:B------:R-:W3:Y:S01]  /*93a20*/  LDL.LU.64 R40, [R1+0x8458] ;  /* 0x0084580001287983 */ /* 0x000ee20000300a00 */
[----:B------:R-:W-:Y:S02]  /*93a30*/  F2FP.F16.E4M3.UNPACK_B R28, R28 ;  /* 0x0000001cff1c723e */ /* 0x000fe400020006ff */
[----:B------:R-:W-:Y:S02]  /*93a40*/  F2FP.F16.E4M3.UNPACK_B R29, R29 ;  /* 0x0000001dff1d723e */ /* 0x000fe400020006ff */
[----:B------:R-:W-:Y:S02]  /*93a50*/  F2FP.F16.E4M3.UNPACK_B R30, R30 ;  /* 0x0000001eff1e723e */ /* 0x000fe400020006ff */
[----:B------:R-:W-:-:S15]  /*93a60*/  F2FP.F16.E4M3.UNPACK_B R31, R31 ;  /* 0x0000001fff1f723e */ /* 0x000fde00020006ff */
[----:B------:R-:W-:Y:S04]  /*93a70*/  STL.64 [R1+0x1010], R4 ;  /* 0x0010100401007387 */ /* 0x000fe80000100a00 */
[----:B------:R4:W-:Y:S02]  /*93a80*/  STL.64 [R1+0x1018], R6 ;  /* 0x0010180601007387 */ /* 0x0009e40000100a00 */
[C---:B----4-:R-:W-:Y:S02]  /*93a90*/  HMMA.16816.F32 R4, R28.reuse, R36, R12 ;  /* 0x000000241c04723c */ /* 0x050fe4000000180c */
[----:B------:R-:W-:Y:S04]  /*93aa0*/  STL.64 [R1+0x8400], R38 ;  /* 0x0084002601007387 */ /* 0x000fe80000100a00 */
[----:B---3--:R-:W-:-:S15]  /*93ab0*/  HMMA.16816.F32 R8, R28, R40, R8 ;  /* 0x000000281c08723c */ /* 0x008fde0000001808 */
[----:B------:R-:W-:-:S08]  /*93ac0*/  NOP ;  /* 0x0000000000007918 */ /* 0x000fd00000000000 */
        /* <DEDUP_REMOVED lines=129> */
[----:B------:R0:W-:Y:S01]  /*942e0*/  STL.64 [R1+0x83a8], R8 ;  /* 0x0083a80801007387 */ /* 0x0001e20000100a00 */
[----:B------:R-:W-:-:S02]  /*942f0*/  IMAD R4, R6, 0x100, R5 ;  /* 0x0000010006047824 */ /* 0x000fc400078e0205 */
[----:B------:R-:W-:Y:S01]  /*94300*/  IMAD R5, R61, 0x100, R7 ;  /* 0x000001003d057824 */ /* 0x000fe200078e0207 */
[----:B0-----:R-:W-:Y:S01]  /*94310*/  HMMA.16816.F32 R8, R28, R2, R16 ;  /* 0x000000021c08723c */ /* 0x001fe20000001810 */
[----:B------:R-:W-:Y:S02]  /*94320*/  IMAD R6, R0, 0x100, R60 ;  /* 0x0000010000067824 */ /* 0x000fe400078e023c */
[----:B------:R-:W-:Y:S01]  /*94330*/  IMAD R7, R43, 0x100, R42 ;  /* 0x000001002b077824 */ /* 0x000fe200078e022a */
[----:B------:R-:W-:Y:S02]  /*94340*/  F2FP.F16.E4M3.UNPACK_B R4, R4 ;  /* 0x00000004ff04723e */ /* 0x000fe400020006ff */
[----:B------:R-:W-:Y:S02]  /*94350*/  F2FP.F16.E4M3.UNPACK_B R5, R5 ;  /* 0x00000005ff05723e */ /* 0x000fe400020006ff */
[----:B------:R-:W-:Y:S02]  /*94360*/  F2FP.F16.E4M3.UNPACK_B R6, R6 ;  /* 0x00000006ff06723e */ /* 0x000fe400020006ff */
[----:B------:R-:W-:-:S02]  /*94370*/  F2FP.F16.E4M3.UNPACK_B R7, R7 ;  /* 0x00000007ff07723e */ /* 0x000fc400020006ff */
[----:B------:R-:W-:Y:S04]  /*94380*/  STL.64 [R1+0xd30], R12 ;  /* 0x000d300c01007387 */ /* 0x000fe80000100a00 */
[----:B------:R0:W-:Y:S07]  /*94390*/  STL.64 [R1+0xd38], R14 ;  /* 0x000d380e01007387 */ /* 0x0001ee0000100a00 */
[----:B------:R-:W-:Y:S01]  /*943a0*/  STL.64 [R1+0xd10], R8 ;  /* 0x000d100801007387 */ /* 0x000fe20000100a00 */
[----:B0-----:R-:W-:Y:S03]  /*943b0*/  HMMA.16816.F32 R12, R4, R40, R44 ;  /* 0x00000028040c723c */ /* 0x001fe6000000182c */
[----:B------:R3:W-:Y:S03]  /*943c0*/  STL.64 [R1+0xd18], R10 ;  /* 0x000d180a01007387 */ /* 0x0007e60000100a00 */
[----:B----4-:R-:W-:Y:S06]  /*943d0*/  HMMA.16816.F32 R16, R28, R38, R20 ;  /* 0x000000261c10723c */ /* 0x010fec0000001814 */
[----:B---3--:R-:W-:-:S15]  /*943e0*/  HMMA.16816.F32 R8, R4, R36, R48 ;  /* 0x000000240408723c */ /* 0x008fde0000001830 */
[----:B------:R-:W-:-:S02]  /*943f0*/  NOP ;  /* 0x0000000000007918 */ /* 0x000fc40000000000 */
        /* <DEDUP_REMOVED lines=10> */
[----:B------:R-:W2:-:S15]  /*944a0*/  LDL.LU R56, [R1+0x190] ;  /* 0x0001900001387983 */ /* 0x000e9e0000300800 */
[----:B------:R-:W-:-:S01]  /*944b0*/  NOP ;  /* 0x0000000000007918 */ /* 0x000fc20000000000 */
[----:B------:R0:W-:Y:S04]  /*944c0*/  STL.64 [R1+0xc80], R12 ;  /* 0x000c800c01007387 */ /* 0x0001e80000100a00 */
[----:B------:R1:W-:Y:S04]  /*944d0*/  STL.64 [R1+0xc88], R14 ;  /* 0x000c880e01007387 */ /* 0x0003e80000100a00 */
        /* <DEDUP_REMOVED lines=17> */
[----:B----4-:R-:W3:Y:S04]  /*945f0*/  LDL.LU R10, [R1+0x1f8] ;  /* 0x0001f800010a7983 */ /* 0x010ee80000300800 */
[----:B------:R-:W3:Y:S04]  /*94600*/  LDL.LU R11, [R1+0x1fc] ;  /* 0x0001fc00010b7983 */ /* 0x000ee80000300800 */
[----:B------:R-:W4:Y:S04]  /*94610*/  LDL.LU R20, [R1+0x220] ;  /* 0x0002200001147983 */ /* 0x000f280000300800 */
[----:B------:R-:W4:Y:S04]  /*94620*/  LDL.LU R21, [R1+0x224] ;  /* 0x0002240001157983 */ /* 0x000f280000300800 */
[----:B------:R-:W4:Y:S04]  /*94630*/  LDL.LU R22, [R1+0x228] ;  /* 0x0002280001167983 */ /* 0x000f280000300800 */
[----:B------:R-:W4:Y:S04]  /*94640*/  LDL.LU R23, [R1+0x22c] ;  /* 0x00022c0001177983 */ /* 0x000f280000300800 */
[----:B--2---:R-:W2:Y:S04]  /*94650*/  LDL.LU R56, [R1+0x230] ;  /* 0x0002300001387983 */ /* 0x004ea80000300800 */
        /* <DEDUP_REMOVED lines=88> */
[C---:B----4-:R-:W-:Y:S06]  /*94be0*/  HMMA.16816.F32 R20, R4.reuse, R14, R20 ;  /* 0x0000000e0414723c */ /* 0x050fec0000001814 */
[----:B------:R-:W-:Y:S01]  /*94bf0*/  STL.64 [R1+0x8340], R14 ;  /* 0x0083400e01007387 */ /* 0x000fe20000100a00 */
[----:B--2---:R-:W-:-:S15]  /*94c00*/  HMMA.16816.F32 R16, R4, R12, R24 ;  /* 0x0000000c0410723c */ /* 0x004fde0000001818 */
        /* <DEDUP_REMOVED lines=10> */
[C---:B---3--:R-:W-:Y:S02]  /*94cb0*/  HMMA.16816.F32 R12, R4.reuse, R8, R44 ;  /* 0x00000008040c723c */ /* 0x048fe4000000182c */
[----:B------:R-:W-:Y:S04]  /*94cc0*/  STL.64 [R1+0x8360], R10 ;  /* 0x0083600a01007387 */ /* 0x000fe80000100a00 */
[----:B------:R0:W-:Y:S02]  /*94cd0*/  STL.64 [R1+0x8358], R8 ;  /* 0x0083580801007387 */ /* 0x0001e40000100a00 */
[----:B0-----:R-:W-:-:S15]  /*94ce0*/  HMMA.16816.F32 R8, R4, R38, R52 ;  /* 0x000000260408723c */ /* 0x001fde0000001834 */
[----:B------:R-:W-:Y:S04]  /*94cf0*/  STL.64 [R1+0xbc0], R12 ;  /* 0x000bc00c01007387 */ /* 0x000fe80000100a00 */
[----:B------:R0:W-:Y:S02]  /*94d00*/  STL.64 [R1+0xbc8], R14 ;  /* 0x000bc80e01007387 */ /* 0x0001e40000100a00 */
[----:B0-----:R-:W-:Y:S06]  /*94d10*/  HMMA.16816.F32 R12, R4, R2, R48 ;  /* 0x00000002040c723c */ /* 0x001fec0000001830 */
[----:B------:R-:W-:-:S15]  /*94d20*/  HMMA.16816.F32 R4, R28, R40, R56 ;  /* 0x000000281c04723c */ /* 0x000fde0000001838 */
[----:B------:R-:W-:-:S02]  /*94d30*/  NOP ;  /* 0x0000000000007918 */ /* 0x000fc40000000000 */
[----:B------:R-:W-:Y:S04]  /*94d40*/  STL.64 [R1+0xbb0], R12 ;  /* 0x000bb00c01007387 */ /* 0x000fe80000100a00 */
[----:B------:R-:W-:Y:S04]  /*94d50*/  STL.64 [R1+0xbb8], R14 ;  /* 0x000bb80e01007387 */ /* 0x000fe80000100a00 */
[----:B------:R-:W2:Y:S04]  /*94d60*/  LDL.LU R48, [R1+0xd0] ;  /* 0x0000d00001307983 */ /* 0x000ea80000300800 */
        /* <DEDUP_REMOVED lines=53> */
[----:B------:R0:W-:Y:S04]  /*950c0*/  STL.64 [R1+0x8310], R40 ;  /* 0x0083102801007387 */ /* 0x0001e80000100a00 */
[----:B0-----:R-:W3:Y:S04]  /*950d0*/  LDL.LU R40, [R1+0xf0] ;  /* 0x0000f00001287983 */ /* 0x001ee80000300800 */
[----:B------:R-:W3:Y:S04]  /*950e0*/  LDL.LU R41, [R1+0xf4] ;  /* 0x0000f40001297983 */ /* 0x000ee80000300800 */
[----:B------:R-:W3:Y:S04]  /*950f0*/  LDL.LU R42, [R1+0xf8] ;  /* 0x0000f800012a7983 */ /* 0x000ee80000300800 */
[----:B------:R-:W3:Y:S01]  /*95100*/  LDL.LU R43, [R1+0xfc] ;  /* 0x0000fc00012b7983 */ /* 0x000ee20000300800 */
[----:B----4-:R-:W-:-:S15]  /*95110*/  HMMA.16816.F32 R32, R28, R36, R32 ;  /* 0x000000241c20723c */ /* 0x010fde0000001820 */
[----:B------:R-:W-:-:S08]  /*95120*/  NOP ;  /* 0x0000000000007918 */ /* 0x000fd00000000000 */
        /* <DEDUP_REMOVED lines=52> */
[----:B------:R-:W-:Y:S01]  /*95470*/  STL.64 [R1+0x82c8], R18 ;  /* 0x0082c81201007387 */ /* 0x000fe20000100a00 */
[----:B--2---:R-:W-:-:S15]  /*95480*/  HMMA.16816.F32 R20, R28, R16, R36 ;  /* 0x000000101c14723c */ /* 0x004fde0000001824 */
[----:B------:R-:W-:-:S01]  /*95490*/  NOP ;  /* 0x0000000000007918 */ /* 0x000fc20000000000 */
[----:B------:R-:W-:Y:S04]  /*954a0*/  STL.64 [R1+0x6f0], R24 ;  /* 0x0006f01801007387 */ /* 0x000fe80000100a00 */
[----:B------:R-:W-:Y:S04]  /*954b0*/  STL.64 [R1+0x6f8], R26 ;  /* 0x0006f81a01007387 */ /* 0x000fe80000100a00 */
[----:B------:R0:W-:Y:S02]  /*954c0*/  STL.64 [R1+0x82c0], R16 ;  /* 0x0082c01001007387 */ /* 0x0001e40000100a00 */
[C---:B0-----:R-:W-:Y:S02]  /*954d0*/  HMMA.16816.F32 R16, R28.reuse, R14, R40 ;  /* 0x0000000e1c10723c */ /* 0x041fe40000001828 */
[----:B------:R-:W-:Y:S04]  /*954e0*/  STL.64 [R1+0x6e0], R20 ;  /* 0x0006e01401007387 */ /* 0x000fe80000100a00 */
[----:B------:R-:W-:Y:S01]  /*954f0*/  STL.64 [R1+0x6e8], R22 ;  /* 0x0006e81601007387 */ /* 0x000fe20000100a00 */
[----:B----4-:R-:W-:Y:S03]  /*95500*/  HMMA.16816.F32 R4, R28, R12, R4 ;  /* 0x0000000c1c04723c */ /* 0x010fe60000001804 */
[----:B------:R-:W-:-:S13]  /*95510*/  STL.64 [R1+0x82a8], R14 ;  /* 0x0082a80e01007387 */ /* 0x000fda0000100a00 */
        /* <DEDUP_REMOVED lines=10> */
[----:B------:R-:W-:Y:S01]  /*955c0*/  STL.64 [R1+0x82b8], R10 ;  /* 0x0082b80a01007387 */ /* 0x000fe20000100a00 */
[----:B------:R-:W-:-:S03]  /*955d0*/  IMAD R4, R45, 0x100, R44 ;  /* 0x000001002d047824 */ /* 0x000fc600078e022c */
[----:B------:R-:W-:Y:S01]  /*955e0*/  STL.64 [R1+0x82b0], R8 ;  /* 0x0082b00801007387 */ /* 0x000fe20000100a00 */
[----:B------:R-:W-:-:S15]  /*955f0*/  IMAD R5, R47, 0x100, R46 ;  /* 0x000001002f057824 */ /* 0x000fde00078e022e */
[----:B------:R-:W-:-:S01]  /*95600*/  NOP ;  /* 0x0000000000007918 */ /* 0x000fc20000000000 */
[----:B------:R0:W-:Y:S04]  /*95610*/  STL.64 [R1+0x640], R12 ;  /* 0x0006400c01007387 */ /* 0x0001e80000100a00 */
[----:B------:R1:W-:Y:S04]  /*95620*/  STL.64 [R1+0x648], R14 ;  /* 0x0006480e01007387 */ /* 0x0003e80000100a00 */
[----:B------:R-:W2:Y:S04]  /*95630*/  LDL.LU R44, [R1+0x10] ;  /* 0x00001000012c7983 */ /* 0x000ea80000300800 */
[----:B------:R-:W2:Y:S04]  /*95640*/  LDL.LU R45, [R1+0x14] ;  /* 0x00001400012d7983 */ /* 0x000ea80000300800 */
[----:B------:R-:W3:Y:S04]  /*95650*/  LDL.LU R46, [R1+0x18] ;  /* 0x00001800012e7983 */ /* 0x000ee80000300800 */
[----:B------:R-:W3:Y:S04]  /*95660*/  LDL.LU R47, [R1+0x1c] ;  /* 0x00001c00012f7983 */ /* 0x000ee80000300800 */
[----:B---3--:R-:W-:Y:S04]  /*95670*/  STL.64 [R1+0x82d8], R46 ;  /* 0x0082d82e01007387 */ /* 0x008fe80000100a00 */
[----:B--2---:R2:W-:Y:S04]  /*95680*/  STL.64 [R1+0x82d0], R44 ;  /* 0x0082d02c01007387 */ /* 0x0045e80000100a00 */
[----:B0-----:R-:W3:Y:S04]  /*95690*/  LDL.LU R12, [R1+0x20] ;  /* 0x00002000010c7983 */ /* 0x001ee80000300800 */
[----:B------:R-:W3:Y:S04]  /*956a0*/  LDL.LU R13, [R1+0x24] ;  /* 0x00002400010d7983 */ /* 0x000ee80000300800 */
[----:B-1----:R-:W4:Y:S04]  /*956b0*/  LDL.LU R14, [R1+0x28] ;  /* 0x00002800010e7983 */ /* 0x002f280000300800 */
[----:B------:R-:W4:Y:S01]  /*956c0*/  LDL.LU R15, [R1+0x2c] ;  /* 0x00002c00010f7983 */ /* 0x000f220000300800 */
[----:B------:R-:W-:-:S02]  /*956d0*/  IMAD R6, R53, 0x100, R52 ;  /* 0x0000010035067824 */ /* 0x000fc400078e0234 */
[----:B------:R-:W-:Y:S01]  /*956e0*/  IMAD R7, R55, 0x100, R54 ;  /* 0x0000010037077824 */ /* 0x000fe200078e0236 */
[----:B----4-:R-:W-:Y:S04]  /*956f0*/  STL.64 [R1+0x82f8], R14 ;  /* 0x0082f80e01007387 */ /* 0x010fe80000100a00 */
[----:B---3--:R0:W-:Y:S04]  /*95700*/  STL.64 [R1+0x82f0], R12 ;  /* 0x0082f00c01007387 */ /* 0x0081e80000100a00 */
        /* <DEDUP_REMOVED lines=28> */
[----:B0-----:R-:W2:Y:S04]  /*958d0*/  LDL.LU R12, [R1+0x70] ;  /* 0x00007000010c7983 */ /* 0x001ea80000300800 */
        /* <DEDUP_REMOVED lines=11> */
[----:B------:R-:W2:Y:S04]  /*95990*/  LDL.LU R56, [R1] ;  /* 0x0000000001387983 */ /* 0x000ea80000300800 */
        /* <DEDUP_REMOVED lines=9> */
[----:B----4-:R-:W-:Y:S03]  /*95a30*/  HMMA.16816.F32 R28, R28, R38, R40 ;  /* 0x000000261c1c723c */ /* 0x010fe60000001828 */
[----:B------:R-:W4:-:S15]  /*95a40*/  LDL.LU.64 R40, [R1+0x8310] ;  /* 0x0083100001287983 */ /* 0x000f1e0000300a00 */
[----:B------:R-:W-:-:S05]  /*95a50*/  NOP ;  /* 0x0000000000007918 */ /* 0x000fca0000000000 */
[----:B------:R0:W-:Y:S04]  /*95a60*/  STL.64 [R1+0x610], R28 ;  /* 0x0006101c01007387 */ /* 0x0001e80000100a00 */
[----:B------:R1:W-:Y:S04]  /*95a70*/  STL.64 [R1+0x618], R30 ;  /* 0x0006181e01007387 */ /* 0x0003e80000100a00 */
[----:B0-----:R-:W4:Y:S04]  /*95a80*/  LDL.LU R28, [R1+0xb0] ;  /* 0x0000b000011c7983 */ /* 0x001f280000300800 */
[----:B------:R-:W4:Y:S04]  /*95a90*/  LDL.LU R29, [R1+0xb4] ;  /* 0x0000b400011d7983 */ /* 0x000f280000300800 */
[----:B-1----:R-:W4:Y:S04]  /*95aa0*/  LDL.LU R30, [R1+0xb8] ;  /* 0x0000b800011e7983 */ /* 0x002f280000300800 */
[----:B------:R-:W4:Y:S01]  /*95ab0*/  LDL.LU R31, [R1+0xbc] ;  /* 0x0000bc00011f7983 */ /* 0x000f220000300800 */
[----:B------:R-:W-:-:S02]  /*95ac0*/  F2FP.F16.E4M3.UNPACK_B R4, R4 ;  /* 0x00000004ff04723e */ /* 0x000fc400020006ff */
[----:B------:R-:W-:Y:S02]  /*95ad0*/  F2FP.F16.E4M3.UNPACK_B R5, R5 ;  /* 0x00000005ff05723e */ /* 0x000fe400020006ff */
[----:B------:R-:W-:Y:S02]  /*95ae0*/  F2FP.F16.E4M3.UNPACK_B R6, R6 ;  /* 0x00000006ff06723e */ /* 0x000fe400020006ff */
[----:B------:R-:W-:-:S07]  /*95af0*/  F2FP.F16.E4M3.UNPACK_B R7, R7 ;  /* 0x00000007ff07723e */ /* 0x000fce00020006ff */
[C---:B---3--:R-:W-:Y:S06]  /*95b00*/  HMMA.16816.F32 R48, R4.reuse, R36, R48 ;  /* 0x000000240430723c */ /* 0x048fec0000001830 */
[C---:B--2---:R-:W-:Y:S06]  /*95b10*/  HMMA.16816.F32 R24, R4.reuse, R32, R24 ;  /* 0x000000200418723c */ /* 0x044fec0000001818 */
[----:B----4-:R-:W-:-:S15]  /*95b20*/  HMMA.16816.F32 R28, R4, R40, R28 ;  /* 0x00000028041c723c */ /* 0x010fde000000181c */
[----:B------:R-:W-:-:S08]  /*95b30*/  NOP ;  /* 0x0000000000007918 */ /* 0x000fd00000000000 */
[----:B------:R0:W-:Y:S04]  /*95b40*/  STL.64 [R1+0x5d0], R28 ;  /* 0x0005d01c01007387 */ /* 0x0001e80000100a00 */
[----:B------:R1:W-:Y:S04]  /*95b50*/  STL.64 [R1+0x5d8], R30 ;  /* 0x0005d81e01007387 */ /* 0x0003e80000100a00 */
[----:B0-----:R-:W2:Y:S04]  /*95b60*/  LDL.LU R29, [R1+0x1e80] ;  /* 0x001e8000011d7983 */ /* 0x001ea80000300800 */
[----:B-1----:R-:W2:Y:S04]  /*95b70*/  LDL.LU R30, [R1+0x1e7c] ;  /* 0x001e7c00011e7983 */ /* 0x002ea80000300800 */
[----:B------:R-:W3:Y:S04]  /*95b80*/  LDL.LU R31, [R1+0x1e88] ;  /* 0x001e8800011f7983 */ /* 0x000ee80000300800 */
[----:B------:R-:W3:Y:S04]  /*95b90*/  LDL.LU R61, [R1+0x1e84] ;  /* 0x001e8400013d7983 */ /* 0x000ee80000300800 */
[----:B------:R-:W-:Y:S04]  /*95ba0*/  STL.64 [R1+0x5c0], R48 ;  /* 0x0005c03001007387 */ /* 0x000fe80000100a00 */
[----:B------:R0:W-:Y:S04]  /*95bb0*/  STL.64 [R1+0x5c8], R50 ;  /* 0x0005c83201007387 */ /* 0x0001e80000100a00 */
[----:B------:R-:W4:Y:S04]  /*95bc0*/  LDL.LU R60, [R1+0x1e90] ;  /* 0x001e9000013c7983 */ /* 0x000f280000300800 */
[----:B------:R-:W4:Y:S01]  /*95bd0*/  LDL.LU R0, [R1+0x1e8c] ;  /* 0x001e8c0001007983 */ /* 0x000f220000300800 */
[----:B0-----:R-:W-:-:S15]  /*95be0*/  HMMA.16816.F32 R48, R4, R34, R52 ;  /* 0x000000220430723c */ /* 0x001fde0000001834 */
[----:B------:R-:W-:-:S08]  /*95bf0*/  NOP ;  /* 0x0000000000007918 */ /* 0x000fd00000000000 */
[----:B------:R0:W-:Y:S04]  /*95c00*/  STL.64 [R1+0x590], R48 ;  /* 0x0005903001007387 */ /* 0x0001e80000100a00 */
[----:B------:R1:W-:Y:S04]  /*95c10*/  STL.64 [R1+0x598], R50 ;  /* 0x0005983201007387 */ /* 0x0003e80000100a00 */
        /* <DEDUP_REMOVED lines=56> */
[----:B0-----:R-:W3:Y:S04]  /*95fa0*/  LDL.LU.64 R58, [R1+0x8288] ;  /* 0x00828800013a7983 */ /* 0x001ee80000300a00 */
[----:B------:R-:W3:Y:S01]  /*95fb0*/  LDL.LU.64 R56, [R1+0x8280] ;  /* 0x0082800001387983 */ /* 0x000ee20000300a00 */
[C---:B----4-:R-:W-:Y:S06]  /*95fc0*/  HMMA.16816.F32 R48, R4.reuse, R8, R48 ;  /* 0x000000080430723c */ /* 0x050fec0000001830 */
[----:B------:R-:W-:Y:S01]  /*95fd0*/  HMMA.16816.F32 R52, R4, R2, R52 ;  /* 0x000000020434723c */ /* 0x000fe20000001834 */
[----:B------:R-:W-:Y:S04]  /*95fe0*/  STL.64 [R1+0x8210], R14 ;  /* 0x0082100e01007387 */ /* 0x000fe80000100a00 */
[----:B------:R0:W-:Y:S04]  /*95ff0*/  STL.64 [R1+0x8208], R12 ;  /* 0x0082080c01007387 */ /* 0x0001e80000100a00 */
[----:B0-----:R-:W4:Y:S01]  /*96000*/  LDL.LU R12, [R1+0x470] ;  /* 0x00047000010c7983 */ /* 0x001f220000300800 */
[----:B--2---:R-:W-:-:S02]  /*96010*/  IMAD.MOV.U32 R14, RZ, RZ, R47 ;  /* 0x000000ffff0e7224 */ /* 0x004fc400078e002f */
[----:B------:R-:W-:Y:S02]  /*96020*/  IMAD.MOV.U32 R15, RZ, RZ, R46 ;  /* 0x000000ffff0f7224 */ /* 0x000fe400078e002e */
[----:B---3--:R-:W-:Y:S02]  /*96030*/  IMAD.MOV.U32 R13, RZ, RZ, R44 ;  /* 0x000000ffff0d7224 */ /* 0x008fe400078e002c */
[----:B------:R-:W2:Y:S04]  /*96040*/  LDL.LU R44, [R1+0x827c] ;  /* 0x00827c00012c7983 */ /* 0x000ea80000300800 */
[----:B------:R-:W3:Y:S04]  /*96050*/  LDL.LU R47, [R1+0x8278] ;  /* 0x00827800012f7983 */ /* 0x000ee80000300800 */
[----:B------:R-:W4:Y:S01]  /*96060*/  LDL.LU R46, [R1+0x8274] ;  /* 0x00827400012e7983 */ /* 0x000f220000300800 */
[----:B------:R-:W-:-:S15]  /*96070*/  HMMA.16816.F32 R56, R4, R10, R56 ;  /* 0x0000000a0438723c */ /* 0x000fde0000001838 */
[----:B------:R-:W-:-:S08]  /*96080*/  NOP ;  /* 0x0000000000007918 */ /* 0x000fd00000000000 */
[----:B------:R0:W-:Y:S04]  /*96090*/  STL.64 [R1+0x460], R56 ;  /* 0x0004603801007387 */ /* 0x0001e80000100a00 */
[----:B------:R1:W-:Y:S04]  /*960a0*/  STL.64 [R1+0x468], R58 ;  /* 0x0004683a01007387 */ /* 0x0003e80000100a00 */
[----:B0-----:R-:W2:Y:S04]  /*960b0*/  LDL.LU R56, [R1+0x440] ;  /* 0x0004400001387983 */ /* 0x001ea80000300800 */
[----:B------:R-:W2:Y:S01]  /*960c0*/  LDL.LU R57, [R1+0x444] ;  /* 0x0004440001397983 */ /* 0x000ea20000300800 */
[----:B-1----:R-:W-:-:S03]  /*960d0*/  IMAD.MOV.U32 R59, RZ, RZ, R45 ;  /* 0x000000ffff3b7224 */ /* 0x002fc600078e002d */
[----:B------:R-:W2:Y:S04]  /*960e0*/  LDL.LU R58, [R1+0x448] ;  /* 0x00044800013a7983 */ /* 0x000ea80000300800 */
[----:B------:R-:W2:Y:S04]  /*960f0*/  LDL.LU R45, [R1+0x8270] ;  /* 0x00827000012d7983 */ /* 0x000ea80000300800 */
        /* <DEDUP_REMOVED lines=8> */
[----:B------:R-:W2:Y:S02]  /*96180*/  LDL.LU.64 R52, [R1+0x8250] ;  /* 0x0082500001347983 */ /* 0x000ea40000300a00 */
[----:B--2---:R-:W-:Y:S07]  /*96190*/  HMMA.16816.F32 R52, R4, R38, R52 ;  /* 0x000000260434723c */ /* 0x004fee0000001834 */
[----:B----4-:R-:W-:-:S02]  /*961a0*/  IMAD.MOV.U32 R4, RZ, RZ, R49 ;  /* 0x000000ffff047224 */ /* 0x010fc400078e0031 */
[----:B------:R-:W2:Y:S01]  /*961b0*/  LDL.LU R49, [R1+0x8248] ;  /* 0x0082480001317983 */ /* 0x000ea20000300800 */
[----:B---3--:R-:W-:Y:S02]  /*961c0*/  IMAD.MOV.U32 R5, RZ, RZ, R50 ;  /* 0x000000ffff057224 */ /* 0x008fe400078e0032 */
[----:B------:R-:W-:-:S11]  /*961d0*/  IMAD.MOV.U32 R6, RZ, RZ, R51 ;  /* 0x000000ffff067224 */ /* 0x000fd600078e0033 */
[----:B------:R0:W-:Y:S04]  /*961e0*/  STL.64 [R1+0x3d0], R52 ;  /* 0x0003d03401007387 */ /* 0x0001e80000100a00 */
[----:B------:R1:W-:Y:S04]  /*961f0*/  STL.64 [R1+0x3d8], R54 ;  /* 0x0003d83601007387 */ /* 0x0003e80000100a00 */
[----:B------:R-:W2:Y:S04]  /*96200*/  LDL.LU R50, [R1+0x8244] ;  /* 0x0082440001327983 */ /* 0x000ea80000300800 */
[----:B------:R-:W2:Y:S01]  /*96210*/  LDL.LU R51, [R1+0x8240] ;  /* 0x0082400001337983 */ /* 0x000ea20000300800 */
[----:B0-----:R-:W-:-:S02]  /*96220*/  IMAD.MOV.U32 R52, RZ, RZ, R46 ;  /* 0x000000ffff347224 */ /* 0x001fc400078e002e */
[----:B------:R-:W-:Y:S01]  /*96230*/  IMAD.MOV.U32 R53, RZ, RZ, R47 ;  /* 0x000000ffff357224 */ /* 0x000fe200078e002f */
[----:B------:R-:W3:Y:S04]  /*96240*/  LDL.LU R7, [R1+0x40c] ;  /* 0x00040c0001077983 */ /* 0x000ee80000300800 */
[----:B------:R-:W4:Y:S04]  /*96250*/  LDL.LU R46, [R1+0x823c] ;  /* 0x00823c00012e7983 */ /* 0x000f280000300800 */
[----:B------:R-:W3:Y:S01]  /*96260*/  LDL.LU R47, [R1+0x8238] ;  /* 0x00823800012f7983 */ /* 0x000ee20000300800 */
[----:B------:R-:W-:-:S02]  /*96270*/  IMAD R28, R30, 0x100, R29 ;  /* 0x000001001e1c7824 */ /* 0x000fc400078e021d */
[----:B------:R-:W-:Y:S01]  /*96280*/  IMAD R29, R61, 0x100, R31 ;  /* 0x000001003d1d7824 */ /* 0x000fe200078e021f */
[----:B-1----:R-:W3:Y:S01]  /*96290*/  LDL.LU R54, [R1+0x418] ;  /* 0x0004180001367983 */ /* 0x002ee20000300800 */
[----:B------:R-:W-:Y:S02]  /*962a0*/  IMAD R30, R0, 0x100, R60 ;  /* 0x00000100001e7824 */ /* 0x000fe400078e023c */
[----:B------:R-:W-:Y:S01]  /*962b0*/  IMAD R31, R43, 0x100, R42 ;  /* 0x000001002b1f7824 */ /* 0x000fe200078e022a */
[----:B------:R-:W-:Y:S02]  /*962c0*/  F2FP.F16.E4M3.UNPACK_B R28, R28 ;  /* 0x0000001cff1c723e */ /* 0x000fe400020006ff */
[----:B------:R-:W-:Y:S02]  /*962d0*/  F2FP.F16.E4M3.UNPACK_B R29, R29 ;  /* 0x0000001dff1d723e */ /* 0x000fe400020006ff */
[----:B------:R-:W-:Y:S02]  /*962e0*/  F2FP.F16.E4M3.UNPACK_B R30, R30 ;  /* 0x0000001eff1e723e */ /* 0x000fe400020006ff */
[----:B------:R-:W-:Y:S01]  /*962f0*/  F2FP.F16.E4M3.UNPACK_B R31, R31 ;  /* 0x0000001fff1f723e */ /* 0x000fe200020006ff */
[----:B------:R-:W-:-:S02]  /*96300*/  IMAD.MOV.U32 R55, RZ, RZ, R44 ;  /* 0x000000ffff377224 */ /* 0x000fc400078e002c */
[----:B------:R-:W3:Y:S04]  /*96310*/  LDL.LU R44, [R1+0x8234] ;  /* 0x00823400012c7983 */ /* 0x000ee80000300800 */
[----:B--2---:R-:W-:-:S15]  /*96320*/  HMMA.16816.F32 R48, R28, R40, R48 ;  /* 0x000000281c30723c */ /* 0x004fde0000001830 */
[----:B------:R-:W-:-:S08]  /*96330*/  NOP ;  /* 0x0000000000007918 */ /* 0x000fd00000000000 */
[----:B------:R0:W-:Y:S04]  /*96340*/  STL.64 [R1+0x3c0], R48 ;  /* 0x0003c03001007387 */ /* 0x0001e80000100a00 */
[----:B------:R3:W-:Y:S01]  /*96350*/  STL.64 [R1+0x3c8], R50 ;  /* 0x0003c83201007387 */ /* 0x0007e20000100a00 */
[----:B0-----:R-:W-:-:S03]  /*96360*/  IMAD.MOV.U32 R48, RZ, RZ, R45 ;  /* 0x000000ffff307224 */ /* 0x001fc600078e002d */
[----:B------:R-:W2:Y:S01]  /*96370*/  LDL.LU R45, [R1+0x8230] ;  /* 0x00823000012d7983 */ /* 0x000ea20000300800 */
[----:B----4-:R-:W-:Y:S02]  /*96380*/  IMAD.MOV.U32 R49, RZ, RZ, R46 ;  /* 0x000000ffff317224 */ /* 0x010fe400078e002e */
[----:B---3--:R-:W-:Y:S01]  /*96390*/  IMAD.MOV.U32 R50, RZ, RZ, R47 ;  /* 0x000000ffff327224 */ /* 0x008fe200078e002f */
[----:B------:R-:W2:Y:S04]  /*963a0*/  LDL.LU R46, [R1+0x822c] ;  /* 0x00822c00012e7983 */ /* 0x000ea80000300800 */
[----:B------:R-:W2:Y:S04]  /*963b0*/  LDL.LU R47, [R1+0x8228] ;  /* 0x00822800012f7983 */ /* 0x000ea80000300800 */
[----:B------:R-:W3:Y:S04]  /*963c0*/  LDL.LU R51, [R1+0x3fc] ;  /* 0x0003fc0001337983 */ /* 0x000ee80000300800 */
[----:B------:R0:W-:Y:S04]  /*963d0*/  STL.64 [R1+0x81c8], R40 ;  /* 0x0081c82801007387 */ /* 0x0001e80000100a00 */
[----:B0-----:R-:W4:Y:S04]  /*963e0*/  LDL.LU R40, [R1+0x3e0] ;  /* 0x0003e00001287983 */ /* 0x001f280000300800 */
[----:B------:R-:W4:Y:S04]  /*963f0*/  LDL.LU R41, [R1+0x3e4] ;  /* 0x0003e40001297983 */ /* 0x000f280000300800 */
[----:B------:R-:W4:Y:S04]  /*96400*/  LDL.LU R42, [R1+0x3e8] ;  /* 0x0003e800012a7983 */ /* 0x000f280000300800 */
[----:B------:R-:W4:Y:S04]  /*96410*/  LDL.LU R43, [R1+0x3ec] ;  /* 0x0003ec00012b7983 */ /* 0x000f280000300800 */
[----:B------:R-:W-:Y:S04]  /*96420*/  STL.64 [R1+0x81d8], R38 ;  /* 0x0081d82601007387 */ /* 0x000fe80000100a00 */
[----:B------:R3:W-:Y:S01]  /*96430*/  STL.64 [R1+0x81d0], R36 ;  /* 0x0081d02401007387 */ /* 0x0007e20000100a00 */
[C---:B--2---:R-:W-:Y:S06]  /*96440*/  HMMA.16816.F32 R44, R28.reuse, R36, R44 ;  /* 0x000000241c2c723c */ /* 0x044fec000000182c */
[C---:B---3--:R-:W-:Y:S06]  /*96450*/  HMMA.16816.F32 R36, R28.reuse, R32, R48 ;  /* 0x000000201c24723c */ /* 0x048fec0000001830 */
[C---:B----4-:R-:W-:Y:S11]  /*96460*/  HMMA.16816.F32 R40, R28.reuse, R34, R40 ;  /* 0x000000221c28723c */ /* 0x050ff60000001828 */
[----:B------:R-:W-:Y:S04]  /*96470*/  STL.64 [R1+0x330], R44 ;  /* 0x0003302c01007387 */ /* 0x000fe80000100a00 */
[----:B------:R-:W-:Y:S04]  /*96480*/  STL.64 [R1+0x338], R46 ;  /* 0x0003382e01007387 */ /* 0x000fe80000100a00 */
[----:B------:R-:W-:Y:S04]  /*96490*/  STL.64 [R1+0x81f0], R34 ;  /* 0x0081f02201007387 */ /* 0x000fe80000100a00 */
        /* <DEDUP_REMOVED lines=19> */
[----:B------:R-:W-:Y:S04]  /*965d0*/  STL.64 [R1+0x2d0], R4 ;  /* 0x0002d00401007387 */ /* 0x000fe80000100a00 */
[----:B------:R-:W-:Y:S04]  /*965e0*/  STL.64 [R1+0x2d8], R6 ;  /* 0x0002d80601007387 */ /* 0x000fe80000100a00 */
        /* <DEDUP_REMOVED lines=100> */
[----:B------:R0:W-:Y:S04]  /*96c30*/  STL.64 [R1+0x3b0], R40 ;  /* 0x0003b02801007387 */ /* 0x0001e80000100a00 */
[----:B------:R-:W-:Y:S04]  /*96c40*/  STL.64 [R1+0x3b8], R42 ;  /* 0x0003b82a01007387 */ /* 0x000fe80000100a00 */
[----:B0-----:R-:W2:Y:S04]  /*96c50*/  LDL.LU.64 R40, [R1+0x81c8] ;  /* 0x0081c80001287983 */ /* 0x001ea80000300a00 */
[----:B------:R-:W-:Y:S04]  /*96c60*/  STL.64 [R1+0x8170], R10 ;  /* 0x0081700a01007387 */ /* 0x000fe80000100a00 */
[----:B------:R3:W-:Y:S01]  /*96c70*/  STL.64 [R1+0x8168], R8 ;  /* 0x0081680801007387 */ /* 0x0007e20000100a00 */
[----:B------:R-:W-:Y:S01]  /*96c80*/  IMAD R6, R7, 0x100, R6 ;  /* 0x0000010007067824 */ /* 0x000fe200078e0206 */
[----:B---3--:R-:W-:Y:S01]  /*96c90*/  HMMA.16816.F32 R8, R28, R2, R12 ;  /* 0x000000021c08723c */ /* 0x008fe2000000180c */
[----:B------:R-:W-:Y:S01]  /*96ca0*/  IMAD R7, R0, 0x100, R61 ;  /* 0x0000010000077824 */ /* 0x000fe200078e023d */
[----:B------:R-:W-:-:S02]  /*96cb0*/  F2FP.F16.E4M3.UNPACK_B R4, R4 ;  /* 0x00000004ff04723e */ /* 0x000fc400020006ff */
[----:B------:R-:W-:Y:S02]  /*96cc0*/  F2FP.F16.E4M3.UNPACK_B R5, R5 ;  /* 0x00000005ff05723e */ /* 0x000fe400020006ff */
[----:B------:R-:W-:Y:S02]  /*96cd0*/  F2FP.F16.E4M3.UNPACK_B R6, R6 ;  /* 0x00000006ff06723e */ /* 0x000fe400020006ff */
[----:B------:R-:W-:-:S15]  /*96ce0*/  F2FP.F16.E4M3.UNPACK_B R7, R7 ;  /* 0x00000007ff07723e */ /* 0x000fde00020006ff */
[----:B------:R-:W-:Y:S04]  /*96cf0*/  STL.64 [R1+0x3a0], R8 ;  /* 0x0003a00801007387 */ /* 0x000fe80000100a00 */
[----:B------:R2:W-:Y:S01]  /*96d00*/  STL.64 [R1+0x3a8], R10 ;  /* 0x0003a80a01007387 */ /* 0x0005e20000100a00 */
[----:B----4-:R-:W-:Y:S06]  /*96d10*/  HMMA.16816.F32 R16, R28, R38, R16 ;  /* 0x000000261c10723c */ /* 0x010fec0000001810 */
[C---:B--2---:R-:W-:Y:S06]  /*96d20*/  HMMA.16816.F32 R8, R4.reuse, R36, R44 ;  /* 0x000000240408723c */ /* 0x044fec000000182c */
[C---:B------:R-:W-:Y:S11]  /*96d30*/  HMMA.16816.F32 R12, R4.reuse, R40, R20 ;  /* 0x00000028040c723c */ /* 0x040ff60000001814 */
        /* <DEDUP_REMOVED lines=126> */
[----:B------:R0:W-:Y:S01]  /*97520*/  STL.64 [R1+0x1b8], R18 ;  /* 0x0001b81201007387 */ /* 0x0001e20000100a00 */
[----:B------:R-:W-:Y:S02]  /*97530*/  IMAD R28, R29, 0x100, R28 ;  /* 0x000001001d1c7824 */ /* 0x000fe400078e021c */
        /* <DEDUP_REMOVED lines=11> */
[----:B------:R3:W-:Y:S02]  /*975f0*/  STL.64 [R1+0x1a8], R14 ;  /* 0x0001a80e01007387 */ /* 0x0007e40000100a00 */
[----:B---3--:R-:W-:Y:S02]  /*97600*/  HMMA.16816.F32 R12, R4, R8, R24 ;  /* 0x00000008040c723c */ /* 0x008fe40000001818 */
[----:B------:R-:W-:Y:S04]  /*97610*/  STL.64 [R1+0x8160], R10 ;  /* 0x0081600a01007387 */ /* 0x000fe80000100a00 */
[----:B------:R0:W-:Y:S02]  /*97620*/  STL.64 [R1+0x8158], R8 ;  /* 0x0081580801007387 */ /* 0x0001e40000100a00 */
[----:B0-----:R-:W-:-:S15]  /*97630*/  HMMA.16816.F32 R8, R28, R40, R52 ;  /* 0x000000281c08723c */ /* 0x001fde0000001834 */
[----:B------:R-:W-:Y:S04]  /*97640*/  STL.64 [R1+0x390], R12 ;  /* 0x0003900c01007387 */ /* 0x000fe80000100a00 */
[----:B------:R0:W-:Y:S02]  /*97650*/  STL.64 [R1+0x398], R14 ;  /* 0x0003980e01007387 */ /* 0x0001e40000100a00 */
[----:B0-----:R-:W-:Y:S06]  /*97660*/  HMMA.16816.F32 R12, R4, R38, R48 ;  /* 0x00000026040c723c */ /* 0x001fec0000001830 */
[----:B------:R-:W-:Y:S01]  /*97670*/  HMMA.16816.F32 R4, R28, R36, R56 ;  /* 0x000000241c04723c */ /* 0x000fe20000001838 */
[----:B------:R-:W-:Y:S04]  /*97680*/  STL.64 [R1+0x380], R16 ;  /* 0x0003801001007387 */ /* 0x000fe80000100a00 */
[----:B------:R-:W-:-:S12]  /*97690*/  STL.64 [R1+0x388], R18 ;  /* 0x0003881201007387 */ /* 0x000fd80000100a00 */
        /* <DEDUP_REMOVED lines=103> */
[----:B------:R-:W-:Y:S01]  /*97d10*/  STL.64 [R1+0x8090], R18 ;  /* 0x0080901201007387 */ /* 0x000fe20000100a00 */
[----:B----4-:R-:W-:-:S15]  /*97d20*/  HMMA.16816.F32 R20, R28, R16, R36 ;  /* 0x000000101c14723c */ /* 0x010fde0000001824 */
[----:B------:R-:W-:-:S01]  /*97d30*/  NOP ;  /* 0x0000000000007918 */ /* 0x000fc20000000000 */
[----:B------:R-:W-:Y:S04]  /*97d40*/  STL.64 [R1+0x100], R24 ;  /* 0x0001001801007387 */ /* 0x000fe80000100a00 */
[----:B------:R-:W-:Y:S04]  /*97d50*/  STL.64 [R1+0x108], R26 ;  /* 0x0001081a01007387 */ /* 0x000fe80000100a00 */
[----:B------:R0:W-:Y:S02]  /*97d60*/  STL.64 [R1+0x8088], R16 ;  /* 0x0080881001007387 */ /* 0x0001e40000100a00 */
[C---:B0-----:R-:W-:Y:S02]  /*97d70*/  HMMA.16816.F32 R16, R28.reuse, R14, R4 ;  /* 0x0000000e1c10723c */ /* 0x041fe40000001804 */
[----:B------:R-:W-:Y:S04]  /*97d80*/  STL.64 [R1+0xf0], R20 ;  /* 0x0000f01401007387 */ /* 0x000fe80000100a00 */
[----:B------:R-:W-:Y:S01]  /*97d90*/  STL.64 [R1+0xf8], R22 ;  /* 0x0000f81601007387 */ /* 0x000fe20000100a00 */
[----:B------:R-:W-:Y:S03]  /*97da0*/  HMMA.16816.F32 R4, R28, R12, R44 ;  /* 0x0000000c1c04723c */ /* 0x000fe6000000182c */
        /* <DEDUP_REMOVED lines=80> */
[----:B---3--:R-:W-:-:S15]  /*982b0*/  HMMA.16816.F32 R36, R28, R2, R36 ;  /* 0x000000021c24723c */ /* 0x008fde0000001824 */
[----:B------:R-:W-:-:S08]  /*982c0*/  NOP ;  /* 0x0000000000007918 */ /* 0x000fd00000000000 */
[----:B------:R-:W-:Y:S04]  /*982d0*/  STL.64 [R1+0x360], R36 ;  /* 0x0003602401007387 */ /* 0x000fe80000100a00 */
[----:B------:R0:W-:Y:S04]  /*982e0*/  STL.64 [R1+0x368], R38 ;  /* 0x0003682601007387 */ /* 0x0001e80000100a00 */
[----:B0-----:R-:W4:Y:S04]  /*982f0*/  LDL.LU.64 R38, [R1+0x8110] ;  /* 0x0081100001267983 */ /* 0x001f280000300a00 */
[----:B------:R-:W3:Y:S01]  /*98300*/  LDL.LU.64 R36, [R1+0x8108] ;  /* 0x0081080001247983 */ /* 0x000ee20000300a00 */
[----:B------:R-:W-:-:S02]  /*98310*/  F2FP.F16.E4M3.UNPACK_B R4, R4 ;  /* 0x00000004ff04723e */ /* 0x000fc400020006ff */
[----:B------:R-:W-:Y:S02]  /*98320*/  F2FP.F16.E4M3.UNPACK_B R5, R5 ;  /* 0x00000005ff05723e */ /* 0x000fe400020006ff */
[----:B------:R-:W-:Y:S02]  /*98330*/  F2FP.F16.E4M3.UNPACK_B R6, R6 ;  /* 0x00000006ff06723e */ /* 0x000fe400020006ff */
[----:B------:R-:W-:-:S07]  /*98340*/  F2FP.F16.E4M3.UNPACK_B R7, R7 ;  /* 0x00000007ff07723e */ /* 0x000fce00020006ff */
[----:B--2---:R-:W-:Y:S06]  /*98350*/  HMMA.16816.F32 R56, R4, R40, R56 ;  /* 0x000000280438723c */ /* 0x004fec0000001838 */
[----:B----4-:R-:W-:Y:S01]  /*98360*/  HMMA.16816.F32 R28, R28, R38, R44 ;  /* 0x000000261c1c723c */ /* 0x010fe2000000182c */
[----:B------:R-:W2:Y:S04]  /*98370*/  LDL.LU.64 R46, [R1+0x8100] ;  /* 0x00810000012e7983 */ /* 0x000ea80000300a00 */
[----:B------:R-:W2:Y:S01]  /*98380*/  LDL.LU.64 R44, [R1+0x80f8] ;  /* 0x0080f800012c7983 */ /* 0x000ea20000300a00 */
[----:B---3--:R-:W-:-:S15]  /*98390*/  HMMA.16816.F32 R32, R4, R36, R32 ;  /* 0x000000240420723c */ /* 0x008fde0000001820 */
[----:B------:R-:W-:-:S02]  /*983a0*/  NOP ;  /* 0x0000000000007918 */ /* 0x000fc40000000000 */
        /* <DEDUP_REMOVED lines=8> */
[----:B0-----:R-:W4:Y:S04]  /*98430*/  LDL.LU.64 R58, [R1+0x80f0] ;  /* 0x0080f000013a7983 */ /* 0x001f280000300a00 */
[----:B------:R-:W4:Y:S04]  /*98440*/  LDL.LU.64 R56, [R1+0x80e8] ;  /* 0x0080e80001387983 */ /* 0x000f280000300a00 */
[----:B------:R-:W-:Y:S04]  /*98450*/  STL.64 [R1+0x8070], R40 ;  /* 0x0080702801007387 */ /* 0x000fe80000100a00 */
        /* <DEDUP_REMOVED lines=38> */
[----:B---3--:R-:W-:-:S15]  /*986c0*/  HMMA.16816.F32 R16, R4, R22, R16 ;  /* 0x000000160410723c */ /* 0x008fde0000001810 */
[----:B------:R-:W-:-:S08]  /*986d0*/  NOP ;  /* 0x0000000000007918 */ /* 0x000fd00000000000 */
[----:B------:R-:W-:Y:S04]  /*986e0*/  STL.64 [R1+0x40], R16 ;  /* 0x0000401001007387 */ /* 0x000fe80000100a00 */
[----:B------:R0:W-:Y:S04]  /*986f0*/  STL.64 [R1+0x48], R18 ;  /* 0x0000481201007387 */ /* 0x0001e80000100a00 */
[----:B0-----:R-:W3:Y:S04]  /*98700*/  LDL.LU.64 R18, [R1+0x8090] ;  /* 0x0080900001127983 */ /* 0x001ee80000300a00 */
[----:B------:R-:W3:Y:S01]  /*98710*/  LDL.LU.64 R16, [R1+0x8088] ;  /* 0x0080880001107983 */ /* 0x000ee20000300a00 */
[C---:B--2---:R-:W-:Y:S06]  /*98720*/  HMMA.16816.F32 R32, R4.reuse, R20, R32 ;  /* 0x000000140420723c */ /* 0x044fec0000001820 */
[C---:B----4-:R-:W-:Y:S06]  /*98730*/  HMMA.16816.F32 R56, R4.reuse, R12, R56 ;  /* 0x0000000c0438723c */ /* 0x050fec0000001838 */
[C---:B------:R-:W-:Y:S11]  /*98740*/  HMMA.16816.F32 R52, R4.reuse, R10, R52 ;  /* 0x0000000a0434723c */ /* 0x040ff60000001834 */
[----:B------:R-:W-:Y:S04]  /*98750*/  STL.64 [R1+0x30], R32 ;  /* 0x0000302001007387 */ /* 0x000fe80000100a00 */
[----:B------:R0:W-:Y:S01]  /*98760*/  STL.64 [R1+0x38], R34 ;  /* 0x0000382201007387 */ /* 0x0001e20000100a00 */
[C---:B---3--:R-:W-:Y:S06]  /*98770*/  HMMA.16816.F32 R36, R4.reuse, R18, R36 ;  /* 0x000000120424723c */ /* 0x048fec0000001824 */
[C---:B0-----:R-:W-:Y:S06]  /*98780*/  HMMA.16816.F32 R32, R4.reuse, R16, R28 ;  /* 0x000000100420723c */ /* 0x041fec000000181c */
[----:B------:R-:W-:Y:S11]  /*98790*/  HMMA.16816.F32 R28, R4, R14, R44 ;  /* 0x0000000e041c723c */ /* 0x000ff6000000182c */
[----:B------:R0:W-:Y:S04]  /*987a0*/  STL.64 [R1+0x20], R36 ;  /* 0x0000202401007387 */ /* 0x0001e80000100a00 */
[----:B------:R-:W-:Y:S04]  /*987b0*/  STL.64 [R1+0x28], R38 ;  /* 0x0000282601007387 */ /* 0x000fe80000100a00 */
[----:B------:R-:W-:Y:S04]  /*987c0*/  STL.64 [R1+0x10], R32 ;  /* 0x0000102001007387 */ /* 0x000fe80000100a00 */
[----:B------:R-:W-:Y:S04]  /*987d0*/  STL.64 [R1+0x18], R34 ;  /* 0x0000182201007387 */ /* 0x000fe80000100a00 */
[----:B------:R-:W-:Y:S04]  /*987e0*/  STL.64 [R1+0x8048], R14 ;  /* 0x0080480e01007387 */ /* 0x000fe80000100a00 */
[----:B------:R1:W-:Y:S04]  /*987f0*/  STL.64 [R1], R28 ;  /* 0x0000001c01007387 */ /* 0x0003e80000100a00 */
[----:B------:R2:W-:Y:S04]  /*98800*/  STL.64 [R1+0x8], R30 ;  /* 0x0000081e01007387 */ /* 0x0005e80000100a00 */
[----:B------:R-:W-:Y:S04]  /*98810*/  STL.64 [R1+0x8040], R12 ;  /* 0x0080400c01007387 */ /* 0x000fe80000100a00 */
[----:B------:R-:W-:Y:S04]  /*98820*/  STL.64 [R1+0x7910], R58 ;  /* 0x0079103a01007387 */ /* 0x000fe80000100a00 */
[----:B------:R-:W-:Y:S04]  /*98830*/  STL.64 [R1+0x7908], R56 ;  /* 0x0079083801007387 */ /* 0x000fe80000100a00 */
[----:B------:R-:W-:Y:S04]  /*98840*/  STL.64 [R1+0x7920], R54 ;  /* 0x0079203601007387 */ /* 0x000fe80000100a00 */
[----:B------:R3:W-:Y:S04]  /*98850*/  STL.64 [R1+0x7918], R52 ;  /* 0x0079183401007387 */ /* 0x0007e80000100a00 */
[----:B0-----:R-:W4:Y:S04]  /*98860*/  LDL.LU R36, [R1+0x990] ;  /* 0x0009900001247983 */ /* 0x001f280000300800 */
[----:B------:R-:W4:Y:S01]  /*98870*/  LDL.LU R37, [R1+0x994] ;  /* 0x0009940001257983 */ /* 0x000f220000300800 */
[----:B-1----:R-:W-:-:S03]  /*98880*/  IMAD R28, R49, 0x100, R48 ;  /* 0x00000100311c7824 */ /* 0x002fc600078e0230 */
[----:B------:R-:W4:Y:S04]  /*98890*/  LDL.LU R38, [R1+0x998] ;  /* 0x0009980001267983 */ /* 0x000f280000300800 */
[----:B------:R-:W4:Y:S01]  /*988a0*/  LDL.LU R39, [R1+0x99c] ;  /* 0x00099c0001277983 */ /* 0x000f220000300800 */
[----:B------:R-:W-:-:S03]  /*988b0*/  IMAD R29, R51, 0x100, R50 ;  /* 0x00000100331d7824 */ /* 0x000fc600078e0232 */
[----:B------:R-:W4:Y:S04]  /*988c0*/  LDL.LU R48, [R1+0x9a0] ;  /* 0x0009a00001307983 */ /* 0x000f280000300800 */
[----:B------:R-:W4:Y:S01]  /*988d0*/  LDL.LU R49, [R1+0x9a4] ;  /* 0x0009a40001317983 */ /* 0x000f220000300800 */
[----:B--2---:R-:W-:-:S03]  /*988e0*/  IMAD R31, R43, 0x100, R42 ;  /* 0x000001002b1f7824 */ /* 0x004fc600078e022a */
[----:B------:R-:W2:Y:S04]  /*988f0*/  LDL.LU R50, [R1+0x9a8] ;  /* 0x0009a80001327983 */ /* 0x000ea80000300800 */
[----:B------:R-:W2:Y:S04]  /*98900*/  LDL.LU R51, [R1+0x9ac] ;  /* 0x0009ac0001337983 */ /* 0x000ea80000300800 */
[----:B------:R-:W2:Y:S04]  /*98910*/  LDL.LU R40, [R1+0x9b0] ;  /* 0x0009b00001287983 */ /* 0x000ea80000300800 */
[----:B------:R-:W2:Y:S04]  /*98920*/  LDL.LU R41, [R1+0x9b4] ;  /* 0x0009b40001297983 */ /* 0x000ea80000300800 */
[----:B------:R-:W2:Y:S04]  /*98930*/  LDL.LU R42, [R1+0x9b8] ;  /* 0x0009b800012a7983 */ /* 0x000ea80000300800 */
        /* <DEDUP_REMOVED lines=34> */
[----:B------:R0:W-:Y:S04]  /*98b60*/  STL.64 [R1+0x340], R40 ;  /* 0x0003402801007387 */ /* 0x0001e80000100a00 */
[----:B------:R-:W-:Y:S04]  /*98b70*/  STL.64 [R1+0x348], R42 ;  /* 0x0003482a01007387 */ /* 0x000fe80000100a00 */
[----:B0-----:R-:W4:Y:S01]  /*98b80*/  LDL.LU.64 R40, [R1+0x8070] ;  /* 0x0080700001287983 */ /* 0x001f220000300a00 */
[----:B------:R-:W-:Y:S01]  /*98b90*/  IMAD R30, R0, 0x100, R61 ;  /* 0x00000100001e7824 */ /* 0x000fe200078e023d */
[----:B------:R-:W-:-:S02]  /*98ba0*/  F2FP.F16.E4M3.UNPACK_B R28, R28 ;  /* 0x0000001cff1c723e */ /* 0x000fc400020006ff */
[----:B------:R-:W-:Y:S02]  /*98bb0*/  F2FP.F16.E4M3.UNPACK_B R29, R29 ;  /* 0x0000001dff1d723e */ /* 0x000fe400020006ff */
[----:B------:R-:W-:Y:S02]  /*98bc0*/  F2FP.F16.E4M3.UNPACK_B R30, R30 ;  /* 0x0000001eff1e723e */ /* 0x000fe400020006ff */
[----:B------:R-:W-:Y:S01]  /*98bd0*/  F2FP.F16.E4M3.UNPACK_B R31, R31 ;  /* 0x0000001fff1f723e */ /* 0x000fe200020006ff */
[----:B--2---:R-:W-:Y:S01]  /*98be0*/  HMMA.16816.F32 R48, R4, R38, R48 ;  /* 0x000000260430723c */ /* 0x004fe20000001830 */
[----:B------:R-:W2:Y:S04]  /*98bf0*/  LDL.LU R4, [R1+0x9f0] ;  /* 0x0009f00001047983 */ /* 0x000ea80000300800 */
[----:B------:R-:W2:Y:S01]  /*98c00*/  LDL.LU R5, [R1+0x9f4] ;  /* 0x0009f40001057983 */ /* 0x000ea20000300800 */
[C---:B---3--:R-:W-:Y:S03]  /*98c10*/  HMMA.16816.F32 R32, R28.reuse, R36, R32 ;  /* 0x000000241c20723c */ /* 0x048fe60000001820 */
[----:B------:R-:W2:Y:S04]  /*98c20*/  LDL.LU R6, [R1+0x9f8] ;  /* 0x0009f80001067983 */ /* 0x000ea80000300800 */
[----:B------:R-:W2:Y:S10]  /*98c30*/  LDL.LU R7, [R1+0x9fc] ;  /* 0x0009fc0001077983 */ /* 0x000eb40000300800 */
[----:B------:R-:W-:Y:S04]  /*98c40*/  STL.64 [R1+0x78f0], R50 ;  /* 0x0078f03201007387 */ /* 0x000fe80000100a00 */
[----:B------:R0:W-:Y:S04]  /*98c50*/  STL.64 [R1+0x78e8], R48 ;  /* 0x0078e83001007387 */ /* 0x0001e80000100a00 */
[----:B0-----:R-:W3:Y:S04]  /*98c60*/  LDL.LU R48, [R1+0x9e0] ;  /* 0x0009e00001307983 */ /* 0x001ee80000300800 */
[----:B------:R-:W3:Y:S04]  /*98c70*/  LDL.LU R49, [R1+0x9e4] ;  /* 0x0009e40001317983 */ /* 0x000ee80000300800 */
[----:B------:R-:W3:Y:S04]  /*98c80*/  LDL.LU R50, [R1+0x9e8] ;  /* 0x0009e80001327983 */ /* 0x000ee80000300800 */
[----:B------:R-:W3:Y:S01]  /*98c90*/  LDL.LU R51, [R1+0x9ec] ;  /* 0x0009ec0001337983 */ /* 0x000ee20000300800 */
[----:B----4-:R-:W-:-:S15]  /*98ca0*/  HMMA.16816.F32 R44, R28, R40, R44 ;  /* 0x000000281c2c723c */ /* 0x010fde000000182c */
[----:B------:R-:W-:-:S08]  /*98cb0*/  NOP ;  /* 0x0000000000007918 */ /* 0x000fd00000000000 */
[----:B------:R-:W-:Y:S04]  /*98cc0*/  STL [R1+0x78e0], R45 ;  /* 0x0078e02d01007387 */ /* 0x000fe80000100800 */
[----:B------:R-:W-:Y:S04]  /*98cd0*/  STL [R1+0x78dc], R46 ;  /* 0x0078dc2e01007387 */ /* 0x000fe80000100800 */
[----:B------:R-:W-:Y:S04]  /*98ce0*/  STL [R1+0x78d8], R47 ;  /* 0x0078d82f01007387 */ /* 0x000fe80000100800 */
[----:B------:R-:W-:Y:S04]  /*98cf0*/  STL.64 [R1+0x3e0], R32 ;  /* 0x0003e02001007387 */ /* 0x000fe80000100a00 */
[----:B------:R0:W-:Y:S04]  /*98d00*/  STL.64 [R1+0x3e8], R34 ;  /* 0x0003e82201007387 */ /* 0x0001e80000100a00 */
[----:B0-----:R-:W3:Y:S04]  /*98d10*/  LDL.LU.64 R34, [R1+0x8068] ;  /* 0x0080680001227983 */ /* 0x001ee80000300a00 */
[----:B------:R-:W2:Y:S04]  /*98d20*/  LDL.LU.64 R32, [R1+0x8060] ;  /* 0x0080600001207983 */ /* 0x000ea80000300a00 */
[----:B------:R-:W-:Y:S04]  /*98d30*/  STL.64 [R1+0x8010], R38 ;  /* 0x0080102601007387 */ /* 0x000fe80000100a00 */
[----:B------:R3:W-:Y:S01]  /*98d40*/  STL.64 [R1+0x8008], R36 ;  /* 0x0080082401007387 */ /* 0x0007e20000100a00 */
[C---:B------:R-:W-:Y:S06]  /*98d50*/  HMMA.16816.F32 R8, R28.reuse, R26, R8 ;  /* 0x0000001a1c08723c */ /* 0x040fec0000001808 */
[C---:B---3--:R-:W-:Y:S06]  /*98d60*/  HMMA.16816.F32 R36, R28.reuse, R34, R48 ;  /* 0x000000221c24723c */ /* 0x048fec0000001830 */
        /* <DEDUP_REMOVED lines=10> */
[----:B------:R0:W-:Y:S02]  /*98e10*/  STL.64 [R1+0x428], R10 ;  /* 0x0004280a01007387 */ /* 0x0001e40000100a00 */
[----:B0-----:R-:W-:-:S15]  /*98e20*/  HMMA.16816.F32 R8, R28, R22, R56 ;  /* 0x000000161c08723c */ /* 0x001fde0000001838 */
[----:B------:R0:W-:Y:S01]  /*98e30*/  STL [R1+0x48c], R7 ;  /* 0x00048c0701007387 */ /* 0x0001e20000100800 */
[----:B------:R-:W-:Y:S02]  /*98e40*/  IMAD.MOV.U32 R45, RZ, RZ, R4 ;  /* 0x000000ffff2d7224 */ /* 0x000fe400078e0004 */
[----:B------:R-:W-:Y:S02]  /*98e50*/  IMAD.MOV.U32 R46, RZ, RZ, R5 ;  /* 0x000000ffff2e7224 */ /* 0x000fe400078e0005 */
[----:B------:R-:W-:Y:S02]  /*98e60*/  IMAD.MOV.U32 R47, RZ, RZ, R6 ;  /* 0x000000ffff2f7224 */ /* 0x000fe400078e0006 */
[C---:B0-----:R-:W-:Y:S01]  /*98e70*/  HMMA.16816.F32 R4, R28.reuse, R20, R12 ;  /* 0x000000141c04723c */ /* 0x041fe2000000180c */
[----:B------:R-:W-:Y:S04]  /*98e80*/  STL.64 [R1+0x8058], R26 ;  /* 0x0080581a01007387 */ /* 0x000fe80000100a00 */
[----:B------:R-:W-:Y:S04]  /*98e90*/  STL.64 [R1+0x8050], R24 ;  /* 0x0080501801007387 */ /* 0x000fe80000100a00 */
[----:B------:R-:W-:Y:S04]  /*98ea0*/  STL.64 [R1+0x7900], R46 ;  /* 0x0079002e01007387 */ /* 0x000fe80000100a00 */
[----:B------:R0:W-:Y:S04]  /*98eb0*/  STL.64 [R1+0x78f8], R44 ;  /* 0x0078f82c01007387 */ /* 0x0001e80000100a00 */
[----:B------:R-:W2:Y:S04]  /*98ec0*/  LDL.LU R56, [R1+0xb00] ;  /* 0x000b000001387983 */ /* 0x000ea80000300800 */
[----:B------:R1:W-:Y:S04]  /*98ed0*/  STL.64 [R1+0x4f0], R8 ;  /* 0x0004f00801007387 */ /* 0x0003e80000100a00 */
[----:B------:R3:W-:Y:S04]  /*98ee0*/  STL.64 [R1+0x4f8], R10 ;  /* 0x0004f80a01007387 */ /* 0x0007e80000100a00 */
[----:B------:R4:W-:Y:S04]  /*98ef0*/  STL.64 [R1+0x520], R4 ;  /* 0x0005200401007387 */ /* 0x0009e80000100a00 */
[----:B------:R4:W-:Y:S04]  /*98f00*/  STL.64 [R1+0x528], R6 ;  /* 0x0005280601007387 */ /* 0x0009e80000100a00 */
        /* <DEDUP_REMOVED lines=19> */
[----:B-1----:R-:W2:Y:S04]  /*99040*/  LDL.LU R8, [R1+0xa70] ;  /* 0x000a700001087983 */ /* 0x002ea80000300800 */
        /* <DEDUP_REMOVED lines=30> */
[----:B------:R-:W-:-:S15]  /*99230*/  HMMA.16816.F32 R24, R28, R18, R24 ;  /* 0x000000121c18723c */ /* 0x000fde0000001818 */
        /* <DEDUP_REMOVED lines=28> */
[----:B0-----:R-:W3:Y:S04]  /*99400*/  LDL.LU R12, [R1+0xa90] ;  /* 0x000a9000010c7983 */ /* 0x001ee80000300800 */
[----:B------:R-:W3:Y:S04]  /*99410*/  LDL.LU R13, [R1+0xa94] ;  /* 0x000a9400010d7983 */ /* 0x000ee80000300800 */
[----:B------:R-:W3:Y:S04]  /*99420*/  LDL.LU R14, [R1+0xa98] ;  /* 0x000a9800010e7983 */ /* 0x000ee80000300800 */
[----:B------:R-:W3:Y:S01]  /*99430*/  LDL.LU R15, [R1+0xa9c] ;  /* 0x000a9c00010f7983 */ /* 0x000ee20000300800 */
[----:B------:R-:W-:-:S02]  /*99440*/  IMAD R4, R4, 0x100, R61 ;  /* 0x0000010004047824 */ /* 0x000fc400078e023d */
[----:B------:R-:W-:Y:S01]  /*99450*/  IMAD R5, R5, 0x100, R0 ;  /* 0x0000010005057824 */ /* 0x000fe200078e0200 */
[----:B------:R-:W4:Y:S04]  /*99460*/  LDL.LU R61, [R1+0x801c] ;  /* 0x00801c00013d7983 */ /* 0x000f280000300800 */
[----:B------:R-:W4:Y:S01]  /*99470*/  LDL.LU R0, [R1+0x8018] ;  /* 0x0080180001007983 */ /* 0x000f220000300800 */
[----:B------:R-:W-:Y:S02]  /*99480*/  IMAD R6, R6, 0x100, R43 ;  /* 0x0000010006067824 */ /* 0x000fe400078e022b */
[----:B------:R-:W-:Y:S01]  /*99490*/  IMAD R7, R7, 0x100, R42 ;  /* 0x0000010007077824 */ /* 0x000fe200078e022a */
[----:B--2---:R-:W-:-:S15]  /*994a0*/  HMMA.16816.F32 R36, R28, R10, R36 ;  /* 0x0000000a1c24723c */ /* 0x004fde0000001824 */
[----:B------:R-:W-:-:S08]  /*994b0*/  NOP ;  /* 0x0000000000007918 */ /* 0x000fd00000000000 */
[----:B------:R-:W-:Y:S04]  /*994c0*/  STL.64 [R1+0x600], R36 ;  /* 0x0006002401007387 */ /* 0x000fe80000100a00 */
[----:B------:R0:W-:Y:S04]  /*994d0*/  STL.64 [R1+0x608], R38 ;  /* 0x0006082601007387 */ /* 0x0001e80000100a00 */
[----:B0-----:R-:W2:Y:S04]  /*994e0*/  LDL.LU.64 R38, [R1+0x8010] ;  /* 0x0080100001267983 */ /* 0x001ea80000300a00 */
[----:B------:R-:W4:Y:S04]  /*994f0*/  LDL.LU.64 R36, [R1+0x8008] ;  /* 0x0080080001247983 */ /* 0x000f280000300a00 */
[----:B------:R-:W4:Y:S04]  /*99500*/  LDL.LU R43, [R1+0x8004] ;  /* 0x00800400012b7983 */ /* 0x000f280000300800 */
[----:B------:R-:W4:Y:S01]  /*99510*/  LDL.LU R42, [R1+0x8000] ;  /* 0x00800000012a7983 */ /* 0x000f220000300800 */
[----:B---3--:R-:W-:Y:S01]  /*99520*/  HMMA.16816.F32 R12, R28, R8, R12 ;  /* 0x000000081c0c723c */ /* 0x008fe2000000180c */
[----:B------:R-:W-:-:S02]  /*99530*/  F2FP.F16.E4M3.UNPACK_B R4, R4 ;  /* 0x00000004ff04723e */ /* 0x000fc400020006ff */
[----:B------:R-:W-:Y:S02]  /*99540*/  F2FP.F16.E4M3.UNPACK_B R5, R5 ;  /* 0x00000005ff05723e */ /* 0x000fe400020006ff */
[----:B------:R-:W-:Y:S01]  /*99550*/  F2FP.F16.E4M3.UNPACK_B R6, R6 ;  /* 0x00000006ff06723e */ /* 0x000fe200020006ff */
[----:B------:R-:W-:Y:S01]  /*99560*/  STL.64 [R1+0x7fb8], R10 ;  /* 0x007fb80a01007387 */ /* 0x000fe20000100a00 */
[----:B------:R-:W-:-:S03]  /*99570*/  F2FP.F16.E4M3.UNPACK_B R7, R7 ;  /* 0x00000007ff07723e */ /* 0x000fc600020006ff */
[----:B------:R0:W-:Y:S01]  /*99580*/  STL.64 [R1+0x7fb0], R8 ;  /* 0x007fb00801007387 */ /* 0x0001e20000100a00 */
[----:B------:R-:W-:Y:S06]  /*99590*/  HMMA.16816.F32 R16, R28, R2, R16 ;  /* 0x000000021c10723c */ /* 0x000fec0000001810 */
[----:B0-----:R-:W-:Y:S06]  /*995a0*/  HMMA.16816.F32 R8, R4, R40, R44 ;  /* 0x000000280408723c */ /* 0x001fec000000182c */
[----:B------:R-:W-:Y:S04]  /*995b0*/  STL.64 [R1+0x690], R12 ;  /* 0x0006900c01007387 */ /* 0x000fe80000100a00 */
[----:B------:R2:W-:Y:S07]  /*995c0*/  STL.64 [R1+0x698], R14 ;  /* 0x0006980e01007387 */ /* 0x0005ee0000100a00 */
[----:B------:R-:W-:Y:S04]  /*995d0*/  STL.64 [R1+0x6c0], R16 ;  /* 0x0006c01001007387 */ /* 0x000fe80000100a00 */
[----:B------:R-:W-:Y:S01]  /*995e0*/  STL.64 [R1+0x6c8], R18 ;  /* 0x0006c81201007387 */ /* 0x000fe20000100a00 */
[----:B--2---:R-:W-:Y:S03]  /*995f0*/  HMMA.16816.F32 R12, R28, R38, R20 ;  /* 0x000000261c0c723c */ /* 0x004fe60000001814 */
[----:B----4-:R-:W-:-:S15]  /*99600*/  STL.64 [R1+0x7fd8], R42 ;  /* 0x007fd82a01007387 */ /* 0x010fde0000100a00 */
[----:B------:R-:W-:-:S05]  /*99610*/  NOP ;  /* 0x0000000000007918 */ /* 0x000fca0000000000 */
[----:B------:R-:W-:Y:S04]  /*99620*/  STL.64 [R1+0x6b0], R12 ;  /* 0x0006b00c01007387 */ /* 0x000fe80000100a00 */
[----:B------:R-:W-:Y:S04]  /*99630*/  STL.64 [R1+0x6b8], R14 ;  /* 0x0006b80e01007387 */ /* 0x000fe80000100a00 */
[----:B------:R-:W-:Y:S04]  /*99640*/  STL.64 [R1+0x7fd0], R40 ;  /* 0x007fd02801007387 */ /* 0x000fe80000100a00 */
[----:B------:R-:W-:Y:S04]  /*99650*/  STL.64 [R1+0x6d0], R8 ;  /* 0x0006d00801007387 */ /* 0x000fe80000100a00 */
[----:B------:R0:W-:Y:S02]  /*99660*/  STL.64 [R1+0x6d8], R10 ;  /* 0x0006d80a01007387 */ /* 0x0001e40000100a00 */
[C---:B0-----:R-:W-:Y:S02]  /*99670*/  HMMA.16816.F32 R8, R4.reuse, R36, R48 ;  /* 0x000000240408723c */ /* 0x041fe40000001830 */
[----:B------:R-:W-:Y:S04]  /*99680*/  STL.64 [R1+0x7ff8], R38 ;  /* 0x007ff82601007387 */ /* 0x000fe80000100a00 */
[----:B------:R-:W-:Y:S01]  /*99690*/  STL.64 [R1+0x7ff0], R36 ;  /* 0x007ff02401007387 */ /* 0x000fe20000100a00 */
[----:B------:R-:W-:-:S15]  /*996a0*/  HMMA.16816.F32 R12, R4, R34, R52 ;  /* 0x00000022040c723c */ /* 0x000fde0000001834 */
[----:B------:R-:W-:-:S01]  /*996b0*/  NOP ;  /* 0x0000000000007918 */ /* 0x000fc20000000000 */
[----:B------:R-:W-:Y:S04]  /*996c0*/  STL.64 [R1+0x730], R8 ;  /* 0x0007300801007387 */ /* 0x000fe80000100a00 */
[----:B------:R0:W-:Y:S02]  /*996d0*/  STL.64 [R1+0x738], R10 ;  /* 0x0007380a01007387 */ /* 0x0001e40000100a00 */
[----:B0-----:R-:W-:Y:S02]  /*996e0*/  HMMA.16816.F32 R8, R4, R32, R56 ;  /* 0x000000200408723c */ /* 0x001fe40000001838 */
[----:B------:R-:W2:Y:S04]  /*996f0*/  LDL.LU R56, [R1+0xcf0] ;  /* 0x000cf00001387983 */ /* 0x000ea80000300800 */
[----:B------:R0:W-:Y:S04]  /*99700*/  STL.64 [R1+0x750], R12 ;  /* 0x0007500c01007387 */ /* 0x0001e80000100a00 */
[----:B------:R1:W-:-:S13]  /*99710*/  STL.64 [R1+0x758], R14 ;  /* 0x0007580e01007387 */ /* 0x0003da0000100a00 */
[----:B------:R3:W-:Y:S04]  /*99720*/  STL.64 [R1+0x790], R8 ;  /* 0x0007900801007387 */ /* 0x0007e80000100a00 */
[----:B------:R4:W-:Y:S04]  /*99730*/  STL.64 [R1+0x798], R10 ;  /* 0x0007980a01007387 */ /* 0x0009e80000100a00 */
[----:B------:R-:W2:Y:S04]  /*99740*/  LDL.LU R57, [R1+0xcf4] ;  /* 0x000cf40001397983 */ /* 0x000ea80000300800 */
[----:B------:R-:W2:Y:S04]  /*99750*/  LDL.LU R58, [R1+0xcf8] ;  /* 0x000cf800013a7983 */ /* 0x000ea80000300800 */
[----:B------:R-:W2:Y:S04]  /*99760*/  LDL.LU R59, [R1+0xcfc] ;  /* 0x000cfc00013b7983 */ /* 0x000ea80000300800 */
[----:B0-----:R-:W2:Y:S04]  /*99770*/  LDL.LU R12, [R1+0xba0] ;  /* 0x000ba000010c7983 */ /* 0x001ea80000300800 */
[----:B------:R-:W2:Y:S04]  /*99780*/  LDL.LU R13, [R1+0xba4] ;  /* 0x000ba400010d7983 */ /* 0x000ea80000300800 */
[----:B-1----:R-:W2:Y:S04]  /*99790*/  LDL.LU R14, [R1+0xba8] ;  /* 0x000ba800010e7983 */ /* 0x002ea80000300800 */
[----:B------:R-:W2:Y:S04]  /*997a0*/  LDL.LU R15, [R1+0xbac] ;  /* 0x000bac00010f7983 */ /* 0x000ea80000300800 */
[----:B---3--:R-:W3:Y:S04]  /*997b0*/  LDL.LU R8, [R1+0xb80] ;  /* 0x000b800001087983 */ /* 0x008ee80000300800 */
[----:B------:R-:W3:Y:S04]  /*997c0*/  LDL.LU R9, [R1+0xb84] ;  /* 0x000b840001097983 */ /* 0x000ee80000300800 */
[----:B----4-:R-:W3:Y:S04]  /*997d0*/  LDL.LU R10, [R1+0xb88] ;  /* 0x000b8800010a7983 */ /* 0x010ee80000300800 */
        /* <DEDUP_REMOVED lines=86> */
[----:B------:R-:W-:-:S02]  /*99d40*/  IMAD R28, R29, 0x100, R28 ;  /* 0x000001001d1c7824 */ /* 0x000fc400078e021c */
[----:B------:R-:W-:Y:S02]  /*99d50*/  IMAD R29, R31, 0x100, R30 ;  /* 0x000001001f1d7824 */ /* 0x000fe400078e021e */
[----:B------:R-:W-:Y:S02]  /*99d60*/  IMAD R30, R45, 0x100, R44 ;  /* 0x000001002d1e7824 */ /* 0x000fe400078e022c */
[----:B------:R-:W-:Y:S01]  /*99d70*/  IMAD R31, R47, 0x100, R46 ;  /* 0x000001002f1f7824 */ /* 0x000fe200078e022e */
[C---:B---3--:R-:W-:Y:S06]  /*99d80*/  HMMA.16816.F32 R20, R4.reuse, R14, R20 ;  /* 0x0000000e0414723c */ /* 0x048fec0000001814 */
        /* <DEDUP_REMOVED lines=11> */
[----:B------:R0:W-:Y:S04]  /*99e40*/  STL.64 [R1+0x8c8], R14 ;  /* 0x0008c80e01007387 */ /* 0x0001e80000100a00 */
[----:B------:R-:W-:Y:S04]  /*99e50*/  STL.64 [R1+0x7f98], R10 ;  /* 0x007f980a01007387 */ /* 0x000fe80000100a00 */
[----:B----4-:R1:W-:Y:S01]  /*99e60*/  STL.64 [R1+0x7f90], R8 ;  /* 0x007f900801007387 */ /* 0x0103e20000100a00 */
[C---:B0-----:R-:W-:Y:S06]  /*99e70*/  HMMA.16816.F32 R12, R4.reuse, R8, R48 ;  /* 0x00000008040c723c */ /* 0x041fec0000001830 */
[C---:B-1----:R-:W-:Y:S06]  /*99e80*/  HMMA.16816.F32 R8, R4.reuse, R2, R52 ;  /* 0x000000020408723c */ /* 0x042fec0000001834 */
[----:B------:R-:W-:Y:S11]  /*99e90*/  HMMA.16816.F32 R4, R4, R38, R56 ;  /* 0x000000260404723c */ /* 0x000ff60000001838 */
[----:B------:R-:W-:Y:S04]  /*99ea0*/  STL.64 [R1+0x8f0], R12 ;  /* 0x0008f00c01007387 */ /* 0x000fe80000100a00 */
[----:B------:R-:W-:Y:S04]  /*99eb0*/  STL.64 [R1+0x8f8], R14 ;  /* 0x0008f80e01007387 */ /* 0x000fe80000100a00 */
        /* <DEDUP_REMOVED lines=23> */
[----:B------:R-:W4:Y:S01]  /*9a030*/  LDL.LU R35, [R1+0xd5c] ;  /* 0x000d5c0001237983 */ /* 0x000f220000300800 */
[----:B------:R-:W-:-:S02]  /*9a040*/  F2FP.F16.E4M3.UNPACK_B R28, R28 ;  /* 0x0000001cff1c723e */ /* 0x000fc400020006ff */
[----:B------:R-:W-:Y:S02]  /*9a050*/  F2FP.F16.E4M3.UNPACK_B R29, R29 ;  /* 0x0000001dff1d723e */ /* 0x000fe400020006ff */
[----:B------:R-:W-:Y:S02]  /*9a060*/  F2FP.F16.E4M3.UNPACK_B R30, R30 ;  /* 0x0000001eff1e723e */ /* 0x000fe400020006ff */
[----:B------:R-:W-:Y:S01]  /*9a070*/  F2FP.F16.E4M3.UNPACK_B R31, R31 ;  /* 0x0000001fff1f723e */ /* 0x000fe200020006ff */
        /* <DEDUP_REMOVED lines=98> */
[C---:B0-----:R-:W-:Y:S02]  /*9a6a0*/  HMMA.16816.F32 R16, R28.reuse, R14, R4 ;  /* 0x0000000e1c10723c */ /* 0x041fe40000001804 */
[----:B------:R-:W-:Y:S04]  /*9a6b0*/  STL.64 [R1+0xa30], R20 ;  /* 0x000a301401007387 */ /* 0x000fe80000100a00 */
[----:B------:R-:W-:Y:S04]  /*9a6c0*/  STL.64 [R1+0xa38], R22 ;  /* 0x000a381601007387 */ /* 0x000fe80000100a00 */
[----:B------:R-:W-:Y:S01]  /*9a6d0*/  STL.64 [R1+0x7ea8], R14 ;  /* 0x007ea80e01007387 */ /* 0x000fe20000100a00 */
[----:B------:R-:W-:-:S12]  /*9a6e0*/  HMMA.16816.F32 R4, R28, R12, R44 ;  /* 0x0000000c1c04723c */ /* 0x000fd8000000182c */
[----:B------:R-:W-:Y:S04]  /*9a6f0*/  STL.64 [R1+0xa40], R16 ;  /* 0x000a401001007387 */ /* 0x000fe80000100a00 */
[----:B------:R-:W-:Y:S04]  /*9a700*/  STL.64 [R1+0xa48], R18 ;  /* 0x000a481201007387 */ /* 0x000fe80000100a00 */
[----:B------:R0:W-:Y:S02]  /*9a710*/  STL.64 [R1+0x7ea0], R12 ;  /* 0x007ea00c01007387 */ /* 0x0001e40000100a00 */
[----:B0-----:R-:W-:Y:S02]  /*9a720*/  HMMA.16816.F32 R12, R28, R10, R52 ;  /* 0x0000000a1c0c723c */ /* 0x001fe40000001834 */
[----:B------:R0:W-:Y:S04]  /*9a730*/  STL.64 [R1+0xa50], R4 ;  /* 0x000a500401007387 */ /* 0x0001e80000100a00 */
[----:B------:R-:W-:Y:S01]  /*9a740*/  STL.64 [R1+0xa58], R6 ;  /* 0x000a580601007387 */ /* 0x000fe20000100a00 */
[----:B0-----:R-:W-:-:S02]  /*9a750*/  IMAD R4, R49, 0x100, R48 ;  /* 0x0000010031047824 */ /* 0x001fc400078e0230 */
[----:B------:R-:W-:-:S14]  /*9a760*/  IMAD R5, R51, 0x100, R50 ;  /* 0x0000010033057824 */ /* 0x000fdc00078e0232 */
[----:B------:R0:W-:Y:S04]  /*9a770*/  STL.64 [R1+0xa60], R12 ;  /* 0x000a600c01007387 */ /* 0x0001e80000100a00 */
[----:B------:R1:W-:Y:S04]  /*9a780*/  STL.64 [R1+0xa68], R14 ;  /* 0x000a680e01007387 */ /* 0x0003e80000100a00 */
        /* <DEDUP_REMOVED lines=12> */
[----:B------:R-:W3:Y:S04]  /*9a850*/  LDL.LU R16, [R1+0xef0] ;  /* 0x000ef00001107983 */ /* 0x000ee80000300800 */
[----:B------:R-:W3:Y:S04]  /*9a860*/  LDL.LU R17, [R1+0xef4] ;  /* 0x000ef40001117983 */ /* 0x000ee80000300800 */
[----:B------:R-:W4:Y:S04]  /*9a870*/  LDL.LU R18, [R1+0xef8] ;  /* 0x000ef80001127983 */ /* 0x000f280000300800 */
[----:B------:R-:W4:Y:S04]  /*9a880*/  LDL.LU R19, [R1+0xefc] ;  /* 0x000efc0001137983 */ /* 0x000f280000300800 */
[----:B----4-:R-:W-:Y:S04]  /*9a890*/  STL.64 [R1+0x7f08], R18 ;  /* 0x007f081201007387 */ /* 0x010fe80000100a00 */
[----:B---3--:R-:W-:Y:S04]  /*9a8a0*/  STL.64 [R1+0x7f00], R16 ;  /* 0x007f001001007387 */ /* 0x008fe80000100a00 */
[----:B0-----:R-:W3:Y:S04]  /*9a8b0*/  LDL.LU R12, [R1+0xf00] ;  /* 0x000f0000010c7983 */ /* 0x001ee80000300800 */
[----:B------:R-:W3:Y:S04]  /*9a8c0*/  LDL.LU R13, [R1+0xf04] ;  /* 0x000f0400010d7983 */ /* 0x000ee80000300800 */
[----:B-1----:R-:W4:Y:S04]  /*9a8d0*/  LDL.LU R14, [R1+0xf08] ;  /* 0x000f0800010e7983 */ /* 0x002f280000300800 */
[----:B------:R-:W4:Y:S04]  /*9a8e0*/  LDL.LU R15, [R1+0xf0c] ;  /* 0x000f0c00010f7983 */ /* 0x000f280000300800 */
[----:B----4-:R-:W-:Y:S04]  /*9a8f0*/  STL.64 [R1+0x7f38], R14 ;  /* 0x007f380e01007387 */ /* 0x010fe80000100a00 */
[----:B---3--:R0:W-:Y:S04]  /*9a900*/  STL.64 [R1+0x7f30], R12 ;  /* 0x007f300c01007387 */ /* 0x0081e80000100a00 */
        /* <DEDUP_REMOVED lines=12> */
[----:B0-----:R-:W3:Y:S04]  /*9a9d0*/  LDL.LU R12, [R1+0xe80] ;  /* 0x000e8000010c7983 */ /* 0x001ee80000300800 */
        /* <DEDUP_REMOVED lines=28> */
[----:B------:R-:W2:Y:S01]  /*9aba0*/  LDL.LU R56, [R1+0x1fbc] ;  /* 0x001fbc0001387983 */ /* 0x000ea20000300800 */
[----:B------:R-:W-:-:S03]  /*9abb0*/  IMAD R7, R59, 0x100, R58 ;  /* 0x000001003b077824 */ /* 0x000fc600078e023a */
[----:B------:R-:W2:Y:S04]  /*9abc0*/  LDL.LU R57, [R1+0x1fb8] ;  /* 0x001fb80001397983 */ /* 0x000ea80000300800 */
[----:B------:R-:W2:Y:S04]  /*9abd0*/  LDL.LU R58, [R1+0x1fc4] ;  /* 0x001fc400013a7983 */ /* 0x000ea80000300800 */
[----:B------:R-:W2:Y:S01]  /*9abe0*/  LDL.LU R59, [R1+0x1fc0] ;  /* 0x001fc000013b7983 */ /* 0x000ea20000300800 */
[C---:B----4-:R-:W-:Y:S06]  /*9abf0*/  HMMA.16816.F32 R36, R28.reuse, R2, R36 ;  /* 0x000000021c24723c */ /* 0x050fec0000001824 */
[----:B---3--:R-:W-:-:S15]  /*9ac00*/  HMMA.16816.F32 R12, R28, R8, R12 ;  /* 0x000000081c0c723c */ /* 0x008fde000000180c */
[----:B------:R-:W-:-:S08]  /*9ac10*/  NOP ;  /* 0x0000000000007918 */ /* 0x000fd00000000000 */
[----:B------:R-:W-:Y:S04]  /*9ac20*/  STL.64 [R1+0xa70], R12 ;  /* 0x000a700c01007387 */ /* 0x000fe80000100a00 */
[----:B------:R0:W-:Y:S04]  /*9ac30*/  STL.64 [R1+0xa78], R14 ;  /* 0x000a780e01007387 */ /* 0x0001e80000100a00 */
[----:B0-----:R-:W3:Y:S04]  /*9ac40*/  LDL.LU.64 R14, [R1+0x7f38] ;  /* 0x007f3800010e7983 */ /* 0x001ee80000300a00 */
[----:B------:R-:W3:Y:S04]  /*9ac50*/  LDL.LU.64 R12, [R1+0x7f30] ;  /* 0x007f3000010c7983 */ /* 0x000ee80000300a00 */
[----:B------:R-:W-:Y:S04]  /*9ac60*/  STL.64 [R1+0xb80], R36 ;  /* 0x000b802401007387 */ /* 0x000fe80000100a00 */
[----:B------:R0:W-:Y:S04]  /*9ac70*/  STL.64 [R1+0xb88], R38 ;  /* 0x000b882601007387 */ /* 0x0001e80000100a00 */
[----:B0-----:R-:W2:Y:S04]  /*9ac80*/  LDL.LU.64 R38, [R1+0x7f28] ;  /* 0x007f280001267983 */ /* 0x001ea80000300a00 */
[----:B------:R-:W4:Y:S01]  /*9ac90*/  LDL.LU.64 R36, [R1+0x7f20] ;  /* 0x007f200001247983 */ /* 0x000f220000300a00 */
[----:B------:R-:W-:-:S02]  /*9aca0*/  F2FP.F16.E4M3.UNPACK_B R4, R4 ;  /* 0x00000004ff04723e */ /* 0x000fc400020006ff */
[----:B------:R-:W-:Y:S02]  /*9acb0*/  F2FP.F16.E4M3.UNPACK_B R5, R5 ;  /* 0x00000005ff05723e */ /* 0x000fe400020006ff */
[----:B------:R-:W-:Y:S02]  /*9acc0*/  F2FP.F16.E4M3.UNPACK_B R6, R6 ;  /* 0x00000006ff06723e */ /* 0x000fe400020006ff */
[----:B------:R-:W-:Y:S01]  /*9acd0*/  F2FP.F16.E4M3.UNPACK_B R7, R7 ;  /* 0x00000007ff07723e */ /* 0x000fe200020006ff */
[----:B--2---:R-:W-:Y:S01]  /*9ace0*/  HMMA.16816.F32 R28, R28, R38, R40 ;  /* 0x000000261c1c723c */ /* 0x004fe20000001828 */
[----:B------:R-:W2:Y:S04]  /*9acf0*/  LDL.LU.64 R42, [R1+0x7f18] ;  /* 0x007f1800012a7983 */ /* 0x000ea80000300a00 */
[----:B------:R-:W3:Y:S01]  /*9ad00*/  LDL.LU.64 R40, [R1+0x7f10] ;  /* 0x007f100001287983 */ /* 0x000ee20000300a00 */
[----:B----4-:R-:W-:-:S15]  /*9ad10*/  HMMA.16816.F32 R32, R4, R36, R32 ;  /* 0x000000240420723c */ /* 0x010fde0000001820 */
[----:B------:R-:W-:-:S02]  /*9ad20*/  NOP ;  /* 0x0000000000007918 */ /* 0x000fc40000000000 */
        /* <DEDUP_REMOVED lines=11> */
[----:B------:R-:W3:Y:S04]  /*9ade0*/  LDL.LU.64 R16, [R1+0x7f00] ;  /* 0x007f000001107983 */ /* 0x000ee80000300a00 */
[----:B------:R-:W2:Y:S04]  /*9adf0*/  LDL.LU R40, [R1+0xec0] ;  /* 0x000ec00001287983 */ /* 0x000ea80000300800 */
[----:B------:R-:W2:Y:S04]  /*9ae00*/  LDL.LU R41, [R1+0xec4] ;  /* 0x000ec40001297983 */ /* 0x000ea80000300800 */
        /* <DEDUP_REMOVED lines=11> */
[----:B------:R-:W4:Y:S04]  /*9aec0*/  LDL.LU.64 R26, [R1+0x7ed8] ;  /* 0x007ed800011a7983 */ /* 0x000f280000300a00 */
[----:B------:R-:W2:Y:S04]  /*9aed0*/  LDL.LU.64 R24, [R1+0x7ed0] ;  /* 0x007ed00001187983 */ /* 0x000ea80000300a00 */
[----:B------:R0:W-:Y:S04]  /*9aee0*/  STL.64 [R1+0xb30], R32 ;  /* 0x000b302001007387 */ /* 0x0001e80000100a00 */
[----:B------:R1:W-:Y:S04]  /*9aef0*/  STL.64 [R1+0xb38], R34 ;  /* 0x000b382201007387 */ /* 0x0003e80000100a00 */
[----:B0-----:R-:W3:Y:S04]  /*9af00*/  LDL.LU R32, [R1+0xed0] ;  /* 0x000ed00001207983 */ /* 0x001ee80000300800 */
[----:B------:R-:W3:Y:S04]  /*9af10*/  LDL.LU R33, [R1+0xed4] ;  /* 0x000ed40001217983 */ /* 0x000ee80000300800 */
[----:B-1----:R-:W3:Y:S04]  /*9af20*/  LDL.LU R34, [R1+0xed8] ;  /* 0x000ed80001227983 */ /* 0x002ee80000300800 */
        /* <DEDUP_REMOVED lines=8> */
[----:B------:R-:W4:Y:S04]  /*9afb0*/  LDL.LU.64 R22, [R1+0x7eb8] ;  /* 0x007eb80001167983 */ /* 0x000f280000300a00 */
[----:B------:R-:W3:Y:S04]  /*9afc0*/  LDL.LU.64 R20, [R1+0x7eb0] ;  /* 0x007eb00001147983 */ /* 0x000ee80000300a00 */
[----:B------:R0:W-:Y:S04]  /*9afd0*/  STL.64 [R1+0xb10], R24 ;  /* 0x000b101801007387 */ /* 0x0001e80000100a00 */
[----:B------:R1:W-:Y:S04]  /*9afe0*/  STL.64 [R1+0xb18], R26 ;  /* 0x000b181a01007387 */ /* 0x0003e80000100a00 */
[----:B0-----:R-:W2:Y:S04]  /*9aff0*/  LDL.LU R24, [R1+0xee0] ;  /* 0x000ee00001187983 */ /* 0x001ea80000300800 */
[----:B------:R-:W2:Y:S04]  /*9b000*/  LDL.LU R25, [R1+0xee4] ;  /* 0x000ee40001197983 */ /* 0x000ea80000300800 */
[----:B-1----:R-:W2:Y:S04]  /*9b010*/  LDL.LU R26, [R1+0xee8] ;  /* 0x000ee800011a7983 */ /* 0x002ea80000300800 */
        /* <DEDUP_REMOVED lines=8> */
[----:B------:R-:W2:Y:S04]  /*9b0a0*/  LDL.LU.64 R18, [R1+0x7e98] ;  /* 0x007e980001127983 */ /* 0x000ea80000300a00 */
[----:B------:R-:W3:Y:S04]  /*9b0b0*/  LDL.LU.64 R16, [R1+0x7e90] ;  /* 0x007e900001107983 */ /* 0x000ee80000300a00 */
[----:B------:R-:W-:Y:S04]  /*9b0c0*/  STL.64 [R1+0xaf0], R20 ;  /* 0x000af01401007387 */ /* 0x000fe80000100a00 */
[----:B------:R0:W-:Y:S01]  /*9b0d0*/  STL.64 [R1+0xaf8], R22 ;  /* 0x000af81601007387 */ /* 0x0001e20000100a00 */
[C---:B--2---:R-:W-:Y:S06]  /*9b0e0*/  HMMA.16816.F32 R24, R4.reuse, R18, R24 ;  /* 0x000000120418723c */ /* 0x044fec0000001818 */
[C---:B---3--:R-:W-:Y:S06]  /*9b0f0*/  HMMA.16816.F32 R16, R4.reuse, R16, R32 ;  /* 0x000000100410723c */ /* 0x048fec0000001820 */
[C---:B0-----:R-:W-:Y:S11]  /*9b100*/  HMMA.16816.F32 R20, R4.reuse, R14, R40 ;  /* 0x0000000e0414723c */ /* 0x041ff60000001828 */
[----:B------:R-:W-:Y:S04]  /*9b110*/  STL.64 [R1+0xae0], R24 ;  /* 0x000ae01801007387 */ /* 0x000fe80000100a00 */
[----:B------:R-:W-:Y:S04]  /*9b120*/  STL.64 [R1+0xae8], R26 ;  /* 0x000ae81a01007387 */ /* 0x000fe80000100a00 */
[----:B------:R-:W-:Y:S04]  /*9b130*/  STL.64 [R1+0xad0], R16 ;  /* 0x000ad01001007387 */ /* 0x000fe80000100a00 */
[----:B------:R4:W-:Y:S02]  /*9b140*/  STL.64 [R1+0xad8], R18 ;  /* 0x000ad81201007387 */ /* 0x0009e40000100a00 */
[C---:B----4-:R-:W-:Y:S06]  /*9b150*/  HMMA.16816.F32 R16, R4.reuse, R12, R28 ;  /* 0x0000000c0410723c */ /* 0x050fec000000181c */
[C---:B------:R-:W-:Y:S06]  /*9b160*/  HMMA.16816.F32 R12, R4.reuse, R10, R44 ;  /* 0x0000000a040c723c */ /* 0x040fec000000182c */
[----:B------:R-:W-:Y:S01]  /*9b170*/  HMMA.16816.F32 R8, R4, R8, R48 ;  /* 0x000000080408723c */ /* 0x000fe20000001830 */
[----:B------:R-:W-:-:S02]  /*9b180*/  IMAD.MOV.U32 R43, RZ, RZ, R22 ;  /* 0x000000ffff2b7224 */ /* 0x000fc400078e0016 */
[----:B------:R-:W-:Y:S01]  /*9b190*/  IMAD.MOV.U32 R42, RZ, RZ, R23 ;  /* 0x000000ffff2a7224 */ /* 0x000fe200078e0017 */
[----:B------:R-:W-:Y:S04]  /*9b1a0*/  STL.64 [R1+0xac0], R20 ;  /* 0x000ac01401007387 */ /* 0x000fe80000100a00 */
[----:B------:R-:W-:Y:S04]  /*9b1b0*/  STL [R1+0x772c], R43 ;  /* 0x00772c2b01007387 */ /* 0x000fe80000100800 */
[----:B------:R-:W-:Y:S04]  /*9b1c0*/  STL [R1+0x7728], R42 ;  /* 0x0077282a01007387 */ /* 0x000fe80000100800 */
[----:B------:R0:W-:Y:S04]  /*9b1d0*/  STL.64 [R1+0xab0], R16 ;  /* 0x000ab01001007387 */ /* 0x0001e80000100a00 */
[----:B------:R1:W-:Y:S04]  /*9b1e0*/  STL.64 [R1+0xab8], R18 ;  /* 0x000ab81201007387 */ /* 0x0003e80000100a00 */
[----:B------:R-:W-:Y:S04]  /*9b1f0*/  STL.64 [R1+0xaa0], R12 ;  /* 0x000aa00c01007387 */ /* 0x000fe80000100a00 */
[----:B------:R-:W-:Y:S04]  /*9b200*/  STL.64 [R1+0xaa8], R14 ;  /* 0x000aa80e01007387 */ /* 0x000fe80000100a00 */
[----:B------:R-:W2:Y:S04]  /*9b210*/  LDL.LU R41, [R1+0x1408] ;  /* 0x0014080001297983 */ /* 0x000ea80000300800 */
[----:B------:R-:W-:Y:S04]  /*9b220*/  STL.64 [R1+0xa90], R8 ;  /* 0x000a900801007387 */ /* 0x000fe80000100a00 */
[----:B------:R3:W-:Y:S04]  /*9b230*/  STL.64 [R1+0xa98], R10 ;  /* 0x000a980a01007387 */ /* 0x0007e80000100a00 */
        /* <DEDUP_REMOVED lines=12> */
[----:B------:R-:W2:Y:S01]  /*9b300*/  LDL.LU R48, [R1+0x10c0] ;  /* 0x0010c00001307983 */ /* 0x000ea20000300800 */
[----:B------:R-:W-:-:S03]  /*9b310*/  IMAD.MOV.U32 R49, RZ, RZ, R0 ;  /* 0x000000ffff317224 */ /* 0x000fc600078e0000 */
[----:B------:R-:W3:Y:S04]  /*9b320*/  LDL.LU R0, [R1+0x7e8c] ;  /* 0x007e8c0001007983 */ /* 0x000ee80000300800 */
[----:B------:R-:W2:Y:S04]  /*9b330*/  LDL.LU R50, [R1+0x10c8] ;  /* 0x0010c80001327983 */ /* 0x000ea80000300800 */
[----:B------:R-:W2:Y:S04]  /*9b340*/  LDL.LU R51, [R1+0x10cc] ;  /* 0x0010cc0001337983 */ /* 0x000ea80000300800 */
[----:B------:R-:W2:Y:S04]  /*9b350*/  LDL.LU R44, [R1+0x1070] ;  /* 0x00107000012c7983 */ /* 0x000ea80000300800 */
[----:B------:R-:W2:Y:S04]  /*9b360*/  LDL.LU R45, [R1+0x1074] ;  /* 0x00107400012d7983 */ /* 0x000ea80000300800 */
[----:B------:R-:W2:Y:S01]  /*9b370*/  LDL.LU R46, [R1+0x1078] ;  /* 0x00107800012e7983 */ /* 0x000ea20000300800 */
[----:B------:R-:W-:-:S02]  /*9b380*/  IMAD R28, R53, 0x100, R52 ;  /* 0x00000100351c7824 */ /* 0x000fc400078e0234 */
[----:B------:R-:W-:Y:S02]  /*9b390*/  IMAD R29, R55, 0x100, R54 ;  /* 0x00000100371d7824 */ /* 0x000fe400078e0236 */
[----:B------:R-:W-:Y:S02]  /*9b3a0*/  IMAD R30, R57, 0x100, R56 ;  /* 0x00000100391e7824 */ /* 0x000fe400078e0238 */
[----:B------:R-:W-:Y:S02]  /*9b3b0*/  IMAD R31, R59, 0x100, R58 ;  /* 0x000001003b1f7824 */ /* 0x000fe400078e023a */
[----:B------:R-:W-:Y:S02]  /*9b3c0*/  IMAD.MOV.U32 R58, RZ, RZ, R61 ;  /* 0x000000ffff3a7224 */ /* 0x000fe400078e003d */
[----:B------:R-:W-:Y:S02]  /*9b3d0*/  IMAD.MOV.U32 R59, RZ, RZ, R60 ;  /* 0x000000ffff3b7224 */ /* 0x000fe400078e003c */
[----:B---3--:R-:W-:-:S02]  /*9b3e0*/  IMAD.MOV.U32 R47, RZ, RZ, R0 ;  /* 0x000000ffff2f7224 */ /* 0x008fc400078e0000 */
        /* <DEDUP_REMOVED lines=11> */
[C---:B------:R-:W-:Y:S06]  /*9b4a0*/  HMMA.16816.F32 R8, R4.reuse, R2, R16 ;  /* 0x000000020408723c */ /* 0x040fec0000001810 */
[----:B----4-:R-:W-:Y:S01]  /*9b4b0*/  HMMA.16816.F32 R4, R4, R38, R20 ;  /* 0x000000260404723c */ /* 0x010fe20000001814 */
[----:B--2---:R-:W-:-:S02]  /*9b4c0*/  F2FP.F16.E4M3.UNPACK_B R40, R41.H1 ;  /* 0x00000029ff28723e */ /* 0x004fc400030006ff */
[----:B------:R-:W-:Y:S02]  /*9b4d0*/  F2FP.F16.E4M3.UNPACK_B R28, R28 ;  /* 0x0000001cff1c723e */ /* 0x000fe400020006ff */
[----:B------:R-:W-:Y:S02]  /*9b4e0*/  F2FP.F16.E4M3.UNPACK_B R29, R29 ;  /* 0x0000001dff1d723e */ /* 0x000fe400020006ff */
[----:B------:R-:W-:Y:S02]  /*9b4f0*/  F2FP.F16.E4M3.UNPACK_B R30, R30 ;  /* 0x0000001eff1e723e */ /* 0x000fe400020006ff */
[----:B------:R-:W-:-:S08]  /*9b500*/  F2FP.F16.E4M3.UNPACK_B R31, R31 ;  /* 0x0000001fff1f723e */ /* 0x000fd000020006ff */
[----:B------:R-:W-:Y:S06]  /*9b510*/  STL.64 [R1+0xa80], R8 ;  /* 0x000a800801007387 */ /* 0x000fec0000100a00 */
[----:B------:R-:W-:Y:S04]  /*9b520*/  STL.64 [R1+0xba0], R4 ;  /* 0x000ba00401007387 */ /* 0x000fe80000100a00 */
[----:B------:R0:W-:Y:S01]  /*9b530*/  STL [R1+0xba8], R6 ;  /* 0x000ba80601007387 */ /* 0x0001e20000100800 */
[----:B------:R-:W-:-:S02]  /*9b540*/  IMAD.MOV.U32 R43, RZ, RZ, R10 ;  /* 0x000000ffff2b7224 */ /* 0x000fc400078e000a */
[----:B------:R-:W-:Y:S01]  /*9b550*/  IMAD.MOV.U32 R42, RZ, RZ, R11 ;  /* 0x000000ffff2a7224 */ /* 0x000fe200078e000b */
[----:B---3--:R-:W-:Y:S01]  /*9b560*/  F2FP.F16.E4M3.UNPACK_B R41, R0.H1 ;  /* 0x00000000ff29723e */ /* 0x008fe200030006ff */
[----:B------:R-:W-:-:S06]  /*9b570*/  IMAD.MOV.U32 R0, RZ, RZ, R7 ;  /* 0x000000ffff007224 */ /* 0x000fcc00078e0007 */
[----:B0-----:R-:W-:Y:S01]  /*9b580*/  HMMA.16816.F32 R4, R28, R40, R24 ;  /* 0x000000281c04723c */ /* 0x001fe20000001818 */
[----:B------:R-:W-:Y:S02]  /*9b590*/  F2FP.F16.E4M3.UNPACK_B R37, R61.H1 ;  /* 0x0000003dff25723e */ /* 0x000fe400030006ff */
[----:B------:R-:W-:Y:S01]  /*9b5a0*/  F2FP.F16.E4M3.UNPACK_B R36, R60.H1 ;  /* 0x0000003cff24723e */ /* 0x000fe200030006ff */
[----:B------:R-:W-:-:S15]  /*9b5b0*/  STL [R1+0x7770], R0 ;  /* 0x0077700001007387 */ /* 0x000fde0000100800 */
[----:B------:R-:W-:-:S04]  /*9b5c0*/  NOP ;  /* 0x0000000000007918 */ /* 0x000fc80000000000 */
[----:B------:R0:W-:Y:S01]  /*9b5d0*/  STL.64 [R1+0xc10], R4 ;  /* 0x000c100401007387 */ /* 0x0001e20000100a00 */
[----:B------:R-:W-:Y:S02]  /*9b5e0*/  IMAD.MOV.U32 R60, RZ, RZ, R6 ;  /* 0x000000ffff3c7224 */ /* 0x000fe400078e0006 */
[----:B------:R-:W-:Y:S02]  /*9b5f0*/  IMAD.MOV.U32 R61, RZ, RZ, R7 ;  /* 0x000000ffff3d7224 */ /* 0x000fe400078e0007 */
[C---:B0-----:R-:W-:Y:S01]  /*9b600*/  HMMA.16816.F32 R4, R28.reuse, R36, R44 ;  /* 0x000000241c04723c */ /* 0x041fe2000000182c */
[----:B------:R-:W-:Y:S01]  /*9b610*/  STL.64 [R1+0x7e40], R42 ;  /* 0x007e402a01007387 */ /* 0x000fe20000100a00 */
[----:B------:R-:W-:Y:S02]  /*9b620*/  F2FP.F16.E4M3.UNPACK_B R34, R34.H1 ;  /* 0x00000022ff22723e */ /* 0x000fe400030006ff */
[----:B------:R-:W-:Y:S01]  /*9b630*/  F2FP.F16.E4M3.UNPACK_B R35, R35.H1 ;  /* 0x00000023ff23723e */ /* 0x000fe200030006ff */
[----:B------:R-:W-:Y:S04]  /*9b640*/  STL.64 [R1+0x7e38], R40 ;  /* 0x007e382801007387 */ /* 0x000fe80000100a00 */
[----:B------:R-:W-:Y:S04]  /*9b650*/  STL [R1+0x7788], R61 ;  /* 0x0077883d01007387 */ /* 0x000fe80000100800 */
[----:B------:R-:W-:Y:S04]  /*9b660*/  STL [R1+0x7774], R60 ;  /* 0x0077743c01007387 */ /* 0x000fe80000100800 */
[----:B------:R-:W-:Y:S06]  /*9b670*/  STL.64 [R1+0x7e68], R36 ;  /* 0x007e682401007387 */ /* 0x000fec0000100a00 */
[----:B------:R-:W-:Y:S04]  /*9b680*/  STL.64 [R1+0xcc0], R4 ;  /* 0x000cc00401007387 */ /* 0x000fe80000100a00 */
[----:B------:R0:W-:Y:S02]  /*9b690*/  STL.64 [R1+0xcc8], R6 ;  /* 0x000cc80601007387 */ /* 0x0001e40000100a00 */
[----:B0-----:R-:W-:Y:S01]  /*9b6a0*/  HMMA.16816.F32 R4, R28, R34, R48 ;  /* 0x000000221c04723c */ /* 0x001fe20000001830 */
[----:B------:R-:W-:-:S02]  /*9b6b0*/  F2FP.F16.E4M3.UNPACK_B R32, R52.H1 ;  /* 0x00000034ff20723e */ /* 0x000fc400030006ff */
[----:B------:R-:W-:-:S15]  /*9b6c0*/  F2FP.F16.E4M3.UNPACK_B R33, R53.H1 ;  /* 0x00000035ff21723e */ /* 0x000fde00030006ff */
[----:B------:R-:W-:-:S05]  /*9b6d0*/  NOP ;  /* 0x0000000000007918 */ /* 0x000fca0000000000 */
[----:B------:R-:W-:Y:S04]  /*9b6e0*/  STL.64 [R1+0xd20], R4 ;  /* 0x000d200401007387 */ /* 0x000fe80000100a00 */
[----:B------:R0:W-:Y:S02]  /*9b6f0*/  STL.64 [R1+0xd28], R6 ;  /* 0x000d280601007387 */ /* 0x0001e40000100a00 */
[----:B0-----:R-:W-:Y:S02]  /*9b700*/  HMMA.16816.F32 R4, R28, R32, R56 ;  /* 0x000000201c04723c */ /* 0x001fe40000001838 */
[----:B------:R-:W2:-:S15]  /*9b710*/  LDL.LU R56, [R1+0x12b0] ;  /* 0x0012b00001387983 */ /* 0x000e9e0000300800 */
[----:B------:R-:W-:-:S06]  /*9b720*/  NOP ;  /* 0x0000000000007918 */ /* 0x000fcc0000000000 */
[----:B------:R-:W-:Y:S04]  /*9b730*/  STL.64 [R1+0xd70], R4 ;  /* 0x000d700401007387 */ /* 0x000fe80000100a00 */
[----:B------:R-:W-:Y:S04]  /*9b740*/  STL.64 [R1+0xd78], R6 ;  /* 0x000d780601007387 */ /* 0x000fe80000100a00 */
[----:B------:R-:W2:Y:S04]  /*9b750*/  LDL.LU R57, [R1+0x12b4] ;  /* 0x0012b40001397983 */ /* 0x000ea80000300800 */
[----:B------:R-:W3:Y:S04]  /*9b760*/  LDL.LU R58, [R1+0x12b8] ;  /* 0x0012b800013a7983 */ /* 0x000ee80000300800 */
[----:B------:R-:W3:Y:S01]  /*9b770*/  LDL.LU R59, [R1+0x12bc] ;  /* 0x0012bc00013b7983 */ /* 0x000ee20000300800 */
[----:B------:R-:W-:-:S02]  /*9b780*/  F2FP.F16.E4M3.UNPACK_B R26, R54.H1 ;  /* 0x00000036ff1a723e */ /* 0x000fc400030006ff */
[----:B------:R-:W-:Y:S01]  /*9b790*/  F2FP.F16.E4M3.UNPACK_B R27, R55.H1 ;  /* 0x00000037ff1b723e */ /* 0x000fe200030006ff */
        /* <DEDUP_REMOVED lines=59> */
[----:B------:R-:W3:Y:S01]  /*9bb50*/  LDL.LU.64 R56, [R1+0x7e70] ;  /* 0x007e700001387983 */ /* 0x000ee20000300a00 */
[----:B----4-:R-:W-:-:S02]  /*9bb60*/  F2FP.F16.E4M3.UNPACK_B R24, R24.H1 ;  /* 0x00000018ff18723e */ /* 0x010fc400030006ff */
[----:B--2---:R-:W-:-:S07]  /*9bb70*/  F2FP.F16.E4M3.UNPACK_B R25, R25.H1 ;  /* 0x00000019ff19723e */ /* 0x004fce00030006ff */
[----:B------:R-:W-:Y:S01]  /*9bb80*/  HMMA.16816.F32 R36, R28, R24, R36 ;  /* 0x000000181c24723c */ /* 0x000fe20000001824 */
[----:B------:R-:W-:Y:S02]  /*9bb90*/  F2FP.F16.E4M3.UNPACK_B R22, R22.H1 ;  /* 0x00000016ff16723e */ /* 0x000fe400030006ff */
[----:B------:R-:W-:-:S15]  /*9bba0*/  F2FP.F16.E4M3.UNPACK_B R23, R23.H1 ;  /* 0x00000017ff17723e */ /* 0x000fde00030006ff */
[----:B------:R-:W-:-:S05]  /*9bbb0*/  NOP ;  /* 0x0000000000007918 */ /* 0x000fca0000000000 */
[----:B------:R0:W-:Y:S04]  /*9bbc0*/  STL.64 [R1+0xe20], R36 ;  /* 0x000e202401007387 */ /* 0x0001e80000100a00 */
[----:B------:R-:W-:Y:S04]  /*9bbd0*/  STL.64 [R1+0xe28], R38 ;  /* 0x000e282601007387 */ /* 0x000fe80000100a00 */
[----:B0-----:R-:W2:Y:S04]  /*9bbe0*/  LDL.LU.64 R36, [R1+0x7e68] ;  /* 0x007e680001247983 */ /* 0x001ea80000300a00 */
[----:B------:R-:W-:Y:S04]  /*9bbf0*/  STL.64 [R1+0x7e60], R26 ;  /* 0x007e601a01007387 */ /* 0x000fe80000100a00 */
[----:B------:R0:W-:Y:S02]  /*9bc00*/  STL.64 [R1+0x7e58], R24 ;  /* 0x007e581801007387 */ /* 0x0001e40000100a00 */
[----:B0-----:R-:W-:Y:S01]  /*9bc10*/  HMMA.16816.F32 R24, R28, R22, R32 ;  /* 0x000000161c18723c */ /* 0x001fe20000001820 */
[----:B------:R-:W-:-:S02]  /*9bc20*/  F2FP.F16.E4M3.UNPACK_B R20, R20.H1 ;  /* 0x00000014ff14723e */ /* 0x000fc400030006ff */
[----:B------:R-:W-:Y:S02]  /*9bc30*/  F2FP.F16.E4M3.UNPACK_B R21, R21.H1 ;  /* 0x00000015ff15723e */ /* 0x000fe400030006ff */
[----:B------:R-:W-:Y:S02]  /*9bc40*/  F2FP.F16.E4M3.UNPACK_B R18, R18.H1 ;  /* 0x00000012ff12723e */ /* 0x000fe400030006ff */
[----:B------:R-:W-:-:S07]  /*9bc50*/  F2FP.F16.E4M3.UNPACK_B R19, R19.H1 ;  /* 0x00000013ff13723e */ /* 0x000fce00030006ff */
[C---:B------:R-:W-:Y:S09]  /*9bc60*/  HMMA.16816.F32 R4, R28.reuse, R18, R4 ;  /* 0x000000121c04723c */ /* 0x040ff20000001804 */
[----:B------:R-:W-:Y:S04]  /*9bc70*/  STL.64 [R1+0xea0], R24 ;  /* 0x000ea01801007387 */ /* 0x000fe80000100a00 */
[----:B------:R0:W-:Y:S02]  /*9bc80*/  STL.64 [R1+0xea8], R26 ;  /* 0x000ea81a01007387 */ /* 0x0001e40000100a00 */
[----:B0-----:R-:W-:Y:S01]  /*9bc90*/  HMMA.16816.F32 R24, R28, R20, R40 ;  /* 0x000000141c18723c */ /* 0x001fe20000001828 */
[----:B------:R-:W-:-:S02]  /*9bca0*/  F2FP.F16.E4M3.UNPACK_B R16, R16.H1 ;  /* 0x00000010ff10723e */ /* 0x000fc400030006ff */
[----:B------:R-:W-:Y:S02]  /*9bcb0*/  F2FP.F16.E4M3.UNPACK_B R17, R17.H1 ;  /* 0x00000011ff11723e */ /* 0x000fe400030006ff */
[----:B------:R-:W-:Y:S02]  /*9bcc0*/  F2FP.F16.E4M3.UNPACK_B R14, R14.H1 ;  /* 0x0000000eff0e723e */ /* 0x000fe400030006ff */
[----:B------:R-:W-:Y:S02]  /*9bcd0*/  F2FP.F16.E4M3.UNPACK_B R15, R15.H1 ;  /* 0x0000000fff0f723e */ /* 0x000fe400030006ff */
[----:B------:R-:W-:Y:S02]  /*9bce0*/  F2FP.F16.E4M3.UNPACK_B R12, R12.H1 ;  /* 0x0000000cff0c723e */ /* 0x000fe400030006ff */
[----:B------:R-:W-:-:S12]  /*9bcf0*/  F2FP.F16.E4M3.UNPACK_B R13, R13.H1 ;  /* 0x0000000dff0d723e */ /* 0x000fd800030006ff */
[----:B------:R-:W-:Y:S04]  /*9bd00*/  STL.64 [R1+0xed0], R24 ;  /* 0x000ed01801007387 */ /* 0x000fe80000100a00 */
[----:B------:R-:W-:Y:S04]  /*9bd10*/  STL.64 [R1+0xed8], R26 ;  /* 0x000ed81a01007387 */ /* 0x000fe80000100a00 */
[----:B------:R-:W-:Y:S04]  /*9bd20*/  STL.64 [R1+0xf00], R4 ;  /* 0x000f000401007387 */ /* 0x000fe80000100a00 */
[----:B------:R0:W-:Y:S04]  /*9bd30*/  STL.64 [R1+0xf08], R6 ;  /* 0x000f080601007387 */ /* 0x0001e80000100a00 */
[----:B------:R-:W-:Y:S04]  /*9bd40*/  STL.64 [R1+0x7e20], R18 ;  /* 0x007e201201007387 */ /* 0x000fe80000100a00 */
[----:B------:R-:W-:Y:S01]  /*9bd50*/  STL.64 [R1+0x7e18], R16 ;  /* 0x007e181001007387 */ /* 0x000fe20000100a00 */
[C---:B0-----:R-:W-:Y:S06]  /*9bd60*/  HMMA.16816.F32 R4, R28.reuse, R16, R8 ;  /* 0x000000101c04723c */ /* 0x041fec0000001808 */
[----:B------:R-:W-:-:S15]  /*9bd70*/  HMMA.16816.F32 R8, R28, R14, R44 ;  /* 0x0000000e1c08723c */ /* 0x000fde000000182c */
[----:B------:R-:W-:-:S02]  /*9bd80*/  NOP ;  /* 0x0000000000007918 */ /* 0x000fc40000000000 */
[----:B------:R-:W-:Y:S04]  /*9bd90*/  STL.64 [R1+0xf30], R4 ;  /* 0x000f300401007387 */ /* 0x000fe80000100a00 */
[----:B------:R0:W-:Y:S04]  /*9bda0*/  STL.64 [R1+0xf38], R6 ;  /* 0x000f380601007387 */ /* 0x0001e80000100a00 */
[----:B------:R-:W-:Y:S04]  /*9bdb0*/  STL.64 [R1+0xf60], R8 ;  /* 0x000f600801007387 */ /* 0x000fe80000100a00 */
[----:B------:R1:W-:Y:S01]  /*9bdc0*/  STL.64 [R1+0xf68], R10 ;  /* 0x000f680a01007387 */ /* 0x0003e20000100a00 */
[----:B0-----:R-:W-:-:S03]  /*9bdd0*/  IMAD R6, R53, 0x100, R52 ;  /* 0x0000010035067824 */ /* 0x001fc600078e0234 */
[----:B------:R-:W4:Y:S01]  /*9bde0*/  LDL.LU R52, [R1+0x1370] ;  /* 0x0013700001347983 */ /* 0x000f220000300800 */
[----:B-1----:R-:W-:Y:S02]  /*9bdf0*/  F2FP.F16.E4M3.UNPACK_B R10, R54.H1 ;  /* 0x00000036ff0a723e */ /* 0x002fe400030006ff */
[----:B------:R-:W-:Y:S01]  /*9be00*/  F2FP.F16.E4M3.UNPACK_B R11, R55.H1 ;  /* 0x00000037ff0b723e */ /* 0x000fe200030006ff */
[----:B---3--:R-:W-:-:S15]  /*9be10*/  HMMA.16816.F32 R16, R28, R12, R56 ;  /* 0x0000000c1c10723c */ /* 0x008fde0000001838 */
[----:B------:R-:W-:-:S08]  /*9be20*/  NOP ;  /* 0x0000000000007918 */ /* 0x000fd00000000000 */
[----:B------:R0:W-:Y:S04]  /*9be30*/  STL.64 [R1+0xf80], R16 ;  /* 0x000f801001007387 */ /* 0x0001e80000100a00 */
[----:B------:R1:W-:Y:S04]  /*9be40*/  STL.64 [R1+0xf88], R18 ;  /* 0x000f881201007387 */ /* 0x0003e80000100a00 */
[----:B------:R-:W4:Y:S04]  /*9be50*/  LDL.LU R53, [R1+0x1374] ;  /* 0x0013740001357983 */ /* 0x000f280000300800 */
[----:B------:R-:W4:Y:S04]  /*9be60*/  LDL.LU R54, [R1+0x1378] ;  /* 0x0013780001367983 */ /* 0x000f280000300800 */
[----:B------:R-:W4:Y:S04]  /*9be70*/  LDL.LU R55, [R1+0x137c] ;  /* 0x00137c0001377983 */ /* 0x000f280000300800 */
        /* <DEDUP_REMOVED lines=8> */
[----:B------:R-:W4:Y:S04]  /*9bf00*/  LDL.LU R0, [R1+0x1fe4] ;  /* 0x001fe40001007983 */ /* 0x000f280000300800 */
[----:B------:R-:W4:Y:S04]  /*9bf10*/  LDL.LU R7, [R1+0x1fe0] ;  /* 0x001fe00001077983 */ /* 0x000f280000300800 */
        /* <DEDUP_REMOVED lines=10> */
[----:B0-----:R-:W4:Y:S04]  /*9bfc0*/  LDL.LU R16, [R1+0x13a0] ;  /* 0x0013a00001107983 */ /* 0x001f280000300800 */
[----:B------:R-:W4:Y:S04]  /*9bfd0*/  LDL.LU R17, [R1+0x13a4] ;  /* 0x0013a40001117983 */ /* 0x000f280000300800 */
[----:B-1----:R-:W4:Y:S04]  /*9bfe0*/  LDL.LU R18, [R1+0x13a8] ;  /* 0x0013a80001127983 */ /* 0x002f280000300800 */
[----:B------:R-:W4:Y:S04]  /*9bff0*/  LDL.LU R19, [R1+0x13ac] ;  /* 0x0013ac0001137983 */ /* 0x000f280000300800 */
[----:B------:R-:W4:Y:S04]  /*9c000*/  LDL.LU R40, [R1+0x13e0] ;  /* 0x0013e00001287983 */ /* 0x000f280000300800 */
[----:B------:R-:W4:Y:S04]  /*9c010*/  LDL.LU R41, [R1+0x13e4] ;  /* 0x0013e40001297983 */ /* 0x000f280000300800 */
[----:B------:R-:W4:Y:S04]  /*9c020*/  LDL.LU R42, [R1+0x13e8] ;  /* 0x0013e800012a7983 */ /* 0x000f280000300800 */
[----:B------:R-:W4:Y:S01]  /*9c030*/  LDL.LU R43, [R1+0x13ec] ;  /* 0x0013ec00012b7983 */ /* 0x000f220000300800 */
[----:B------:R-:W-:-:S03]  /*9c040*/  IMAD R4, R49, 0x100, R48 ;  /* 0x0000010031047824 */ /* 0x000fc600078e0230 */
        /* <DEDUP_REMOVED lines=15> */
[----:B--2---:R-:W-:Y:S01]  /*9c140*/  HMMA.16816.F32 R24, R28, R10, R24 ;  /* 0x0000000a1c18723c */ /* 0x004fe20000001818 */
[----:B---3--:R-:W-:-:S02]  /*9c150*/  F2FP.F16.E4M3.UNPACK_B R8, R8.H1 ;  /* 0x00000008ff08723e */ /* 0x008fc400030006ff */
[----:B----4-:R-:W-:Y:S02]  /*9c160*/  F2FP.F16.E4M3.UNPACK_B R9, R9.H1 ;  /* 0x00000009ff09723e */ /* 0x010fe400030006ff */
[----:B------:R-:W-:Y:S02]  /*9c170*/  F2FP.F16.E4M3.UNPACK_B R2, R2.H1 ;  /* 0x00000002ff02723e */ /* 0x000fe400030006ff */
[----:B------:R-:W-:-:S03]  /*9c180*/  F2FP.F16.E4M3.UNPACK_B R3, R3.H1 ;  /* 0x00000003ff03723e */ /* 0x000fc600030006ff */
[C---:B------:R-:W-:Y:S06]  /*9c190*/  HMMA.16816.F32 R32, R28.reuse, R8, R32 ;  /* 0x000000081c20723c */ /* 0x040fec0000001820 */
[----:B------:R-:W-:Y:S07]  /*9c1a0*/  HMMA.16816.F32 R40, R28, R2, R40 ;  /* 0x000000021c28723c */ /* 0x000fee0000001828 */
        /* <DEDUP_REMOVED lines=16> */
[----:B0-----:R-:W4:Y:S04]  /*9c2b0*/  LDL.LU.64 R42, [R1+0x7e40] ;  /* 0x007e4000012a7983 */ /* 0x001f280000300a00 */
[----:B------:R-:W2:Y:S01]  /*9c2c0*/  LDL.LU.64 R40, [R1+0x7e38] ;  /* 0x007e380001287983 */ /* 0x000ea20000300a00 */
[----:B------:R-:W-:Y:S01]  /*9c2d0*/  IMAD R7, R7, 0x100, R0 ;  /* 0x0000010007077824 */ /* 0x000fe200078e0200 */
[----:B------:R-:W-:-:S02]  /*9c2e0*/  F2FP.F16.E4M3.UNPACK_B R38, R38.H1 ;  /* 0x00000026ff26723e */ /* 0x000fc400030006ff */
[----:B------:R-:W-:Y:S02]  /*9c2f0*/  F2FP.F16.E4M3.UNPACK_B R39, R39.H1 ;  /* 0x00000027ff27723e */ /* 0x000fe400030006ff */
[----:B------:R-:W-:Y:S02]  /*9c300*/  F2FP.F16.E4M3.UNPACK_B R4, R4 ;  /* 0x00000004ff04723e */ /* 0x000fe400020006ff */
[----:B------:R-:W-:Y:S02]  /*9c310*/  F2FP.F16.E4M3.UNPACK_B R5, R5 ;  /* 0x00000005ff05723e */ /* 0x000fe400020006ff */
[----:B------:R-:W-:Y:S02]  /*9c320*/  F2FP.F16.E4M3.UNPACK_B R6, R6 ;  /* 0x00000006ff06723e */ /* 0x000fe400020006ff */
[----:B------:R-:W-:Y:S01]  /*9c330*/  F2FP.F16.E4M3.UNPACK_B R7, R7 ;  /* 0x00000007ff07723e */ /* 0x000fe200020006ff */
[----:B---3--:R-:W-:Y:S06]  /*9c340*/  HMMA.16816.F32 R28, R28, R38, R8 ;  /* 0x000000261c1c723c */ /* 0x008fec0000001808 */
[----:B--2---:R-:W-:Y:S01]  /*9c350*/  HMMA.16816.F32 R8, R4, R40, R12 ;  /* 0x000000280408723c */ /* 0x004fe2000000180c */
[----:B----4-:R-:W-:-:S15]  /*9c360*/  STL.64 [R1+0x7df0], R42 ;  /* 0x007df02a01007387 */ /* 0x010fde0000100a00 */
        /* <DEDUP_REMOVED lines=20> */
[----:B------:R0:W-:Y:S04]  /*9c4b0*/  STL.64 [R1+0x1388], R10 ;  /* 0x0013880a01007387 */ /* 0x0001e80000100a00 */
[----:B------:R-:W2:Y:S01]  /*9c4c0*/  LDL.LU R52, [R1+0x12a0] ;  /* 0x0012a00001347983 */ /* 0x000ea20000300800 */
[----:B0-----:R-:W-:Y:S06]  /*9c4d0*/  HMMA.16816.F32 R8, R4, R24, R56 ;  /* 0x000000180408723c */ /* 0x001fec0000001838 */
[----:B------:R-:W-:Y:S04]  /*9c4e0*/  STL.64 [R1+0x1360], R12 ;  /* 0x0013600c01007387 */ /* 0x000fe80000100a00 */
[----:B------:R-:W-:-:S13]  /*9c4f0*/  STL.64 [R1+0x1368], R14 ;  /* 0x0013680e01007387 */ /* 0x000fda0000100a00 */
        /* <DEDUP_REMOVED lines=82> */
[----:B------:R0:W-:Y:S04]  /*9ca20*/  STL.64 [R1+0x7d90], R18 ;  /* 0x007d901201007387 */ /* 0x0001e80000100a00 */
[----:B0-----:R-:W3:Y:S04]  /*9ca30*/  LDL.LU R19, [R1+0x1fec] ;  /* 0x001fec0001137983 */ /* 0x001ee80000300800 */
[----:B------:R-:W-:Y:S01]  /*9ca40*/  STL.64 [R1+0x7d88], R16 ;  /* 0x007d881001007387 */ /* 0x000fe20000100a00 */
        /* <DEDUP_REMOVED lines=9> */
[----:B0-----:R-:W2:Y:S04]  /*9cae0*/  LDL.LU.64 R10, [R1+0x7de0] ;  /* 0x007de000010a7983 */ /* 0x001ea80000300a00 */
[----:B------:R-:W4:Y:S04]  /*9caf0*/  LDL.LU.64 R8, [R1+0x7dd8] ;  /* 0x007dd80001087983 */ /* 0x000f280000300a00 */
[----:B------:R-:W-:Y:S04]  /*9cb00*/  STL.64 [R1+0x7db0], R14 ;  /* 0x007db00e01007387 */ /* 0x000fe80000100a00 */
[----:B------:R2:W-:Y:S01]  /*9cb10*/  STL.64 [R1+0x7da8], R12 ;  /* 0x007da80c01007387 */ /* 0x0005e20000100a00 */
[----:B------:R-:W-:-:S02]  /*9cb20*/  IMAD R29, R30, 0x100, R29 ;  /* 0x000001001e1d7824 */ /* 0x000fc400078e021d */
[----:B------:R-:W-:Y:S02]  /*9cb30*/  IMAD R30, R60, 0x100, R31 ;  /* 0x000001003c1e7824 */ /* 0x000fe400078e021f */
[----:B---3--:R-:W-:Y:S02]  /*9cb40*/  IMAD R28, R28, 0x100, R19 ;  /* 0x000001001c1c7824 */ /* 0x008fe400078e0213 */
        /* <DEDUP_REMOVED lines=9> */
[C---:B----4-:R-:W-:Y:S02]  /*9cbe0*/  HMMA.16816.F32 R12, R4.reuse, R8, R24 ;  /* 0x00000008040c723c */ /* 0x050fe40000001818 */
        /* <DEDUP_REMOVED lines=10> */
[----:B------:R-:W-:Y:S04]  /*9cc90*/  STL.64 [R1+0x7d70], R42 ;  /* 0x007d702a01007387 */ /* 0x000fe80000100a00 */
        /* <DEDUP_REMOVED lines=99> */
[----:B--2---:R-:W-:Y:S03]  /*9d2d0*/  HMMA.16816.F32 R24, R28, R20, R24 ;  /* 0x000000141c18723c */ /* 0x004fe60000001818 */
[----:B------:R-:W-:Y:S04]  /*9d2e0*/  STL.64 [R1+0x7d20], R22 ;  /* 0x007d201601007387 */ /* 0x000fe80000100a00 */
[----:B------:R-:W-:-:S15]  /*9d2f0*/  STL.64 [R1+0x7d18], R20 ;  /* 0x007d181401007387 */ /* 0x000fde0000100a00 */
[----:B------:R-:W-:-:S01]  /*9d300*/  NOP ;  /* 0x0000000000007918 */ /* 0x000fc20000000000 */
[----:B------:R-:W-:Y:S04]  /*9d310*/  STL.64 [R1+0x1210], R24 ;  /* 0x0012101801007387 */ /* 0x000fe80000100a00 */
[----:B------:R3:W-:Y:S01]  /*9d320*/  STL.64 [R1+0x1218], R26 ;  /* 0x0012181a01007387 */ /* 0x0007e20000100a00 */
[C---:B----4-:R-:W-:Y:S06]  /*9d330*/  HMMA.16816.F32 R4, R28.reuse, R12, R4 ;  /* 0x0000000c1c04723c */ /* 0x050fec0000001804 */
[C---:B---3--:R-:W-:Y:S06]  /*9d340*/  HMMA.16816.F32 R24, R28.reuse, R18, R32 ;  /* 0x000000121c18723c */ /* 0x048fec0000001820 */
        /* <DEDUP_REMOVED lines=8> */
[----:B------:R-:W-:Y:S04]  /*9d3d0*/  STL.64 [R1+0x11e8], R22 ;  /* 0x0011e81601007387 */ /* 0x000fe80000100a00 */
        /* <DEDUP_REMOVED lines=10> */
[----:B------:R-:W2:Y:S01]  /*9d480*/  LDL.LU R48, [R1+0x1060] ;  /* 0x0010600001307983 */ /* 0x000ea20000300800 */
[----:B0-----:R-:W-:Y:S01]  /*9d490*/  HMMA.16816.F32 R12, R28, R8, R56 ;  /* 0x000000081c0c723c */ /* 0x001fe20000001838 */
[----:B------:R-:W-:-:S02]  /*9d4a0*/  IMAD R4, R45, 0x100, R44 ;  /* 0x000001002d047824 */ /* 0x000fc400078e022c */
        /* <DEDUP_REMOVED lines=21> */
[----:B-1----:R-:W3:Y:S01]  /*9d600*/  LDL.LU R14, [R1+0x1138] ;  /* 0x00113800010e7983 */ /* 0x002ee20000300800 */
        /* <DEDUP_REMOVED lines=37> */
[----:B--2---:R-:W-:Y:S01]  /*9d860*/  HMMA.16816.F32 R28, R28, R38, R40 ;  /* 0x000000261c1c723c */ /* 0x004fe20000001828 */
[----:B------:R-:W2:Y:S04]  /*9d870*/  LDL.LU.64 R42, [R1+0x7d70] ;  /* 0x007d7000012a7983 */ /* 0x000ea80000300a00 */
[----:B------:R-:W4:Y:S01]  /*9d880*/  LDL.LU.64 R40, [R1+0x7d68] ;  /* 0x007d680001287983 */ /* 0x000f220000300a00 */
[----:B---3--:R-:W-:-:S15]  /*9d890*/  HMMA.16816.F32 R32, R4, R36, R32 ;  /* 0x000000240420723c */ /* 0x008fde0000001820 */
[----:B------:R-:W-:-:S02]  /*9d8a0*/  NOP ;  /* 0x0000000000007918 */ /* 0x000fc40000000000 */
[----:B------:R0:W-:Y:S04]  /*9d8b0*/  STL.64 [R1+0x1180], R28 ;  /* 0x0011801c01007387 */ /* 0x0001e80000100a00 */
[----:B------:R1:W-:Y:S04]  /*9d8c0*/  STL.64 [R1+0x1188], R30 ;  /* 0x0011881e01007387 */ /* 0x0003e80000100a00 */
[----:B0-----:R-:W3:Y:S04]  /*9d8d0*/  LDL.LU R28, [R1+0x1090] ;  /* 0x00109000011c7983 */ /* 0x001ee80000300800 */
[----:B------:R-:W3:Y:S04]  /*9d8e0*/  LDL.LU R29, [R1+0x1094] ;  /* 0x00109400011d7983 */ /* 0x000ee80000300800 */
[----:B-1----:R-:W3:Y:S04]  /*9d8f0*/  LDL.LU R30, [R1+0x1098] ;  /* 0x00109800011e7983 */ /* 0x002ee80000300800 */
[----:B------:R-:W3:Y:S01]  /*9d900*/  LDL.LU R31, [R1+0x109c] ;  /* 0x00109c00011f7983 */ /* 0x000ee20000300800 */
[----:B----4-:R-:W-:-:S15]  /*9d910*/  HMMA.16816.F32 R12, R4, R40, R12 ;  /* 0x00000028040c723c */ /* 0x010fde000000180c */
[----:B------:R-:W-:-:S08]  /*9d920*/  NOP ;  /* 0x0000000000007918 */ /* 0x000fd00000000000 */
[----:B------:R-:W-:Y:S04]  /*9d930*/  STL.64 [R1+0x1170], R12 ;  /* 0x0011700c01007387 */ /* 0x000fe80000100a00 */
[----:B------:R0:W-:Y:S04]  /*9d940*/  STL.64 [R1+0x1178], R14 ;  /* 0x0011780e01007387 */ /* 0x0001e80000100a00 */
[----:B0-----:R-:W4:Y:S04]  /*9d950*/  LDL.LU.64 R14, [R1+0x7d60] ;  /* 0x007d6000010e7983 */ /* 0x001f280000300a00 */
[----:B------:R-:W4:Y:S04]  /*9d960*/  LDL.LU.64 R12, [R1+0x7d58] ;  /* 0x007d5800010c7983 */ /* 0x000f280000300a00 */
[----:B--2---:R-:W-:Y:S04]  /*9d970*/  STL.64 [R1+0x7ce0], R42 ;  /* 0x007ce02a01007387 */ /* 0x004fe80000100a00 */
        /* <DEDUP_REMOVED lines=37> */
[----:B------:R-:W4:Y:S01]  /*9dbd0*/  LDL.LU.64 R20, [R1+0x7d18] ;  /* 0x007d180001147983 */ /* 0x000f220000300a00 */
[----:B---3--:R-:W-:Y:S03]  /*9dbe0*/  HMMA.16816.F32 R32, R4, R24, R32 ;  /* 0x000000180420723c */ /* 0x008fe60000001820 */
[----:B------:R-:W-:Y:S04]  /*9dbf0*/  STL.64 [R1+0x7cb0], R26 ;  /* 0x007cb01a01007387 */ /* 0x000fe80000100a00 */
[----:B------:R-:W-:-:S15]  /*9dc00*/  STL.64 [R1+0x7ca8], R24 ;  /* 0x007ca81801007387 */ /* 0x000fde0000100a00 */
[----:B------:R-:W-:-:S01]  /*9dc10*/  NOP ;  /* 0x0000000000007918 */ /* 0x000fc20000000000 */
[----:B------:R-:W-:Y:S04]  /*9dc20*/  STL.64 [R1+0x1120], R32 ;  /* 0x0011202001007387 */ /* 0x000fe80000100a00 */
[----:B------:R2:W-:Y:S02]  /*9dc30*/  STL.64 [R1+0x1128], R34 ;  /* 0x0011282201007387 */ /* 0x0005e40000100a00 */
[C---:B--2---:R-:W-:Y:S06]  /*9dc40*/  HMMA.16816.F32 R32, R4.reuse, R22, R36 ;  /* 0x000000160420723c */ /* 0x044fec0000001824 */
        /* <DEDUP_REMOVED lines=9> */
[----:B------:R-:W-:Y:S01]  /*9dce0*/  HMMA.16816.F32 R20, R4, R16, R44 ;  /* 0x000000100414723c */ /* 0x000fe2000000182c */
        /* <DEDUP_REMOVED lines=67> */
[C---:B---3--:R-:W-:Y:S06]  /*9e120*/  HMMA.16816.F32 R36, R4.reuse, R2, R36 ;  /* 0x000000020424723c */ /* 0x048fec0000001824 */
[----:B--2---:R-:W-:Y:S11]  /*9e130*/  HMMA.16816.F32 R16, R4, R8, R16 ;  /* 0x000000080410723c */ /* 0x004ff60000001810 */
        /* <DEDUP_REMOVED lines=14> */
[----:B------:R-:W-:Y:S01]  /*9e220*/  IMAD R31, R0, 0x100, R61 ;  /* 0x00000100001f7824 */ /* 0x000fe200078e023d */
[----:B------:R-:W-:Y:S02]  /*9e230*/  F2FP.F16.E4M3.UNPACK_B R28, R28 ;  /* 0x0000001cff1c723e */ /* 0x000fe400020006ff */
[----:B------:R-:W-:Y:S01]  /*9e240*/  F2FP.F16.E4M3.UNPACK_B R29, R29 ;  /* 0x0000001dff1d723e */ /* 0x000fe200020006ff */
[----:B---3--:R-:W-:Y:S01]  /*9e250*/  HMMA.16816.F32 R4, R4, R38, R40 ;  /* 0x000000260404723c */ /* 0x008fe20000001828 */
[----:B------:R-:W3:Y:S04]  /*9e260*/  LDL.LU.64 R42, [R1+0x7ce0] ;  /* 0x007ce000012a7983 */ /* 0x000ee80000300a00 */
[----:B------:R-:W2:Y:S01]  /*9e270*/  LDL.LU.64 R40, [R1+0x7cd8] ;  /* 0x007cd80001287983 */ /* 0x000ea20000300a00 */
[----:B------:R-:W-:-:S02]  /*9e280*/  F2FP.F16.E4M3.UNPACK_B R30, R30 ;  /* 0x0000001eff1e723e */ /* 0x000fc400020006ff */
        /* <DEDUP_REMOVED lines=12> */
[----:B0-----:R-:W2:Y:S04]  /*9e350*/  LDL.LU.64 R22, [R1+0x7cd0] ;  /* 0x007cd00001167983 */ /* 0x001ea80000300a00 */
[----:B------:R-:W2:Y:S04]  /*9e360*/  LDL.LU.64 R20, [R1+0x7cc8] ;  /* 0x007cc80001147983 */ /* 0x000ea80000300a00 */
[----:B---3--:R-:W-:Y:S04]  /*9e370*/  STL.64 [R1+0x7c58], R42 ;  /* 0x007c582a01007387 */ /* 0x008fe80000100a00 */
        /* <DEDUP_REMOVED lines=19> */
[----:B0-----:R-:W3:Y:S04]  /*9e4b0*/  LDL.LU.64 R26, [R1+0x7cb0] ;  /* 0x007cb000011a7983 */ /* 0x001ee80000300a00 */
[----:B------:R-:W4:Y:S01]  /*9e4c0*/  LDL.LU.64 R24, [R1+0x7ca8] ;  /* 0x007ca80001187983 */ /* 0x000f220000300a00 */
[----:B--2---:R-:W-:Y:S03]  /*9e4d0*/  HMMA.16816.F32 R36, R28, R32, R36 ;  /* 0x000000201c24723c */ /* 0x004fe60000001824 */
[----:B------:R-:W-:Y:S04]  /*9e4e0*/  STL.64 [R1+0x7c78], R34 ;  /* 0x007c782201007387 */ /* 0x000fe80000100a00 */
[----:B------:R3:W-:-:S15]  /*9e4f0*/  STL.64 [R1+0x7c70], R32 ;  /* 0x007c702001007387 */ /* 0x0007de0000100a00 */
[----:B------:R-:W-:-:S01]  /*9e500*/  NOP ;  /* 0x0000000000007918 */ /* 0x000fc20000000000 */
[----:B------:R-:W-:Y:S04]  /*9e510*/  STL.64 [R1+0x1040], R36 ;  /* 0x0010402401007387 */ /* 0x000fe80000100a00 */
[----:B------:R-:W-:Y:S01]  /*9e520*/  STL.64 [R1+0x1048], R38 ;  /* 0x0010482601007387 */ /* 0x000fe20000100a00 */
        /* <DEDUP_REMOVED lines=21> */
[----:B------:R-:W-:-:S01]  /*9e680*/  NOP ;  /* 0x0000000000007918 */ /* 0x000fc20000000000 */
        /* <DEDUP_REMOVED lines=54> */
[----:B------:R-:W-:Y:S01]  /*9e9f0*/  HMMA.16816.F32 R20, R28, R14, R20 ;  /* 0x0000000e1c14723c */ /* 0x000fe20000001814 */
[----:B---3--:R-:W-:-:S15]  /*9ea00*/  IMAD R4, R4, 0x100, R11 ;  /* 0x0000010004047824 */ /* 0x008fde00078e020b */
[----:B------:R-:W-:-:S07]  /*9ea10*/  NOP ;  /* 0x0000000000007918 */ /* 0x000fce0000000000 */
[----:B------:R-:W-:Y:S04]  /*9ea20*/  STL.64 [R1+0xfd0], R20 ;  /* 0x000fd01401007387 */ /* 0x000fe80000100a00 */
[----:B------:R0:W-:Y:S04]  /*9ea30*/  STL.64 [R1+0xfd8], R22 ;  /* 0x000fd81601007387 */ /* 0x0001e80000100a00 */
[----:B0-----:R-:W2:Y:S04]  /*9ea40*/  LDL.LU.64 R22, [R1+0x7ca0] ;  /* 0x007ca00001167983 */ /* 0x001ea80000300a00 */
[----:B------:R-:W3:Y:S04]  /*9ea50*/  LDL.LU.64 R20, [R1+0x7c98] ;  /* 0x007c980001147983 */ /* 0x000ee80000300a00 */
        /* <DEDUP_REMOVED lines=9> */
[----:B------:R-:W2:Y:S04]  /*9eaf0*/  LDL.LU R15, [R1+0xcbc] ;  /* 0x000cbc00010f7983 */ /* 0x000ea80000300800 */
[----:B------:R-:W3:Y:S01]  /*9eb00*/  LDL.LU R11, [R1+0x7c80] ;  /* 0x007c8000010b7983 */ /* 0x000ee20000300800 */
[C---:B----4-:R-:W-:Y:S06]  /*9eb10*/  HMMA.16816.F32 R36, R28.reuse, R8, R36 ;  /* 0x000000081c24723c */ /* 0x050fec0000001824 */
        /* <DEDUP_REMOVED lines=19> */
[----:B0-----:R-:W4:Y:S04]  /*9ec50*/  LDL.LU.64 R42, [R1+0x7c58] ;  /* 0x007c5800012a7983 */ /* 0x001f280000300a00 */
[----:B------:R-:W3:Y:S01]  /*9ec60*/  LDL.LU.64 R40, [R1+0x7c50] ;  /* 0x007c500001287983 */ /* 0x000ee20000300a00 */
[----:B------:R-:W-:-:S02]  /*9ec70*/  IMAD R5, R6, 0x100, R5 ;  /* 0x0000010006057824 */ /* 0x000fc400078e0205 */
[----:B------:R-:W-:Y:S02]  /*9ec80*/  IMAD R6, R60, 0x100, R7 ;  /* 0x000001003c067824 */ /* 0x000fe400078e0207 */
[----:B------:R-:W-:Y:S01]  /*9ec90*/  IMAD R7, R0, 0x100, R61 ;  /* 0x0000010000077824 */ /* 0x000fe200078e023d */
[----:B------:R-:W-:Y:S02]  /*9eca0*/  F2FP.F16.E4M3.UNPACK_B R4, R4 ;  /* 0x00000004ff04723e */ /* 0x000fe400020006ff */
[----:B------:R-:W-:Y:S02]  /*9ecb0*/  F2FP.F16.E4M3.UNPACK_B R5, R5 ;  /* 0x00000005ff05723e */ /* 0x000fe400020006ff */
[----:B------:R-:W-:Y:S02]  /*9ecc0*/  F2FP.F16.E4M3.UNPACK_B R6, R6 ;  /* 0x00000006ff06723e */ /* 0x000fe400020006ff */
[----:B------:R-:W-:Y:S01]  /*9ecd0*/  F2FP.F16.E4M3.UNPACK_B R7, R7 ;  /* 0x00000007ff07723e */ /* 0x000fe200020006ff */
[----:B--2---:R-:W-:Y:S06]  /*9ece0*/  HMMA.16816.F32 R28, R28, R38, R8 ;  /* 0x000000261c1c723c */ /* 0x004fec0000001808 */
[----:B---3--:R-:W-:Y:S01]  /*9ecf0*/  HMMA.16816.F32 R8, R4, R40, R12 ;  /* 0x000000280408723c */ /* 0x008fe2000000180c */
        /* <DEDUP_REMOVED lines=946> */
[----:B------:R-:W2:Y:S04]  /*a2820*/  LDL.LU R56, [R1] ;  /* 0x0000000001387983 */ /* 0x000ea80000300800 */
        /* <DEDUP_REMOVED lines=56> */
[----:B------:R-:W4:Y:S01]  /*a2bb0*/  LDL.LU R55, [R1+0x1c] ;  /* 0x00001c0001377983 */ /* 0x000f220000300800 */
[----:B--2---:R-:W-:-:S15]  /*a2bc0*/  HMMA.16816.F32 R36, R28, R2, R36 ;  /* 0x000000021c24723c */ /* 0x004fde0000001824 */
[----:B------:R-:W-:-:S08]  /*a2bd0*/  NOP ;  /* 0x0000000000007918 */ /* 0x000fd00000000000 */
[----:B------:R-:W-:Y:S04]  /*a2be0*/  STL.64 [R1+0x570], R36 ;  /* 0x0005702401007387 */ /* 0x000fe80000100a00 */
[----:B------:R0:W-:Y:S04]  /*a2bf0*/  STL.64 [R1+0x578], R38 ;  /* 0x0005782601007387 */ /* 0x0001e80000100a00 */
[----:B0-----:R-:W3:Y:S04]  /*a2c00*/  LDL.LU.64 R38, [R1+0x79b0] ;  /* 0x0079b00001267983 */ /* 0x001ee80000300a00 */
[----:B------:R-:W4:Y:S01]  /*a2c10*/  LDL.LU.64 R36, [R1+0x79a8] ;  /* 0x0079a80001247983 */ /* 0x000f220000300a00 */
[----:B------:R-:W-:-:S02]  /*a2c20*/  F2FP.F16.E4M3.UNPACK_B R4, R4 ;  /* 0x00000004ff04723e */ /* 0x000fc400020006ff */
[----:B------:R-:W-:Y:S02]  /*a2c30*/  F2FP.F16.E4M3.UNPACK_B R5, R5 ;  /* 0x00000005ff05723e */ /* 0x000fe400020006ff */
[----:B------:R-:W-:Y:S02]  /*a2c40*/  F2FP.F16.E4M3.UNPACK_B R6, R6 ;  /* 0x00000006ff06723e */ /* 0x000fe400020006ff */
[----:B------:R-:W-:Y:S01]  /*a2c50*/  F2FP.F16.E4M3.UNPACK_B R7, R7 ;  /* 0x00000007ff07723e */ /* 0x000fe200020006ff */
[----:B---3--:R-:W-:Y:S01]  /*a2c60*/  HMMA.16816.F32 R28, R28, R38, R40 ;  /* 0x000000261c1c723c */ /* 0x008fe20000001828 */
[----:B------:R-:W2:Y:S04]  /*a2c70*/  LDL.LU.64 R42, [R1+0x79a0] ;  /* 0x0079a000012a7983 */ /* 0x000ea80000300a00 */
[----:B------:R-:W3:Y:S01]  /*a2c80*/  LDL.LU.64 R40, [R1+0x7998] ;  /* 0x0079980001287983 */ /* 0x000ee20000300a00 */
[----:B----4-:R-:W-:-:S15]  /*a2c90*/  HMMA.16816.F32 R32, R4, R36, R32 ;  /* 0x000000240420723c */ /* 0x010fde0000001820 */
[----:B------:R-:W-:-:S02]  /*a2ca0*/  NOP ;  /* 0x0000000000007918 */ /* 0x000fc40000000000 */
[----:B------:R0:W-:Y:S04]  /*a2cb0*/  STL.64 [R1+0x540], R28 ;  /* 0x0005401c01007387 */ /* 0x0001e80000100a00 */
[----:B------:R-:W-:Y:S04]  /*a2cc0*/  STL.64 [R1+0x548], R30 ;  /* 0x0005481e01007387 */ /* 0x000fe80000100a00 */
[----:B0-----:R-:W4:Y:S01]  /*a2cd0*/  LDL.LU R28, [R1+0x2128] ;  /* 0x00212800011c7983 */ /* 0x001f220000300800 */
        /* <DEDUP_REMOVED lines=12> */
[----:B----4-:R-:W-:-:S15]  /*a2da0*/  HMMA.16816.F32 R24, R4, R34, R24 ;  /* 0x000000220418723c */ /* 0x010fde0000001818 */
[----:B------:R-:W-:-:S08]  /*a2db0*/  NOP ;  /* 0x0000000000007918 */ /* 0x000fd00000000000 */
[----:B------:R-:W-:Y:S04]  /*a2dc0*/  STL.64 [R1+0x500], R24 ;  /* 0x0005001801007387 */ /* 0x000fe80000100a00 */
[----:B------:R0:W-:Y:S04]  /*a2dd0*/  STL.64 [R1+0x508], R26 ;  /* 0x0005081a01007387 */ /* 0x0001e80000100a00 */
[----:B0-----:R-:W4:Y:S04]  /*a2de0*/  LDL.LU.64 R26, [R1+0x7970] ;  /* 0x00797000011a7983 */ /* 0x001f280000300a00 */
[----:B------:R-:W2:Y:S01]  /*a2df0*/  LDL.LU.64 R24, [R1+0x7968] ;  /* 0x0079680001187983 */ /* 0x000ea20000300a00 */
[----:B---3--:R-:W-:Y:S03]  /*a2e00*/  HMMA.16816.F32 R44, R4, R32, R44 ;  /* 0x00000020042c723c */ /* 0x008fe6000000182c */
[----:B------:R0:W-:Y:S04]  /*a2e10*/  STL.64 [R1+0x78d0], R34 ;  /* 0x0078d02201007387 */ /* 0x0001e80000100a00 */
[----:B0-----:R-:W3:-:S15]  /*a2e20*/  LDL.LU R35, [R1+0x212c] ;  /* 0x00212c0001237983 */ /* 0x001ede0000300800 */
[----:B------:R-:W-:-:S01]  /*a2e30*/  NOP ;  /* 0x0000000000007918 */ /* 0x000fc20000000000 */
[----:B------:R-:W-:Y:S04]  /*a2e40*/  STL.64 [R1+0x4e0], R44 ;  /* 0x0004e02c01007387 */ /* 0x000fe80000100a00 */
[----:B------:R4:W-:Y:S04]  /*a2e50*/  STL.64 [R1+0x4e8], R46 ;  /* 0x0004e82e01007387 */ /* 0x0009e80000100a00 */
[----:B------:R-:W-:Y:S04]  /*a2e60*/  STL.64 [R1+0x78c8], R32 ;  /* 0x0078c82001007387 */ /* 0x000fe80000100a00 */
[----:B------:R-:W3:Y:S04]  /*a2e70*/  LDL.LU R31, [R1+0x213c] ;  /* 0x00213c00011f7983 */ /* 0x000ee80000300800 */
[----:B------:R-:W3:Y:S01]  /*a2e80*/  LDL.LU R60, [R1+0x2138] ;  /* 0x00213800013c7983 */ /* 0x000ee20000300800 */
[C---:B----4-:R-:W-:Y:S06]  /*a2e90*/  HMMA.16816.F32 R44, R4.reuse, R26, R48 ;  /* 0x0000001a042c723c */ /* 0x050fec0000001830 */
[----:B--2---:R-:W-:-:S15]  /*a2ea0*/  HMMA.16816.F32 R20, R4, R24, R20 ;  /* 0x000000180414723c */ /* 0x004fde0000001814 */
[----:B------:R-:W-:-:S02]  /*a2eb0*/  NOP ;  /* 0x0000000000007918 */ /* 0x000fc40000000000 */
[----:B------:R0:W-:Y:S04]  /*a2ec0*/  STL.64 [R1+0x4d0], R44 ;  /* 0x0004d02c01007387 */ /* 0x0001e80000100a00 */
[----:B------:R1:W-:Y:S04]  /*a2ed0*/  STL.64 [R1+0x4d8], R46 ;  /* 0x0004d82e01007387 */ /* 0x0003e80000100a00 */
[----:B------:R-:W2:Y:S04]  /*a2ee0*/  LDL.LU R61, [R1+0x2144] ;  /* 0x00214400013d7983 */ /* 0x000ea80000300800 */
[----:B------:R-:W2:Y:S04]  /*a2ef0*/  LDL.LU R0, [R1+0x2140] ;  /* 0x0021400001007983 */ /* 0x000ea80000300800 */
        /* <DEDUP_REMOVED lines=8> */
[----:B------:R-:W-:Y:S04]  /*a2f80*/  STL.64 [R1+0x4c0], R20 ;  /* 0x0004c01401007387 */ /* 0x000fe80000100a00 */
[----:B------:R0:W-:Y:S04]  /*a2f90*/  STL.64 [R1+0x4c8], R22 ;  /* 0x0004c81601007387 */ /* 0x0001e80000100a00 */
[----:B0-----:R-:W2:Y:S04]  /*a2fa0*/  LDL.LU.64 R22, [R1+0x7960] ;  /* 0x0079600001167983 */ /* 0x001ea80000300a00 */
[----:B------:R-:W4:Y:S01]  /*a2fb0*/  LDL.LU.64 R20, [R1+0x7958] ;  /* 0x0079580001147983 */ /* 0x000f220000300a00 */
        /* <DEDUP_REMOVED lines=15> */
[----:B0-----:R-:W3:Y:S01]  /*a30b0*/  LDL.LU.64 R14, [R1+0x7930] ;  /* 0x00793000010e7983 */ /* 0x001ee20000300a00 */
[----:B--2---:R-:W-:Y:S03]  /*a30c0*/  HMMA.16816.F32 R52, R4, R16, R52 ;  /* 0x000000100434723c */ /* 0x004fe60000001834 */
[----:B------:R-:W2:-:S15]  /*a30d0*/  LDL.LU.64 R12, [R1+0x7928] ;  /* 0x00792800010c7983 */ /* 0x000e9e0000300a00 */
[----:B------:R-:W-:-:S05]  /*a30e0*/  NOP ;  /* 0x0000000000007918 */ /* 0x000fca0000000000 */
        /* <DEDUP_REMOVED lines=8> */
[----:B0-----:R-:W2:Y:S04]  /*a3170*/  LDL.LU.64 R58, [R1+0x7910] ;  /* 0x00791000013a7983 */ /* 0x001ea80000300a00 */
[----:B------:R-:W2:Y:S01]  /*a3180*/  LDL.LU.64 R56, [R1+0x7908] ;  /* 0x0079080001387983 */ /* 0x000ea20000300a00 */
[C---:B----4-:R-:W-:Y:S06]  /*a3190*/  HMMA.16816.F32 R52, R4.reuse, R10, R52 ;  /* 0x0000000a0434723c */ /* 0x050fec0000001834 */
[C---:B------:R-:W-:Y:S06]  /*a31a0*/  HMMA.16816.F32 R44, R4.reuse, R8, R44 ;  /* 0x00000008042c723c */ /* 0x040fec000000182c */
[----:B------:R-:W-:Y:S01]  /*a31b0*/  HMMA.16816.F32 R48, R4, R2, R48 ;  /* 0x000000020430723c */ /* 0x000fe20000001830 */
[----:B------:R-:W-:-:S05]  /*a31c0*/  IMAD R28, R28, 0x100, R35 ;  /* 0x000001001c1c7824 */ /* 0x000fca00078e0223 */
        /* <DEDUP_REMOVED lines=8> */
[----:B------:R-:W3:Y:S04]  /*a3250*/  LDL.LU R32, [R1+0x3e0] ;  /* 0x0003e00001207983 */ /* 0x000ee80000300800 */
[----:B------:R0:W-:Y:S04]  /*a3260*/  STL.64 [R1+0x440], R52 ;  /* 0x0004403401007387 */ /* 0x0001e80000100a00 */
[----:B------:R1:W-:Y:S04]  /*a3270*/  STL.64 [R1+0x448], R54 ;  /* 0x0004483601007387 */ /* 0x0003e80000100a00 */
[----:B------:R-:W3:Y:S04]  /*a3280*/  LDL.LU R33, [R1+0x3e4] ;  /* 0x0003e40001217983 */ /* 0x000ee80000300800 */
[----:B------:R-:W3:Y:S04]  /*a3290*/  LDL.LU R34, [R1+0x3e8] ;  /* 0x0003e80001227983 */ /* 0x000ee80000300800 */
[----:B------:R-:W3:Y:S04]  /*a32a0*/  LDL.LU R35, [R1+0x3ec] ;  /* 0x0003ec0001237983 */ /* 0x000ee80000300800 */
[----:B0-----:R-:W4:Y:S04]  /*a32b0*/  LDL.LU R52, [R1+0x520] ;  /* 0x0005200001347983 */ /* 0x001f280000300800 */
[----:B------:R-:W4:Y:S04]  /*a32c0*/  LDL.LU R53, [R1+0x524] ;  /* 0x0005240001357983 */ /* 0x000f280000300800 */
[----:B-1----:R-:W4:Y:S04]  /*a32d0*/  LDL.LU R54, [R1+0x528] ;  /* 0x0005280001367983 */ /* 0x002f280000300800 */
[----:B------:R-:W4:Y:S04]  /*a32e0*/  LDL.LU R55, [R1+0x52c] ;  /* 0x00052c0001377983 */ /* 0x000f280000300800 */
[----:B------:R-:W-:Y:S04]  /*a32f0*/  STL [R1+0x78a0], R11 ;  /* 0x0078a00b01007387 */ /* 0x000fe80000100800 */
[----:B------:R-:W-:Y:S04]  /*a3300*/  STL.64 [R1+0x430], R44 ;  /* 0x0004302c01007387 */ /* 0x000fe80000100a00 */
[----:B------:R0:W-:Y:S04]  /*a3310*/  STL.64 [R1+0x438], R46 ;  /* 0x0004382e01007387 */ /* 0x0001e80000100a00 */
[----:B0-----:R-:W2:Y:S04]  /*a3320*/  LDL.LU.64 R46, [R1+0x7900] ;  /* 0x00790000012e7983 */ /* 0x001ea80000300a00 */
[----:B------:R-:W3:Y:S04]  /*a3330*/  LDL.LU.64 R44, [R1+0x78f8] ;  /* 0x0078f800012c7983 */ /* 0x000ee80000300a00 */
[----:B------:R-:W-:Y:S04]  /*a3340*/  STL.64 [R1+0x410], R48 ;  /* 0x0004103001007387 */ /* 0x000fe80000100a00 */
[----:B------:R0:W-:Y:S04]  /*a3350*/  STL.64 [R1+0x418], R50 ;  /* 0x0004183201007387 */ /* 0x0001e80000100a00 */
[----:B0-----:R-:W4:Y:S04]  /*a3360*/  LDL.LU.64 R50, [R1+0x78f0] ;  /* 0x0078f00001327983 */ /* 0x001f280000300a00 */
[----:B------:R-:W4:Y:S02]  /*a3370*/  LDL.LU.64 R48, [R1+0x78e8] ;  /* 0x0078e80001307983 */ /* 0x000f240000300a00 */
[----:B----4-:R-:W-:Y:S07]  /*a3380*/  HMMA.16816.F32 R48, R4, R38, R48 ;  /* 0x000000260430723c */ /* 0x010fee0000001830 */
[----:B---3--:R-:W-:-:S02]  /*a3390*/  IMAD.MOV.U32 R4, RZ, RZ, R45 ;  /* 0x000000ffff047224 */ /* 0x008fc400078e002d */
[----:B------:R-:W3:Y:S01]  /*a33a0*/  LDL.LU R45, [R1+0x78e0] ;  /* 0x0078e000012d7983 */ /* 0x000ee20000300800 */
[----:B--2---:R-:W-:Y:S02]  /*a33b0*/  IMAD.MOV.U32 R5, RZ, RZ, R46 ;  /* 0x000000ffff057224 */ /* 0x004fe400078e002e */
[----:B------:R-:W-:-:S11]  /*a33c0*/  IMAD.MOV.U32 R6, RZ, RZ, R47 ;  /* 0x000000ffff067224 */ /* 0x000fd600078e002f */
[----:B------:R0:W-:Y:S04]  /*a33d0*/  STL.64 [R1+0x3d0], R48 ;  /* 0x0003d03001007387 */ /* 0x0001e80000100a00 */
[----:B------:R1:W-:Y:S04]  /*a33e0*/  STL.64 [R1+0x3d8], R50 ;  /* 0x0003d83201007387 */ /* 0x0003e80000100a00 */
[----:B------:R-:W3:Y:S04]  /*a33f0*/  LDL.LU R46, [R1+0x78dc] ;  /* 0x0078dc00012e7983 */ /* 0x000ee80000300800 */
[----:B------:R-:W3:Y:S01]  /*a3400*/  LDL.LU R47, [R1+0x78d8] ;  /* 0x0078d800012f7983 */ /* 0x000ee20000300800 */
[----:B------:R-:W-:-:S02]  /*a3410*/  IMAD R29, R30, 0x100, R29 ;  /* 0x000001001e1d7824 */ /* 0x000fc400078e021d */
[----:B------:R-:W-:Y:S02]  /*a3420*/  IMAD R30, R60, 0x100, R31 ;  /* 0x000001003c1e7824 */ /* 0x000fe400078e021f */
[----:B------:R-:W-:Y:S01]  /*a3430*/  IMAD R31, R0, 0x100, R61 ;  /* 0x00000100001f7824 */ /* 0x000fe200078e023d */
[----:B------:R-:W-:Y:S01]  /*a3440*/  F2FP.F16.E4M3.UNPACK_B R28, R28 ;  /* 0x0000001cff1c723e */ /* 0x000fe200020006ff */
[----:B------:R-:W2:Y:S01]  /*a3450*/  LDL.LU R7, [R1+0x48c] ;  /* 0x00048c0001077983 */ /* 0x000ea20000300800 */
[----:B------:R-:W-:Y:S02]  /*a3460*/  F2FP.F16.E4M3.UNPACK_B R29, R29 ;  /* 0x0000001dff1d723e */ /* 0x000fe400020006ff */
[----:B------:R-:W-:Y:S02]  /*a3470*/  F2FP.F16.E4M3.UNPACK_B R30, R30 ;  /* 0x0000001eff1e723e */ /* 0x000fe400020006ff */
[----:B------:R-:W-:Y:S01]  /*a3480*/  F2FP.F16.E4M3.UNPACK_B R31, R31 ;  /* 0x0000001fff1f723e */ /* 0x000fe200020006ff */
[----:B0-----:R-:W4:Y:S04]  /*a3490*/  LDL.LU R48, [R1+0x4f0] ;  /* 0x0004f00001307983 */ /* 0x001f280000300800 */
[----:B------:R-:W4:Y:S04]  /*a34a0*/  LDL.LU R49, [R1+0x4f4] ;  /* 0x0004f40001317983 */ /* 0x000f280000300800 */
[----:B-1----:R-:W4:Y:S04]  /*a34b0*/  LDL.LU R50, [R1+0x4f8] ;  /* 0x0004f80001327983 */ /* 0x002f280000300800 */
[----:B------:R-:W4:Y:S01]  /*a34c0*/  LDL.LU R51, [R1+0x4fc] ;  /* 0x0004fc0001337983 */ /* 0x000f220000300800 */
[C---:B------:R-:W-:Y:S06]  /*a34d0*/  HMMA.16816.F32 R32, R28.reuse, R36, R32 ;  /* 0x000000241c20723c */ /* 0x040fec0000001820 */
[----:B---3--:R-:W-:-:S15]  /*a34e0*/  HMMA.16816.F32 R44, R28, R40, R44 ;  /* 0x000000281c2c723c */ /* 0x008fde000000182c */
[----:B------:R-:W-:-:S08]  /*a34f0*/  NOP ;  /* 0x0000000000007918 */ /* 0x000fd00000000000 */
        /* <DEDUP_REMOVED lines=23> */
[----:B---3--:R-:W-:-:S15]  /*a3670*/  HMMA.16816.F32 R36, R28, R34, R36 ;  /* 0x000000221c24723c */ /* 0x008fde0000001824 */
[----:B------:R-:W-:-:S08]  /*a3680*/  NOP ;  /* 0x0000000000007918 */ /* 0x000fd00000000000 */
[----:B------:R-:W-:Y:S04]  /*a3690*/  STL.64 [R1+0x340], R36 ;  /* 0x0003402401007387 */ /* 0x000fe80000100a00 */
[----:B------:R0:W-:Y:S04]  /*a36a0*/  STL.64 [R1+0x348], R38 ;  /* 0x0003482601007387 */ /* 0x0001e80000100a00 */
[----:B------:R-:W-:Y:S04]  /*a36b0*/  STL.64 [R1+0x7858], R34 ;  /* 0x0078582201007387 */ /* 0x000fe80000100a00 */
[----:B----4-:R1:W-:Y:S01]  /*a36c0*/  STL.64 [R1+0x7850], R32 ;  /* 0x0078502001007387 */ /* 0x0103e20000100a00 */
        /* <DEDUP_REMOVED lines=81> */
[C---:B--2---:R-:W-:Y:S06]  /*a3be0*/  HMMA.16816.F32 R48, R28.reuse, R14, R48 ;  /* 0x0000000e1c30723c */ /* 0x044fec0000001830 */
[----:B---3--:R-:W-:Y:S11]  /*a3bf0*/  HMMA.16816.F32 R52, R28, R12, R52 ;  /* 0x0000000c1c34723c */ /* 0x008ff60000001834 */
[----:B------:R0:W-:Y:S04]  /*a3c00*/  STL.64 [R1+0x2d0], R32 ;  /* 0x0002d02001007387 */ /* 0x0001e80000100a00 */
[----:B------:R1:W-:Y:S04]  /*a3c10*/  STL.64 [R1+0x2d8], R34 ;  /* 0x0002d82201007387 */ /* 0x0003e80000100a00 */
[----:B0-----:R-:W2:Y:S04]  /*a3c20*/  LDL.LU R32, [R1+0x6d0] ;  /* 0x0006d00001207983 */ /* 0x001ea80000300800 */
[----:B------:R-:W2:Y:S04]  /*a3c30*/  LDL.LU R33, [R1+0x6d4] ;  /* 0x0006d40001217983 */ /* 0x000ea80000300800 */
[----:B-1----:R-:W2:Y:S04]  /*a3c40*/  LDL.LU R34, [R1+0x6d8] ;  /* 0x0006d80001227983 */ /* 0x002ea80000300800 */
[----:B------:R-:W2:Y:S04]  /*a3c50*/  LDL.LU R35, [R1+0x6dc] ;  /* 0x0006dc0001237983 */ /* 0x000ea80000300800 */
[----:B------:R-:W-:Y:S04]  /*a3c60*/  STL.64 [R1+0x2c0], R48 ;  /* 0x0002c03001007387 */ /* 0x000fe80000100a00 */
[----:B------:R0:W-:Y:S01]  /*a3c70*/  STL.64 [R1+0x2c8], R50 ;  /* 0x0002c83201007387 */ /* 0x0001e20000100a00 */
[----:B------:R-:W-:-:S03]  /*a3c80*/  IMAD R4, R4, 0x100, R11 ;  /* 0x0000010004047824 */ /* 0x000fc600078e020b */
        /* <DEDUP_REMOVED lines=8> */
[----:B0-----:R-:W3:Y:S04]  /*a3d10*/  LDL.LU R12, [R1+0x790] ;  /* 0x00079000010c7983 */ /* 0x001ee80000300800 */
[----:B------:R-:W3:Y:S04]  /*a3d20*/  LDL.LU R13, [R1+0x794] ;  /* 0x00079400010d7983 */ /* 0x000ee80000300800 */
[----:B------:R-:W3:Y:S04]  /*a3d30*/  LDL.LU R14, [R1+0x798] ;  /* 0x00079800010e7983 */ /* 0x000ee80000300800 */
[----:B------:R-:W3:Y:S04]  /*a3d40*/  LDL.LU R15, [R1+0x79c] ;  /* 0x00079c00010f7983 */ /* 0x000ee80000300800 */
[----:B------:R-:W2:Y:S01]  /*a3d50*/  LDL.LU R11, [R1+0x78a0] ;  /* 0x0078a000010b7983 */ /* 0x000ea20000300800 */
[C---:B------:R-:W-:Y:S06]  /*a3d60*/  HMMA.16816.F32 R24, R28.reuse, R8, R24 ;  /* 0x000000081c18723c */ /* 0x040fec0000001818 */
[C---:B------:R-:W-:Y:S06]  /*a3d70*/  HMMA.16816.F32 R36, R28.reuse, R2, R36 ;  /* 0x000000021c24723c */ /* 0x040fec0000001824 */
[----:B--2---:R-:W-:-:S15]  /*a3d80*/  HMMA.16816.F32 R20, R28, R10, R20 ;  /* 0x0000000a1c14723c */ /* 0x004fde0000001814 */
[----:B------:R-:W-:-:S08]  /*a3d90*/  NOP ;  /* 0x0000000000007918 */ /* 0x000fd00000000000 */
[----:B------:R-:W-:Y:S04]  /*a3da0*/  STL.64 [R1+0x2a0], R20 ;  /* 0x0002a01401007387 */ /* 0x000fe80000100a00 */
[----:B------:R0:W-:Y:S04]  /*a3db0*/  STL.64 [R1+0x2a8], R22 ;  /* 0x0002a81601007387 */ /* 0x0001e80000100a00 */
[----:B0-----:R-:W4:Y:S04]  /*a3dc0*/  LDL.LU.64 R22, [R1+0x7898] ;  /* 0x0078980001167983 */ /* 0x001f280000300a00 */
[----:B------:R-:W2:Y:S04]  /*a3dd0*/  LDL.LU.64 R20, [R1+0x7890] ;  /* 0x0078900001147983 */ /* 0x000ea80000300a00 */
        /* <DEDUP_REMOVED lines=14> */
[----:B------:R-:W-:-:S02]  /*a3ec0*/  IMAD R5, R6, 0x100, R5 ;  /* 0x0000010006057824 */ /* 0x000fc400078e0205 */
[----:B------:R-:W-:Y:S02]  /*a3ed0*/  IMAD R6, R60, 0x100, R7 ;  /* 0x000001003c067824 */ /* 0x000fe400078e0207 */
[----:B------:R-:W-:Y:S01]  /*a3ee0*/  IMAD R7, R0, 0x100, R61 ;  /* 0x0000010000077824 */ /* 0x000fe200078e023d */
[----:B------:R-:W-:Y:S01]  /*a3ef0*/  F2FP.F16.E4M3.UNPACK_B R4, R4 ;  /* 0x00000004ff04723e */ /* 0x000fe200020006ff */
[----:B----4-:R-:W-:Y:S01]  /*a3f00*/  HMMA.16816.F32 R28, R28, R38, R40 ;  /* 0x000000261c1c723c */ /* 0x010fe20000001828 */
[----:B------:R-:W4:Y:S04]  /*a3f10*/  LDL.LU.64 R42, [R1+0x7868] ;  /* 0x00786800012a7983 */ /* 0x000f280000300a00 */
[----:B------:R-:W3:Y:S01]  /*a3f20*/  LDL.LU.64 R40, [R1+0x7860] ;  /* 0x0078600001287983 */ /* 0x000ee20000300a00 */
[----:B------:R-:W-:-:S02]  /*a3f30*/  F2FP.F16.E4M3.UNPACK_B R5, R5 ;  /* 0x00000005ff05723e */ /* 0x000fc400020006ff */
[----:B------:R-:W-:Y:S02]  /*a3f40*/  F2FP.F16.E4M3.UNPACK_B R6, R6 ;  /* 0x00000006ff06723e */ /* 0x000fe400020006ff */
[----:B------:R-:W-:-:S13]  /*a3f50*/  F2FP.F16.E4M3.UNPACK_B R7, R7 ;  /* 0x00000007ff07723e */ /* 0x000fda00020006ff */
        /* <DEDUP_REMOVED lines=11> */
[----:B------:R-:W3:Y:S01]  /*a4010*/  LDL.LU.64 R32, [R1+0x7850] ;  /* 0x0078500001207983 */ /* 0x000ee20000300a00 */
[C---:B--2---:R-:W-:Y:S03]  /*a4020*/  HMMA.16816.F32 R28, R4.reuse, R36, R28 ;  /* 0x00000024041c723c */ /* 0x044fe6000000181c */
[----:B----4-:R-:W-:Y:S04]  /*a4030*/  STL.64 [R1+0x7828], R42 ;  /* 0x0078282a01007387 */ /* 0x010fe80000100a00 */
[----:B------:R-:W-:Y:S04]  /*a4040*/  STL.64 [R1+0x7820], R40 ;  /* 0x0078202801007387 */ /* 0x000fe80000100a00 */
[----:B------:R-:W-:Y:S04]  /*a4050*/  STL.64 [R1+0x7848], R38 ;  /* 0x0078482601007387 */ /* 0x000fe80000100a00 */
[----:B------:R-:W-:Y:S08]  /*a4060*/  STL.64 [R1+0x7840], R36 ;  /* 0x0078402401007387 */ /* 0x000ff00000100a00 */
[----:B------:R-:W-:Y:S04]  /*a4070*/  STL.64 [R1+0x270], R28 ;  /* 0x0002701c01007387 */ /* 0x000fe80000100a00 */
[----:B------:R3:W-:Y:S02]  /*a4080*/  STL.64 [R1+0x278], R30 ;  /* 0x0002781e01007387 */ /* 0x0007e40000100a00 */
[C---:B---3--:R-:W-:Y:S06]  /*a4090*/  HMMA.16816.F32 R28, R4.reuse, R34, R8 ;  /* 0x00000022041c723c */ /* 0x048fec0000001808 */
[C---:B------:R-:W-:Y:S06]  /*a40a0*/  HMMA.16816.F32 R12, R4.reuse, R32, R12 ;  /* 0x00000020040c723c */ /* 0x040fec000000180c */
[C---:B------:R-:W-:Y:S11]  /*a40b0*/  HMMA.16816.F32 R8, R4.reuse, R26, R44 ;  /* 0x0000001a0408723c */ /* 0x040ff6000000182c */
[----:B------:R-:W-:Y:S04]  /*a40c0*/  STL.64 [R1+0x260], R28 ;  /* 0x0002601c01007387 */ /* 0x000fe80000100a00 */
[----:B------:R0:W-:Y:S04]  /*a40d0*/  STL.64 [R1+0x268], R30 ;  /* 0x0002681e01007387 */ /* 0x0001e80000100a00 */
[----:B------:R-:W-:Y:S04]  /*a40e0*/  STL.64 [R1+0x250], R12 ;  /* 0x0002500c01007387 */ /* 0x000fe80000100a00 */
[----:B------:R1:W-:Y:S04]  /*a40f0*/  STL.64 [R1+0x258], R14 ;  /* 0x0002580e01007387 */ /* 0x0003e80000100a00 */
[----:B------:R-:W-:Y:S04]  /*a4100*/  STL.64 [R1+0x240], R8 ;  /* 0x0002400801007387 */ /* 0x000fe80000100a00 */
[----:B------:R2:W-:Y:S01]  /*a4110*/  STL.64 [R1+0x248], R10 ;  /* 0x0002480a01007387 */ /* 0x0005e20000100a00 */
[C---:B0-----:R-:W-:Y:S06]  /*a4120*/  HMMA.16816.F32 R28, R4.reuse, R24, R48 ;  /* 0x00000018041c723c */ /* 0x041fec0000001830 */
[C---:B-1----:R-:W-:Y:S06]  /*a4130*/  HMMA.16816.F32 R12, R4.reuse, R22, R52 ;  /* 0x00000016040c723c */ /* 0x042fec0000001834 */
[C---:B--2---:R-:W-:Y:S11]  /*a4140*/  HMMA.16816.F32 R8, R4.reuse, R20, R56 ;  /* 0x000000140408723c */ /* 0x044ff60000001838 */
        /* <DEDUP_REMOVED lines=81> */
[----:B------:R4:W-:Y:S01]  /*a4660*/  STL.64 [R1+0x77b0], R12 ;  /* 0x0077b00c01007387 */ /* 0x0009e20000100a00 */
[----:B------:R-:W-:-:S02]  /*a4670*/  IMAD R29, R30, 0x100, R29 ;  /* 0x000001001e1d7824 */ /* 0x000fc400078e021d */
[----:B------:R-:W-:Y:S02]  /*a4680*/  IMAD R30, R60, 0x100, R31 ;  /* 0x000001003c1e7824 */ /* 0x000fe400078e021f */
[----:B------:R-:W-:Y:S01]  /*a4690*/  IMAD R31, R0, 0x100, R61 ;  /* 0x00000100001f7824 */ /* 0x000fe200078e023d */
[----:B------:R-:W-:Y:S02]  /*a46a0*/  F2FP.F16.E4M3.UNPACK_B R29, R29 ;  /* 0x0000001dff1d723e */ /* 0x000fe400020006ff */
[----:B------:R-:W-:Y:S02]  /*a46b0*/  F2FP.F16.E4M3.UNPACK_B R30, R30 ;  /* 0x0000001eff1e723e */ /* 0x000fe400020006ff */
[----:B------:R-:W-:Y:S01]  /*a46c0*/  F2FP.F16.E4M3.UNPACK_B R31, R31 ;  /* 0x0000001fff1f723e */ /* 0x000fe200020006ff */
[----:B---3--:R-:W-:Y:S02]  /*a46d0*/  IMAD R28, R28, 0x100, R15 ;  /* 0x000001001c1c7824 */ /* 0x008fe400078e020f */
[C---:B----4-:R-:W-:Y:S06]  /*a46e0*/  HMMA.16816.F32 R12, R4.reuse, R10, R16 ;  /* 0x0000000a040c723c */ /* 0x050fec0000001810 */
[----:B------:R-:W-:Y:S01]  /*a46f0*/  STL [R1+0x778c], R11 ;  /* 0x00778c0b01007387 */ /* 0x000fe20000100800 */
[----:B--2---:R-:W-:-:S15]  /*a4700*/  HMMA.16816.F32 R16, R4, R8, R20 ;  /* 0x000000080410723c */ /* 0x004fde0000001814 */
[----:B------:R-:W-:-:S01]  /*a4710*/  NOP ;  /* 0x0000000000007918 */ /* 0x000fc20000000000 */
[----:B------:R-:W-:Y:S04]  /*a4720*/  STL.64 [R1+0x1c0], R12 ;  /* 0x0001c00c01007387 */ /* 0x000fe80000100a00 */
[----:B------:R0:W-:Y:S02]  /*a4730*/  STL.64 [R1+0x1c8], R14 ;  /* 0x0001c80e01007387 */ /* 0x0001e40000100a00 */
[C---:B0-----:R-:W-:Y:S06]  /*a4740*/  HMMA.16816.F32 R12, R4.reuse, R2, R44 ;  /* 0x00000002040c723c */ /* 0x041fec000000182c */
[----:B------:R-:W-:Y:S01]  /*a4750*/  HMMA.16816.F32 R4, R4, R38, R48 ;  /* 0x000000260404723c */ /* 0x000fe20000001830 */
[----:B------:R-:W-:Y:S01]  /*a4760*/  F2FP.F16.E4M3.UNPACK_B R28, R28 ;  /* 0x0000001cff1c723e */ /* 0x000fe200020006ff */
[----:B------:R-:W-:Y:S04]  /*a4770*/  STL.64 [R1+0x3a0], R16 ;  /* 0x0003a01001007387 */ /* 0x000fe80000100a00 */
[----:B------:R-:W-:Y:S04]  /*a4780*/  STL.64 [R1+0x3a8], R18 ;  /* 0x0003a81201007387 */ /* 0x000fe80000100a00 */
[----:B------:R-:W2:Y:S07]  /*a4790*/  LDL.LU R20, [R1+0x970] ;  /* 0x0009700001147983 */ /* 0x000eae0000300800 */
[----:B------:R-:W-:Y:S04]  /*a47a0*/  STL.64 [R1+0x390], R12 ;  /* 0x0003900c01007387 */ /* 0x000fe80000100a00 */
[----:B------:R-:W-:Y:S04]  /*a47b0*/  STL.64 [R1+0x398], R14 ;  /* 0x0003980e01007387 */ /* 0x000fe80000100a00 */
[----:B------:R-:W-:Y:S04]  /*a47c0*/  STL.64 [R1+0x1b0], R4 ;  /* 0x0001b00401007387 */ /* 0x000fe80000100a00 */
[----:B------:R0:W-:Y:S04]  /*a47d0*/  STL.64 [R1+0x1b8], R6 ;  /* 0x0001b80601007387 */ /* 0x0001e80000100a00 */
[----:B------:R-:W2:Y:S04]  /*a47e0*/  LDL.LU R21, [R1+0x974] ;  /* 0x0009740001157983 */ /* 0x000ea80000300800 */
[----:B------:R-:W2:Y:S04]  /*a47f0*/  LDL.LU R22, [R1+0x978] ;  /* 0x0009780001167983 */ /* 0x000ea80000300800 */
[----:B------:R-:W2:Y:S01]  /*a4800*/  LDL.LU R23, [R1+0x97c] ;  /* 0x00097c0001177983 */ /* 0x000ea20000300800 */
[----:B0-----:R-:W-:Y:S03]  /*a4810*/  HMMA.16816.F32 R4, R28, R40, R52 ;  /* 0x000000281c04723c */ /* 0x001fe60000001834 */
[----:B------:R-:W-:Y:S04]  /*a4820*/  STL.64 [R1+0x7748], R42 ;  /* 0x0077482a01007387 */ /* 0x000fe80000100a00 */
[----:B------:R-:W-:-:S15]  /*a4830*/  STL.64 [R1+0x7740], R40 ;  /* 0x0077402801007387 */ /* 0x000fde0000100a00 */
[----:B------:R-:W-:-:S01]  /*a4840*/  NOP ;  /* 0x0000000000007918 */ /* 0x000fc20000000000 */
        /* <DEDUP_REMOVED lines=8> */
[----:B------:R-:W3:Y:S04]  /*a48d0*/  LDL.LU R52, [R1+0xb10] ;  /* 0x000b100001347983 */ /* 0x000ee80000300800 */
[----:B------:R-:W3:Y:S04]  /*a48e0*/  LDL.LU R53, [R1+0xb14] ;  /* 0x000b140001357983 */ /* 0x000ee80000300800 */
[----:B------:R-:W4:Y:S04]  /*a48f0*/  LDL.LU R54, [R1+0xb18] ;  /* 0x000b180001367983 */ /* 0x000f280000300800 */
[----:B------:R-:W4:Y:S04]  /*a4900*/  LDL.LU R55, [R1+0xb1c] ;  /* 0x000b1c0001377983 */ /* 0x000f280000300800 */
[----:B----4-:R-:W-:Y:S04]  /*a4910*/  STL.64 [R1+0x7738], R54 ;  /* 0x0077383601007387 */ /* 0x010fe80000100a00 */
[----:B---3--:R-:W-:Y:S04]  /*a4920*/  STL.64 [R1+0x7730], R52 ;  /* 0x0077303401007387 */ /* 0x008fe80000100a00 */
        /* <DEDUP_REMOVED lines=9> */
[----:B------:R-:W4:Y:S01]  /*a49c0*/  LDL.LU R47, [R1+0xb3c] ;  /* 0x000b3c00012f7983 */ /* 0x000f220000300800 */
[C---:B--2---:R-:W-:Y:S03]  /*a49d0*/  HMMA.16816.F32 R4, R28.reuse, R34, R20 ;  /* 0x000000221c04723c */ /* 0x044fe60000001814 */
[----:B----4-:R-:W-:Y:S04]  /*a49e0*/  STL.64 [R1+0x7780], R46 ;  /* 0x0077802e01007387 */ /* 0x010fe80000100a00 */
[----:B---3--:R0:W-:Y:S04]  /*a49f0*/  STL.64 [R1+0x7778], R44 ;  /* 0x0077782c01007387 */ /* 0x0081e80000100a00 */
[----:B------:R-:W2:Y:S04]  /*a4a00*/  LDL.LU R56, [R1+0xb00] ;  /* 0x000b000001387983 */ /* 0x000ea80000300800 */
[----:B------:R-:W2:Y:S04]  /*a4a10*/  LDL.LU R57, [R1+0xb04] ;  /* 0x000b040001397983 */ /* 0x000ea80000300800 */
[----:B------:R-:W3:Y:S04]  /*a4a20*/  LDL.LU R58, [R1+0xb08] ;  /* 0x000b0800013a7983 */ /* 0x000ee80000300800 */
[----:B------:R-:W3:Y:S04]  /*a4a30*/  LDL.LU R59, [R1+0xb0c] ;  /* 0x000b0c00013b7983 */ /* 0x000ee80000300800 */
[----:B---3--:R-:W-:Y:S04]  /*a4a40*/  STL.64 [R1+0x7798], R58 ;  /* 0x0077983a01007387 */ /* 0x008fe80000100a00 */
[----:B--2---:R1:W-:Y:S04]  /*a4a50*/  STL.64 [R1+0x7790], R56 ;  /* 0x0077903801007387 */ /* 0x0043e80000100a00 */
[----:B------:R-:W2:Y:S04]  /*a4a60*/  LDL.LU R36, [R1+0xb80] ;  /* 0x000b800001247983 */ /* 0x000ea80000300800 */
[----:B------:R-:W-:Y:S04]  /*a4a70*/  STL.64 [R1+0x180], R4 ;  /* 0x0001800401007387 */ /* 0x000fe80000100a00 */
[----:B------:R-:W-:Y:S04]  /*a4a80*/  STL.64 [R1+0x188], R6 ;  /* 0x0001880601007387 */ /* 0x000fe80000100a00 */
[----:B------:R-:W2:Y:S04]  /*a4a90*/  LDL.LU R37, [R1+0xb84] ;  /* 0x000b840001257983 */ /* 0x000ea80000300800 */
[----:B------:R-:W3:Y:S04]  /*a4aa0*/  LDL.LU R38, [R1+0xb88] ;  /* 0x000b880001267983 */ /* 0x000ee80000300800 */
[----:B------:R-:W3:Y:S04]  /*a4ab0*/  LDL.LU R39, [R1+0xb8c] ;  /* 0x000b8c0001277983 */ /* 0x000ee80000300800 */
[----:B---3--:R-:W-:Y:S04]  /*a4ac0*/  STL.64 [R1+0x77a8], R38 ;  /* 0x0077a82601007387 */ /* 0x008fe80000100a00 */
[----:B--2---:R-:W-:Y:S04]  /*a4ad0*/  STL.64 [R1+0x77a0], R36 ;  /* 0x0077a02401007387 */ /* 0x004fe80000100a00 */
[----:B0-----:R-:W2:Y:S04]  /*a4ae0*/  LDL.LU R44, [R1+0xa60] ;  /* 0x000a6000012c7983 */ /* 0x001ea80000300800 */
[----:B------:R-:W2:Y:S04]  /*a4af0*/  LDL.LU R45, [R1+0xa64] ;  /* 0x000a6400012d7983 */ /* 0x000ea80000300800 */
[----:B------:R-:W3:Y:S04]  /*a4b00*/  LDL.LU R46, [R1+0xa68] ;  /* 0x000a6800012e7983 */ /* 0x000ee80000300800 */
[----:B------:R-:W3:Y:S04]  /*a4b10*/  LDL.LU R47, [R1+0xa6c] ;  /* 0x000a6c00012f7983 */ /* 0x000ee80000300800 */
[----:B---3--:R-:W-:Y:S04]  /*a4b20*/  STL.64 [R1+0x77c8], R46 ;  /* 0x0077c82e01007387 */ /* 0x008fe80000100a00 */
[----:B--2---:R0:W-:Y:S04]  /*a4b30*/  STL.64 [R1+0x77c0], R44 ;  /* 0x0077c02c01007387 */ /* 0x0041e80000100a00 */
[----:B-1----:R-:W2:Y:S04]  /*a4b40*/  LDL.LU R56, [R1+0xa50] ;  /* 0x000a500001387983 */ /* 0x002ea80000300800 */
[----:B------:R-:W2:Y:S04]  /*a4b50*/  LDL.LU R57, [R1+0xa54] ;  /* 0x000a540001397983 */ /* 0x000ea80000300800 */
[----:B------:R-:W3:Y:S04]  /*a4b60*/  LDL.LU R58, [R1+0xa58] ;  /* 0x000a5800013a7983 */ /* 0x000ee80000300800 */
[----:B------:R-:W3:Y:S04]  /*a4b70*/  LDL.LU R59, [R1+0xa5c] ;  /* 0x000a5c00013b7983 */ /* 0x000ee80000300800 */
[----:B---3--:R-:W-:Y:S04]  /*a4b80*/  STL.64 [R1+0x77e8], R58 ;  /* 0x0077e83a01007387 */ /* 0x008fe80000100a00 */
[----:B--2---:R1:W-:Y:S04]  /*a4b90*/  STL.64 [R1+0x77e0], R56 ;  /* 0x0077e03801007387 */ /* 0x0043e80000100a00 */
[----:B0-----:R-:W2:Y:S04]  /*a4ba0*/  LDL.LU R44, [R1+0xa10] ;  /* 0x000a1000012c7983 */ /* 0x001ea80000300800 */
        /* <DEDUP_REMOVED lines=9> */
[----:B-1----:R-:W3:Y:S04]  /*a4c40*/  LDL.LU R56, [R1+0x9e0] ;  /* 0x0009e00001387983 */ /* 0x002ee80000300800 */
        /* <DEDUP_REMOVED lines=41> */
[C---:B---3--:R-:W-:Y:S11]  /*a4ee0*/  HMMA.16816.F32 R20, R28.reuse, R24, R20 ;  /* 0x000000181c14723c */ /* 0x048ff60000001814 */
        /* <DEDUP_REMOVED lines=37> */
[----:B------:R0:W-:Y:S01]  /*a5140*/  STL.64 [R1+0x7718], R16 ;  /* 0x0077181001007387 */ /* 0x0001e20000100a00 */
[----:B------:R-:W-:-:S03]  /*a5150*/  IMAD R4, R4, 0x100, R11 ;  /* 0x0000010004047824 */ /* 0x000fc600078e020b */
        /* <DEDUP_REMOVED lines=14> */
[----:B------:R-:W4:Y:S04]  /*a5240*/  LDL.LU.64 R56, [R1+0x7790] ;  /* 0x0077900001387983 */ /* 0x000f280000300a00 */
[----:B------:R-:W3:Y:S01]  /*a5250*/  LDL.LU R11, [R1+0x778c] ;  /* 0x00778c00010b7983 */ /* 0x000ee20000300800 */
[----:B------:R-:W-:Y:S01]  /*a5260*/  HMMA.16816.F32 R48, R28, R8, R48 ;  /* 0x000000081c30723c */ /* 0x000fe20000001830 */
[----:B------:R-:W-:-:S02]  /*a5270*/  IMAD R5, R5, 0x100, R61 ;  /* 0x0000010005057824 */ /* 0x000fc400078e023d */
[----:B------:R-:W4:Y:S01]  /*a5280*/  LDL.LU R61, [R1+0x7788] ;  /* 0x00778800013d7983 */ /* 0x000f220000300800 */
[----:B------:R-:W-:Y:S02]  /*a5290*/  IMAD R6, R6, 0x100, R60 ;  /* 0x0000010006067824 */ /* 0x000fe400078e023c */
[----:B------:R-:W-:Y:S01]  /*a52a0*/  IMAD R7, R7, 0x100, R0 ;  /* 0x0000010007077824 */ /* 0x000fe200078e0200 */
[C---:B--2---:R-:W-:Y:S06]  /*a52b0*/  HMMA.16816.F32 R36, R28.reuse, R2, R36 ;  /* 0x000000021c24723c */ /* 0x044fec0000001824 */
[----:B---3--:R-:W-:-:S15]  /*a52c0*/  HMMA.16816.F32 R44, R28, R10, R44 ;  /* 0x0000000a1c2c723c */ /* 0x008fde000000182c */
[----:B------:R-:W-:-:S08]  /*a52d0*/  NOP ;  /* 0x0000000000007918 */ /* 0x000fd00000000000 */
[----:B------:R-:W-:Y:S04]  /*a52e0*/  STL.64 [R1+0xe0], R44 ;  /* 0x0000e02c01007387 */ /* 0x000fe80000100a00 */
[----:B------:R0:W-:Y:S04]  /*a52f0*/  STL.64 [R1+0xe8], R46 ;  /* 0x0000e82e01007387 */ /* 0x0001e80000100a00 */
[----:B0-----:R-:W2:Y:S04]  /*a5300*/  LDL.LU.64 R46, [R1+0x7780] ;  /* 0x00778000012e7983 */ /* 0x001ea80000300a00 */
[----:B------:R-:W2:Y:S04]  /*a5310*/  LDL.LU.64 R44, [R1+0x7778] ;  /* 0x00777800012c7983 */ /* 0x000ea80000300a00 */
[----:B------:R-:W3:Y:S04]  /*a5320*/  LDL.LU R60, [R1+0x7774] ;  /* 0x00777400013c7983 */ /* 0x000ee80000300800 */
[----:B------:R-:W3:Y:S04]  /*a5330*/  LDL.LU R0, [R1+0x7770] ;  /* 0x0077700001007983 */ /* 0x000ee80000300800 */
        /* <DEDUP_REMOVED lines=14> */
[----:B------:R-:W4:-:S15]  /*a5420*/  LDL.LU.64 R40, [R1+0x7740] ;  /* 0x0077400001287983 */ /* 0x000f1e0000300a00 */
[----:B------:R-:W-:-:S03]  /*a5430*/  NOP ;  /* 0x0000000000007918 */ /* 0x000fc60000000000 */
        /* <DEDUP_REMOVED lines=11> */
[----:B------:R-:W4:Y:S01]  /*a54f0*/  LDL.LU.64 R52, [R1+0x7730] ;  /* 0x0077300001347983 */ /* 0x000f220000300a00 */
[----:B---3--:R-:W-:-:S15]  /*a5500*/  HMMA.16816.F32 R28, R4, R36, R28 ;  /* 0x00000024041c723c */ /* 0x008fde000000181c */
[----:B------:R-:W-:-:S08]  /*a5510*/  NOP ;  /* 0x0000000000007918 */ /* 0x000fd00000000000 */
[----:B------:R-:W-:Y:S04]  /*a5520*/  STL.64 [R1+0xb0], R28 ;  /* 0x0000b01c01007387 */ /* 0x000fe80000100a00 */
[----:B------:R0:W-:Y:S02]  /*a5530*/  STL.64 [R1+0xb8], R30 ;  /* 0x0000b81e01007387 */ /* 0x0001e40000100a00 */
[C---:B0-----:R-:W-:Y:S06]  /*a5540*/  HMMA.16816.F32 R28, R4.reuse, R34, R16 ;  /* 0x00000022041c723c */ /* 0x041fec0000001810 */
[C---:B------:R-:W-:Y:S06]  /*a5550*/  HMMA.16816.F32 R32, R4.reuse, R32, R44 ;  /* 0x000000200420723c */ /* 0x040fec000000182c */
[C---:B------:R-:W-:Y:S11]  /*a5560*/  HMMA.16816.F32 R16, R4.reuse, R26, R48 ;  /* 0x0000001a0410723c */ /* 0x040ff60000001830 */
[----:B------:R-:W-:Y:S04]  /*a5570*/  STL.64 [R1+0xa0], R28 ;  /* 0x0000a01c01007387 */ /* 0x000fe80000100a00 */
[----:B------:R-:W-:Y:S04]  /*a5580*/  STL.64 [R1+0xa8], R30 ;  /* 0x0000a81e01007387 */ /* 0x000fe80000100a00 */
[----:B------:R-:W-:Y:S04]  /*a5590*/  STL.64 [R1+0x90], R32 ;  /* 0x0000902001007387 */ /* 0x000fe80000100a00 */
[----:B------:R-:W-:Y:S04]  /*a55a0*/  STL.64 [R1+0x98], R34 ;  /* 0x0000982201007387 */ /* 0x000fe80000100a00 */
[----:B------:R0:W-:Y:S04]  /*a55b0*/  STL.64 [R1+0x80], R16 ;  /* 0x0000801001007387 */ /* 0x0001e80000100a00 */
[----:B------:R1:W-:Y:S04]  /*a55c0*/  STL.64 [R1+0x88], R18 ;  /* 0x0000881201007387 */ /* 0x0003e80000100a00 */
[----:B0-----:R-:W3:Y:S01]  /*a55d0*/  LDL.LU R16, [R1+0xaf0] ;  /* 0x000af00001107983 */ /* 0x001ee20000300800 */
[C---:B----4-:R-:W-:Y:S06]  /*a55e0*/  HMMA.16816.F32 R28, R4.reuse, R24, R52 ;  /* 0x00000018041c723c */ /* 0x050fec0000001834 */
[----:B------:R-:W-:-:S15]  /*a55f0*/  HMMA.16816.F32 R24, R4, R22, R56 ;  /* 0x000000160418723c */ /* 0x000fde0000001838 */
[----:B------:R-:W-:-:S02]  /*a5600*/  NOP ;  /* 0x0000000000007918 */ /* 0x000fc40000000000 */
[----:B------:R-:W-:Y:S04]  /*a5610*/  STL.64 [R1+0x70], R28 ;  /* 0x0000701c01007387 */ /* 0x000fe80000100a00 */
[----:B------:R-:W-:Y:S04]  /*a5620*/  STL.64 [R1+0x78], R30 ;  /* 0x0000781e01007387 */ /* 0x000fe80000100a00 */
[----:B------:R0:W-:Y:S04]  /*a5630*/  STL.64 [R1+0x60], R24 ;  /* 0x0000601801007387 */ /* 0x0001e80000100a00 */
[----:B------:R4:W-:Y:S04]  /*a5640*/  STL.64 [R1+0x68], R26 ;  /* 0x0000681a01007387 */ /* 0x0009e80000100a00 */
[----:B------:R-:W3:Y:S04]  /*a5650*/  LDL.LU R17, [R1+0xaf4] ;  /* 0x000af40001117983 */ /* 0x000ee80000300800 */
[----:B-1----:R-:W3:Y:S04]  /*a5660*/  LDL.LU R18, [R1+0xaf8] ;  /* 0x000af80001127983 */ /* 0x002ee80000300800 */
[----:B------:R-:W3:Y:S04]  /*a5670*/  LDL.LU R19, [R1+0xafc] ;  /* 0x000afc0001137983 */ /* 0x000ee80000300800 */
[----:B0-----:R-:W3:Y:S04]  /*a5680*/  LDL.LU R24, [R1+0xae0] ;  /* 0x000ae00001187983 */ /* 0x001ee80000300800 */
        /* <DEDUP_REMOVED lines=29> */
[----:B--2---:R-:W-:-:S02]  /*a5860*/  IMAD.MOV.U32 R50, RZ, RZ, R43 ;  /* 0x000000ffff327224 */ /* 0x004fc400078e002b */
[----:B------:R-:W-:Y:S01]  /*a5870*/  IMAD.MOV.U32 R51, RZ, RZ, R42 ;  /* 0x000000ffff337224 */ /* 0x000fe200078e002a */
[----:B------:R-:W2:Y:S04]  /*a5880*/  LDL.LU R43, [R1+0x772c] ;  /* 0x00772c00012b7983 */ /* 0x000ea80000300800 */
[----:B------:R-:W4:Y:S01]  /*a5890*/  LDL.LU R42, [R1+0x7728] ;  /* 0x00772800012a7983 */ /* 0x000f220000300800 */
[----:B---3--:R-:W-:Y:S03]  /*a58a0*/  HMMA.16816.F32 R20, R4, R20, R16 ;  /* 0x000000140414723c */ /* 0x008fe60000001810 */
[----:B------:R-:W3:Y:S04]  /*a58b0*/  LDL.LU.64 R18, [R1+0x7720] ;  /* 0x0077200001127983 */ /* 0x000ee80000300a00 */
[----:B------:R-:W3:-:S15]  /*a58c0*/  LDL.LU.64 R16, [R1+0x7718] ;  /* 0x0077180001107983 */ /* 0x000ede0000300a00 */
[----:B------:R-:W-:-:S01]  /*a58d0*/  NOP ;  /* 0x0000000000007918 */ /* 0x000fc20000000000 */
[----:B------:R0:W-:Y:S04]  /*a58e0*/  STL.64 [R1+0x50], R20 ;  /* 0x0000501401007387 */ /* 0x0001e80000100a00 */
[----:B------:R4:W-:Y:S04]  /*a58f0*/  STL.64 [R1+0x58], R22 ;  /* 0x0000581601007387 */ /* 0x0009e80000100a00 */
[----:B0-----:R-:W3:Y:S04]  /*a5900*/  LDL.LU R20, [R1+0xac0] ;  /* 0x000ac00001147983 */ /* 0x001ee80000300800 */
[----:B------:R-:W3:Y:S01]  /*a5910*/  LDL.LU R21, [R1+0xac4] ;  /* 0x000ac40001157983 */ /* 0x000ee20000300800 */
[----:B----4-:R-:W-:-:S03]  /*a5920*/  IMAD.MOV.U32 R23, RZ, RZ, R42 ;  /* 0x000000ffff177224 */ /* 0x010fc600078e002a */
[----:B------:R-:W4:Y:S01]  /*a5930*/  LDL R42, [R1+0x1a70] ;  /* 0x001a7000012a7983 */ /* 0x000f220000100800 */
[----:B--2---:R-:W-:Y:S01]  /*a5940*/  IMAD.MOV.U32 R22, RZ, RZ, R43 ;  /* 0x000000ffff167224 */ /* 0x004fe200078e002b */
[C---:B---3--:R-:W-:Y:S06]  /*a5950*/  HMMA.16816.F32 R24, R4.reuse, R18, R24 ;  /* 0x000000120418723c */ /* 0x048fec0000001818 */
[----:B------:R-:W-:Y:S07]  /*a5960*/  HMMA.16816.F32 R16, R4, R16, R44 ;  /* 0x000000100410723c */ /* 0x000fee000000182c */
[----:B------:R-:W-:-:S10]  /*a5970*/  IMAD.MOV.U32 R47, RZ, RZ, R0 ;  /* 0x000000ffff2f7224 */ /* 0x000fd400078e0000 */
[----:B------:R0:W-:Y:S04]  /*a5980*/  STL.64 [R1+0x40], R24 ;  /* 0x0000401801007387 */ /* 0x0001e80000100a00 */
[----:B------:R1:W-:Y:S04]  /*a5990*/  STL.64 [R1+0x48], R26 ;  /* 0x0000481a01007387 */ /* 0x0003e80000100a00 */
[----:B------:R-:W2:Y:S04]  /*a59a0*/  LDL R43, [R1+0x1a74] ;  /* 0x001a7400012b7983 */ /* 0x000ea80000100800 */
[----:B------:R-:W-:Y:S04]  /*a59b0*/  STL.64 [R1+0x30], R16 ;  /* 0x0000301001007387 */ /* 0x000fe80000100a00 */
[----:B------:R3:W-:Y:S04]  /*a59c0*/  STL.64 [R1+0x38], R18 ;  /* 0x0000381201007387 */ /* 0x0007e80000100a00 */
[----:B------:R-:W2:Y:S04]  /*a59d0*/  LDL.LU R44, [R1+0xba0] ;  /* 0x000ba000012c7983 */ /* 0x000ea80000300800 */
[----:B------:R-:W2:Y:S04]  /*a59e0*/  LDL.LU R45, [R1+0xba4] ;  /* 0x000ba400012d7983 */ /* 0x000ea80000300800 */
[----:B------:R-:W2:Y:S04]  /*a59f0*/  LDL.LU R46, [R1+0xba8] ;  /* 0x000ba800012e7983 */ /* 0x000ea80000300800 */
[----:B------:R-:W2:Y:S04]  /*a5a00*/  LDL R0, [R1+0x1a80] ;  /* 0x001a800001007983 */ /* 0x000ea80000100800 */
[----:B0-----:R-:W2:Y:S04]  /*a5a10*/  LDL.LU R24, [R1+0xc10] ;  /* 0x000c100001187983 */ /* 0x001ea80000300800 */
[----:B------:R-:W2:Y:S01]  /*a5a20*/  LDL.LU R25, [R1+0xc14] ;  /* 0x000c140001197983 */ /* 0x000ea20000300800 */
[----:B-1----:R-:W-:-:S03]  /*a5a30*/  IMAD.MOV.U32 R26, RZ, RZ, R60 ;  /* 0x000000ffff1a7224 */ /* 0x002fc600078e003c */
[----:B------:R-:W2:Y:S01]  /*a5a40*/  LDL.LU R60, [R1+0x7710] ;  /* 0x00771000013c7983 */ /* 0x000ea20000300800 */
[----:B------:R-:W-:Y:S02]  /*a5a50*/  IMAD R28, R28, 0x100, R36 ;  /* 0x000001001c1c7824 */ /* 0x000fe400078e0224 */
[----:B------:R-:W-:Y:S02]  /*a5a60*/  IMAD R29, R29, 0x100, R37 ;  /* 0x000001001d1d7824 */ /* 0x000fe400078e0225 */
[----:B------:R-:W-:Y:S02]  /*a5a70*/  IMAD R30, R30, 0x100, R40 ;  /* 0x000001001e1e7824 */ /* 0x000fe400078e0228 */
[----:B------:R-:W-:Y:S01]  /*a5a80*/  IMAD R31, R31, 0x100, R41 ;  /* 0x000001001f1f7824 */ /* 0x000fe200078e0229 */
[C---:B---3--:R-:W-:Y:S06]  /*a5a90*/  HMMA.16816.F32 R16, R4.reuse, R12, R32 ;  /* 0x0000000c0410723c */ /* 0x048fec0000001820 */
[----:B------:R-:W-:Y:S01]  /*a5aa0*/  HMMA.16816.F32 R20, R4, R14, R20 ;  /* 0x0000000e0414723c */ /* 0x000fe20000001814 */
[----:B------:R-:W-:Y:S01]  /*a5ab0*/  IMAD.MOV.U32 R27, RZ, RZ, R61 ;  /* 0x000000ffff1b7224 */ /* 0x000fe200078e003d */
[----:B------:R-:W-:-:S02]  /*a5ac0*/  F2FP.F16.E4M3.UNPACK_B R28, R28 ;  /* 0x0000001cff1c723e */ /* 0x000fc400020006ff */
[----:B------:R-:W-:Y:S02]  /*a5ad0*/  F2FP.F16.E4M3.UNPACK_B R29, R29 ;  /* 0x0000001dff1d723e */ /* 0x000fe400020006ff */
[----:B------:R-:W-:Y:S02]  /*a5ae0*/  F2FP.F16.E4M3.UNPACK_B R30, R30 ;  /* 0x0000001eff1e723e */ /* 0x000fe400020006ff */
[----:B------:R-:W-:Y:S02]  /*a5af0*/  F2FP.F16.E4M3.UNPACK_B R31, R31 ;  /* 0x0000001fff1f723e */ /* 0x000fe400020006ff */
[----:B----4-:R-:W-:Y:S01]  /*a5b00*/  F2FP.F16.E4M3.UNPACK_B R40, R42 ;  /* 0x0000002aff28723e */ /* 0x010fe200020006ff */
[C---:B------:R-:W-:Y:S06]  /*a5b10*/  HMMA.16816.F32 R56, R4.reuse, R10, R56 ;  /* 0x0000000a0438723c */ /* 0x040fec0000001838 */
[C---:B------:R-:W-:Y:S06]  /*a5b20*/  HMMA.16816.F32 R52, R4.reuse, R8, R52 ;  /* 0x000000080434723c */ /* 0x040fec0000001834 */
[----:B------:R-:W-:Y:S01]  /*a5b30*/  HMMA.16816.F32 R48, R4, R2, R48 ;  /* 0x000000020430723c */ /* 0x000fe20000001830 */
[----:B------:R-:W-:Y:S01]  /*a5b40*/  STL.64 [R1+0x10], R16 ;  /* 0x0000101001007387 */ /* 0x000fe20000100a00 */
[----:B------:R-:W-:-:S03]  /*a5b50*/  IMAD.MOV.U32 R61, RZ, RZ, R19 ;  /* 0x000000ffff3d7224 */ /* 0x000fc600078e0013 */
[----:B------:R-:W-:Y:S04]  /*a5b60*/  STL.64 [R1+0x20], R20 ;  /* 0x0000201401007387 */ /* 0x000fe80000100a00 */
[----:B------:R-:W-:Y:S04]  /*a5b70*/  STL.64 [R1+0x28], R22 ;  /* 0x0000281601007387 */ /* 0x000fe80000100a00 */
[----:B------:R-:W-:Y:S04]  /*a5b80*/  STL [R1+0x18], R18 ;  /* 0x0000181201007387 */ /* 0x000fe80000100800 */
[----:B------:R-:W-:Y:S04]  /*a5b90*/  STL [R1+0x7100], R61 ;  /* 0x0071003d01007387 */ /* 0x000fe80000100800 */
[----:B------:R-:W-:Y:S04]  /*a5ba0*/  STL.64 [R1+0x6f88], R58 ;  /* 0x006f883a01007387 */ /* 0x000fe80000100a00 */
[----:B------:R-:W-:Y:S04]  /*a5bb0*/  STL.64 [R1+0x6f80], R56 ;  /* 0x006f803801007387 */ /* 0x000fe80000100a00 */
[----:B------:R-:W3:Y:S04]  /*a5bc0*/  LDL R34, [R1+0x1a90] ;  /* 0x001a900001227983 */ /* 0x000ee80000100800 */
[----:B------:R-:W4:Y:S04]  /*a5bd0*/  LDL R35, [R1+0x1a94] ;  /* 0x001a940001237983 */ /* 0x000f280000100800 */
[----:B------:R-:W-:Y:S04]  /*a5be0*/  STL.64 [R1+0x6f98], R54 ;  /* 0x006f983601007387 */ /* 0x000fe80000100a00 */
[----:B------:R-:W-:Y:S04]  /*a5bf0*/  STL.64 [R1+0x6f90], R52 ;  /* 0x006f903401007387 */ /* 0x000fe80000100a00 */
[----:B------:R-:W-:Y:S04]  /*a5c00*/  STL.64 [R1+0x6fa8], R50 ;  /* 0x006fa83201007387 */ /* 0x000fe80000100a00 */
[----:B------:R0:W-:Y:S01]  /*a5c10*/  STL.64 [R1+0x6fa0], R48 ;  /* 0x006fa03001007387 */ /* 0x0001e20000100a00 */
[----:B--2---:R-:W-:Y:S01]  /*a5c20*/  F2FP.F16.E4M3.UNPACK_B R41, R43 ;  /* 0x0000002bff29723e */ /* 0x004fe200020006ff */
[----:B------:R-:W-:Y:S06]  /*a5c30*/  HMMA.16816.F32 R44, R4, R38, R44 ;  /* 0x00000026042c723c */ /* 0x000fec000000182c */
[----:B------:R-:W-:Y:S01]  /*a5c40*/  HMMA.16816.F32 R4, R28, R40, R24 ;  /* 0x000000281c04723c */ /* 0x000fe20000001818 */
[----:B------:R-:W-:-:S02]  /*a5c50*/  F2FP.F16.E4M3.UNPACK_B R36, R0 ;  /* 0x00000000ff24723e */ /* 0x000fc400020006ff */
[----:B------:R-:W-:-:S14]  /*a5c60*/  F2FP.F16.E4M3.UNPACK_B R37, R60 ;  /* 0x0000003cff25723e */ /* 0x000fdc00020006ff */
[----:B------:R-:W-:Y:S04]  /*a5c70*/  STL.64 [R1+0x6fb8], R46 ;  /* 0x006fb82e01007387 */ /* 0x000fe80000100a00 */
[----:B------:R1:W-:Y:S04]  /*a5c80*/  STL.64 [R1+0x6fb0], R44 ;  /* 0x006fb02c01007387 */ /* 0x0003e80000100a00 */
[----:B------:R-:W-:Y:S01]  /*a5c90*/  STL [R1+0x76c8], R41 ;  /* 0x0076c82901007387 */ /* 0x000fe20000100800 */
[----:B------:R-:W-:Y:S02]  /*a5ca0*/  IMAD.MOV.U32 R43, RZ, RZ, R5 ;  /* 0x000000ffff2b7224 */ /* 0x000fe400078e0005 */
[----:B------:R-:W-:-:S02]  /*a5cb0*/  IMAD.MOV.U32 R42, RZ, RZ, R6 ;  /* 0x000000ffff2a7224 */ /* 0x000fc400078e0006 */
[----:B------:R-:W-:Y:S02]  /*a5cc0*/  IMAD.MOV.U32 R0, RZ, RZ, R7 ;  /* 0x000000ffff007224 */ /* 0x000fe400078e0007 */
[----:B------:R-:W-:Y:S01]  /*a5cd0*/  IMAD.MOV.U32 R60, RZ, RZ, R4 ;  /* 0x000000ffff3c7224 */ /* 0x000fe200078e0004 */
[----:B------:R-:W-:Y:S04]  /*a5ce0*/  STL.64 [R1+0x76e8], R42 ;  /* 0x0076e82a01007387 */ /* 0x000fe80000100a00 */
[----:B------:R-:W-:Y:S04]  /*a5cf0*/  STL [R1+0x76e0], R40 ;  /* 0x0076e02801007387 */ /* 0x000fe80000100800 */
[----:B------:R-:W-:Y:S04]  /*a5d00*/  STL [R1+0x7118], R0 ;  /* 0x0071180001007387 */ /* 0x000fe80000100800 */
[----:B------:R-:W-:Y:S04]  /*a5d10*/  STL [R1+0x7104], R60 ;  /* 0x0071043c01007387 */ /* 0x000fe80000100800 */
        /* <DEDUP_REMOVED lines=8> */
[----:B------:R-:W4:Y:S04]  /*a5da0*/  LDL.LU R50, [R1+0xea8] ;  /* 0x000ea80001327983 */ /* 0x000f280000300800 */
[----:B------:R-:W4:Y:S04]  /*a5db0*/  LDL.LU R51, [R1+0xeac] ;  /* 0x000eac0001337983 */ /* 0x000f280000300800 */
[----:B----4-:R-:W-:Y:S04]  /*a5dc0*/  STL.64 [R1+0x7708], R50 ;  /* 0x0077083201007387 */ /* 0x010fe80000100a00 */
[----:B---3--:R0:W-:Y:S04]  /*a5dd0*/  STL.64 [R1+0x7700], R48 ;  /* 0x0077003001007387 */ /* 0x0081e80000100a00 */
[----:B-1----:R-:W3:Y:S04]  /*a5de0*/  LDL.LU R44, [R1+0xde0] ;  /* 0x000de000012c7983 */ /* 0x002ee80000300800 */
[----:B------:R-:W3:Y:S04]  /*a5df0*/  LDL.LU R45, [R1+0xde4] ;  /* 0x000de400012d7983 */ /* 0x000ee80000300800 */
[----:B------:R-:W3:Y:S04]  /*a5e00*/  LDL.LU R46, [R1+0xde8] ;  /* 0x000de800012e7983 */ /* 0x000ee80000300800 */
[----:B------:R-:W3:Y:S04]  /*a5e10*/  LDL.LU R47, [R1+0xdec] ;  /* 0x000dec00012f7983 */ /* 0x000ee80000300800 */
[----:B--2---:R-:W2:Y:S04]  /*a5e20*/  LDL.LU R8, [R1+0xd20] ;  /* 0x000d200001087983 */ /* 0x004ea80000300800 */
[----:B------:R-:W2:Y:S04]  /*a5e30*/  LDL.LU R9, [R1+0xd24] ;  /* 0x000d240001097983 */ /* 0x000ea80000300800 */
[----:B------:R-:W2:Y:S04]  /*a5e40*/  LDL.LU R10, [R1+0xd28] ;  /* 0x000d2800010a7983 */ /* 0x000ea80000300800 */
[----:B------:R-:W2:Y:S04]  /*a5e50*/  LDL.LU R11, [R1+0xd2c] ;  /* 0x000d2c00010b7983 */ /* 0x000ea80000300800 */
[----:B0-----:R-:W4:Y:S04]  /*a5e60*/  LDL.LU R48, [R1+0xcc0] ;  /* 0x000cc00001307983 */ /* 0x001f280000300800 */
[----:B------:R-:W4:Y:S04]  /*a5e70*/  LDL.LU R49, [R1+0xcc4] ;  /* 0x000cc40001317983 */ /* 0x000f280000300800 */
[----:B------:R-:W4:Y:S04]  /*a5e80*/  LDL.LU R50, [R1+0xcc8] ;  /* 0x000cc80001327983 */ /* 0x000f280000300800 */
[----:B------:R-:W4:Y:S04]  /*a5e90*/  LDL.LU R51, [R1+0xccc] ;  /* 0x000ccc0001337983 */ /* 0x000f280000300800 */
[----:B------:R-:W3:Y:S04]  /*a5ea0*/  LDL R32, [R1+0x1aa0] ;  /* 0x001aa00001207983 */ /* 0x000ee80000100800 */
[----:B------:R-:W3:Y:S04]  /*a5eb0*/  LDL R33, [R1+0x1aa4] ;  /* 0x001aa40001217983 */ /* 0x000ee80000100800 */
        /* <DEDUP_REMOVED lines=30> */
[----:B------:R-:W-:-:S02]  /*a60a0*/  F2FP.F16.E4M3.UNPACK_B R34, R34 ;  /* 0x00000022ff22723e */ /* 0x000fc400020006ff */
[----:B------:R-:W-:Y:S01]  /*a60b0*/  F2FP.F16.E4M3.UNPACK_B R35, R35 ;  /* 0x00000023ff23723e */ /* 0x000fe200020006ff */
[----:B----4-:R-:W-:-:S15]  /*a60c0*/  HMMA.16816.F32 R48, R28, R36, R48 ;  /* 0x000000241c30723c */ /* 0x010fde0000001830 */
[----:B------:R-:W-:-:S08]  /*a60d0*/  NOP ;  /* 0x0000000000007918 */ /* 0x000fd00000000000 */
        /* <DEDUP_REMOVED lines=9> */
[----:B------:R-:W2:Y:S01]  /*a6170*/  LDL.LU.64 R8, [R1+0x76f0] ;  /* 0x0076f00001087983 */ /* 0x000ea20000300a00 */
[----:B---3--:R-:W-:-:S02]  /*a6180*/  F2FP.F16.E4M3.UNPACK_B R32, R32 ;  /* 0x00000020ff20723e */ /* 0x008fc400020006ff */
[----:B------:R-:W-:-:S07]  /*a6190*/  F2FP.F16.E4M3.UNPACK_B R33, R33 ;  /* 0x00000021ff21723e */ /* 0x000fce00020006ff */
[----:B------:R-:W-:Y:S01]  /*a61a0*/  HMMA.16816.F32 R40, R28, R32, R40 ;  /* 0x000000201c28723c */ /* 0x000fe20000001828 */
[----:B------:R-:W-:Y:S02]  /*a61b0*/  F2FP.F16.E4M3.UNPACK_B R26, R26 ;  /* 0x0000001aff1a723e */ /* 0x000fe400020006ff */
[----:B------:R-:W-:Y:S02]  /*a61c0*/  F2FP.F16.E4M3.UNPACK_B R27, R27 ;  /* 0x0000001bff1b723e */ /* 0x000fe400020006ff */
[----:B------:R-:W-:Y:S02]  /*a61d0*/  F2FP.F16.E4M3.UNPACK_B R24, R24 ;  /* 0x00000018ff18723e */ /* 0x000fe400020006ff */
[----:B------:R-:W-:-:S07]  /*a61e0*/  F2FP.F16.E4M3.UNPACK_B R25, R25 ;  /* 0x00000019ff19723e */ /* 0x000fce00020006ff */
[C---:B------:R-:W-:Y:S09]  /*a61f0*/  HMMA.16816.F32 R4, R28.reuse, R24, R4 ;  /* 0x000000181c04723c */ /* 0x040ff20000001804 */
[----:B------:R-:W-:Y:S04]  /*a6200*/  STL.64 [R1+0x4f0], R40 ;  /* 0x0004f02801007387 */ /* 0x000fe80000100a00 */
[----:B------:R0:W-:Y:S04]  /*a6210*/  STL.64 [R1+0x4f8], R42 ;  /* 0x0004f82a01007387 */ /* 0x0001e80000100a00 */
[----:B0-----:R-:W3:Y:S04]  /*a6220*/  LDL.LU.64 R42, [R1+0x76e8] ;  /* 0x0076e800012a7983 */ /* 0x001ee80000300a00 */
[----:B------:R-:W3:Y:S04]  /*a6230*/  LDL.LU R40, [R1+0x76e0] ;  /* 0x0076e00001287983 */ /* 0x000ee80000300800 */
[----:B------:R-:W-:Y:S04]  /*a6240*/  STL.64 [R1+0x76d8], R34 ;  /* 0x0076d82201007387 */ /* 0x000fe80000100a00 */
[----:B------:R0:W-:Y:S02]  /*a6250*/  STL.64 [R1+0x76d0], R32 ;  /* 0x0076d02001007387 */ /* 0x0001e40000100a00 */
[----:B0-----:R-:W-:Y:S01]  /*a6260*/  HMMA.16816.F32 R32, R28, R26, R44 ;  /* 0x0000001a1c20723c */ /* 0x001fe2000000182c */
[----:B------:R-:W-:-:S02]  /*a6270*/  F2FP.F16.E4M3.UNPACK_B R22, R22 ;  /* 0x00000016ff16723e */ /* 0x000fc400020006ff */
[----:B------:R-:W-:-:S15]  /*a6280*/  F2FP.F16.E4M3.UNPACK_B R23, R23 ;  /* 0x00000017ff17723e */ /* 0x000fde00020006ff */
[----:B------:R-:W-:-:S05]  /*a6290*/  NOP ;  /* 0x0000000000007918 */ /* 0x000fca0000000000 */
[----:B------:R-:W-:Y:S04]  /*a62a0*/  STL.64 [R1+0x550], R32 ;  /* 0x0005502001007387 */ /* 0x000fe80000100a00 */
[----:B------:R-:W-:Y:S04]  /*a62b0*/  STL.64 [R1+0x558], R34 ;  /* 0x0005582201007387 */ /* 0x000fe80000100a00 */
[----:B------:R-:W-:Y:S04]  /*a62c0*/  STL.64 [R1+0x76b0], R26 ;  /* 0x0076b01a01007387 */ /* 0x000fe80000100a00 */
[----:B------:R-:W-:Y:S04]  /*a62d0*/  STL.64 [R1+0x76a8], R24 ;  /* 0x0076a81801007387 */ /* 0x000fe80000100a00 */
[----:B------:R-:W-:Y:S04]  /*a62e0*/  STL.64 [R1+0x5f0], R4 ;  /* 0x0005f00401007387 */ /* 0x000fe80000100a00 */
[----:B------:R4:W-:Y:S01]  /*a62f0*/  STL.64 [R1+0x5f8], R6 ;  /* 0x0005f80601007387 */ /* 0x0009e20000100a00 */
[----:B------:R-:W-:-:S02]  /*a6300*/  F2FP.F16.E4M3.UNPACK_B R20, R20 ;  /* 0x00000014ff14723e */ /* 0x000fc400020006ff */
[----:B------:R-:W-:Y:S02]  /*a6310*/  F2FP.F16.E4M3.UNPACK_B R21, R21 ;  /* 0x00000015ff15723e */ /* 0x000fe400020006ff */
[----:B------:R-:W-:Y:S02]  /*a6320*/  F2FP.F16.E4M3.UNPACK_B R18, R18 ;  /* 0x00000012ff12723e */ /* 0x000fe400020006ff */
[----:B------:R-:W-:Y:S02]  /*a6330*/  F2FP.F16.E4M3.UNPACK_B R19, R19 ;  /* 0x00000013ff13723e */ /* 0x000fe400020006ff */
[----:B------:R-:W-:Y:S02]  /*a6340*/  F2FP.F16.E4M3.UNPACK_B R16, R16 ;  /* 0x00000010ff10723e */ /* 0x000fe400020006ff */
[----:B------:R-:W-:Y:S01]  /*a6350*/  F2FP.F16.E4M3.UNPACK_B R17, R17 ;  /* 0x00000011ff11723e */ /* 0x000fe200020006ff */
[----:B----4-:R-:W-:-:S15]  /*a6360*/  HMMA.16816.F32 R4, R28, R22, R48 ;  /* 0x000000161c04723c */ /* 0x010fde0000001830 */
[----:B------:R-:W-:-:S08]  /*a6370*/  NOP ;  /* 0x0000000000007918 */ /* 0x000fd00000000000 */
        /* <DEDUP_REMOVED lines=8> */
[----:B--2---:R-:W-:-:S15]  /*a6400*/  HMMA.16816.F32 R4, R28, R18, R8 ;  /* 0x000000121c04723c */ /* 0x004fde0000001808 */
[----:B------:R-:W-:-:S08]  /*a6410*/  NOP ;  /* 0x0000000000007918 */ /* 0x000fd00000000000 */
[----:B------:R-:W-:Y:S04]  /*a6420*/  STL.64 [R1+0x7e0], R4 ;  /* 0x0007e00401007387 */ /* 0x000fe80000100a00 */
[----:B------:R0:W-:Y:S02]  /*a6430*/  STL.64 [R1+0x7e8], R6 ;  /* 0x0007e80601007387 */ /* 0x0001e40000100a00 */
[----:B0-----:R-:W-:Y:S02]  /*a6440*/  HMMA.16816.F32 R4, R28, R16, R56 ;  /* 0x000000101c04723c */ /* 0x001fe40000001838 */
[----:B------:R-:W2:-:S15]  /*a6450*/  LDL.LU R56, [R1+0x12b0] ;  /* 0x0012b00001387983 */ /* 0x000e9e0000300800 */
[----:B------:R-:W-:-:S06]  /*a6460*/  NOP ;  /* 0x0000000000007918 */ /* 0x000fcc0000000000 */
        /* <DEDUP_REMOVED lines=17> */
[----:B------:R-:W4:Y:S04]  /*a6580*/  LDL R12, [R1+0x1b20] ;  /* 0x001b2000010c7983 */ /* 0x000f280000100800 */
[----:B------:R-:W3:Y:S04]  /*a6590*/  LDL R13, [R1+0x1b24] ;  /* 0x001b2400010d7983 */ /* 0x000ee80000100800 */
[----:B------:R-:W4:Y:S04]  /*a65a0*/  LDL.LU R41, [R1+0x21cc] ;  /* 0x0021cc0001297983 */ /* 0x000f280000300800 */
[----:B0-----:R-:W4:Y:S04]  /*a65b0*/  LDL.LU R4, [R1+0x21c8] ;  /* 0x0021c80001047983 */ /* 0x001f280000300800 */
[----:B------:R-:W3:Y:S04]  /*a65c0*/  LDL.LU R60, [R1+0x21d4] ;  /* 0x0021d400013c7983 */ /* 0x000ee80000300800 */
[----:B------:R-:W3:Y:S04]  /*a65d0*/  LDL.LU R5, [R1+0x21d0] ;  /* 0x0021d00001057983 */ /* 0x000ee80000300800 */
[----:B------:R-:W3:Y:S04]  /*a65e0*/  LDL.LU R0, [R1+0x21dc] ;  /* 0x0021dc0001007983 */ /* 0x000ee80000300800 */
[----:B-1----:R-:W3:Y:S04]  /*a65f0*/  LDL.LU R6, [R1+0x21d8] ;  /* 0x0021d80001067983 */ /* 0x002ee80000300800 */
[----:B------:R-:W3:Y:S04]  /*a6600*/  LDL R10, [R1+0x1b30] ;  /* 0x001b3000010a7983 */ /* 0x000ee80000100800 */
[----:B------:R-:W3:Y:S04]  /*a6610*/  LDL R11, [R1+0x1b34] ;  /* 0x001b3400010b7983 */ /* 0x000ee80000100800 */
        /* <DEDUP_REMOVED lines=26> */
[----:B------:R-:W-:-:S02]  /*a67c0*/  F2FP.F16.E4M3.UNPACK_B R14, R14 ;  /* 0x0000000eff0e723e */ /* 0x000fc400020006ff */
[----:B------:R-:W-:-:S07]  /*a67d0*/  F2FP.F16.E4M3.UNPACK_B R15, R15 ;  /* 0x0000000fff0f723e */ /* 0x000fce00020006ff */
[----:B--2---:R-:W-:Y:S01]  /*a67e0*/  HMMA.16816.F32 R32, R28, R14, R32 ;  /* 0x0000000e1c20723c */ /* 0x004fe20000001820 */
[----:B----4-:R-:W-:-:S15]  /*a67f0*/  IMAD R4, R4, 0x100, R41 ;  /* 0x0000010004047824 */ /* 0x010fde00078e0229 */
[----:B------:R-:W-:-:S07]  /*a6800*/  NOP ;  /* 0x0000000000007918 */ /* 0x000fce0000000000 */
[----:B------:R-:W-:Y:S04]  /*a6810*/  STL.64 [R1+0x880], R32 ;  /* 0x0008802001007387 */ /* 0x000fe80000100a00 */
[----:B------:R0:W-:Y:S04]  /*a6820*/  STL.64 [R1+0x888], R34 ;  /* 0x0008882201007387 */ /* 0x0001e80000100a00 */
[----:B0-----:R-:W2:Y:S04]  /*a6830*/  LDL.LU.64 R34, [R1+0x76d8] ;  /* 0x0076d80001227983 */ /* 0x001ea80000300a00 */
[----:B------:R-:W4:Y:S04]  /*a6840*/  LDL.LU.64 R32, [R1+0x76d0] ;  /* 0x0076d00001207983 */ /* 0x000f280000300a00 */
[----:B------:R-:W2:Y:S01]  /*a6850*/  LDL.LU R41, [R1+0x76c8] ;  /* 0x0076c80001297983 */ /* 0x000ea20000300800 */
[----:B------:R-:W-:-:S02]  /*a6860*/  F2FP.F16.E4M3.UNPACK_B R12, R12 ;  /* 0x0000000cff0c723e */ /* 0x000fc400020006ff */
[----:B---3--:R-:W-:Y:S02]  /*a6870*/  F2FP.F16.E4M3.UNPACK_B R13, R13 ;  /* 0x0000000dff0d723e */ /* 0x008fe400020006ff */
[----:B------:R-:W-:Y:S02]  /*a6880*/  F2FP.F16.E4M3.UNPACK_B R10, R10 ;  /* 0x0000000aff0a723e */ /* 0x000fe400020006ff */
[----:B------:R-:W-:Y:S01]  /*a6890*/  F2FP.F16.E4M3.UNPACK_B R11, R11 ;  /* 0x0000000bff0b723e */ /* 0x000fe200020006ff */
[----:B------:R-:W-:Y:S04]  /*a68a0*/  STL.64 [R1+0x76a0], R14 ;  /* 0x0076a00e01007387 */ /* 0x000fe80000100a00 */
[----:B------:R0:W-:Y:S01]  /*a68b0*/  STL.64 [R1+0x7698], R12 ;  /* 0x0076980c01007387 */ /* 0x0001e20000100a00 */
[C---:B------:R-:W-:Y:S06]  /*a68c0*/  HMMA.16816.F32 R16, R28.reuse, R12, R16 ;  /* 0x0000000c1c10723c */ /* 0x040fec0000001810 */
[----:B0-----:R-:W-:Y:S01]  /*a68d0*/  HMMA.16816.F32 R12, R28, R10, R20 ;  /* 0x0000000a1c0c723c */ /* 0x001fe20000001814 */
[----:B------:R-:W-:-:S02]  /*a68e0*/  F2FP.F16.E4M3.UNPACK_B R8, R8 ;  /* 0x00000008ff08723e */ /* 0x000fc400020006ff */
[----:B------:R-:W-:-:S14]  /*a68f0*/  F2FP.F16.E4M3.UNPACK_B R9, R9 ;  /* 0x00000009ff09723e */ /* 0x000fdc00020006ff */
[----:B------:R-:W-:Y:S04]  /*a6900*/  STL.64 [R1+0x8f0], R16 ;  /* 0x0008f01001007387 */ /* 0x000fe80000100a00 */
[----:B------:R-:W-:Y:S04]  /*a6910*/  STL.64 [R1+0x8f8], R18 ;  /* 0x0008f81201007387 */ /* 0x000fe80000100a00 */
[----:B------:R-:W-:Y:S04]  /*a6920*/  STL.64 [R1+0x930], R12 ;  /* 0x0009300c01007387 */ /* 0x000fe80000100a00 */
[----:B------:R0:W-:Y:S02]  /*a6930*/  STL.64 [R1+0x938], R14 ;  /* 0x0009380e01007387 */ /* 0x0001e40000100a00 */
[----:B0-----:R-:W-:Y:S01]  /*a6940*/  HMMA.16816.F32 R12, R28, R8, R24 ;  /* 0x000000081c0c723c */ /* 0x001fe20000001818 */
[----:B------:R-:W-:-:S02]  /*a6950*/  F2FP.F16.E4M3.UNPACK_B R2, R2 ;  /* 0x00000002ff02723e */ /* 0x000fc400020006ff */
[----:B------:R-:W-:Y:S01]  /*a6960*/  F2FP.F16.E4M3.UNPACK_B R3, R3 ;  /* 0x00000003ff03723e */ /* 0x000fe200020006ff */
[----:B------:R-:W-:Y:S02]  /*a6970*/  IMAD R5, R5, 0x100, R60 ;  /* 0x0000010005057824 */ /* 0x000fe400078e023c */
[----:B------:R-:W-:Y:S02]  /*a6980*/  IMAD R6, R6, 0x100, R0 ;  /* 0x0000010006067824 */ /* 0x000fe400078e0200 */
[----:B------:R-:W-:Y:S01]  /*a6990*/  IMAD R7, R38, 0x100, R7 ;  /* 0x0000010026077824 */ /* 0x000fe200078e0207 */
[----:B------:R-:W-:Y:S02]  /*a69a0*/  F2FP.F16.E4M3.UNPACK_B R38, R39 ;  /* 0x00000027ff26723e */ /* 0x000fe400020006ff */
[----:B------:R-:W-:Y:S02]  /*a69b0*/  F2FP.F16.E4M3.UNPACK_B R39, R61 ;  /* 0x0000003dff27723e */ /* 0x000fe400020006ff */
[----:B------:R-:W-:-:S02]  /*a69c0*/  F2FP.F16.E4M3.UNPACK_B R4, R4 ;  /* 0x00000004ff04723e */ /* 0x000fc400020006ff */
[----:B------:R-:W-:Y:S02]  /*a69d0*/  F2FP.F16.E4M3.UNPACK_B R5, R5 ;  /* 0x00000005ff05723e */ /* 0x000fe400020006ff */
[----:B------:R-:W-:Y:S01]  /*a69e0*/  F2FP.F16.E4M3.UNPACK_B R6, R6 ;  /* 0x00000006ff06723e */ /* 0x000fe200020006ff */
[----:B------:R-:W-:Y:S01]  /*a69f0*/  STL.64 [R1+0x76c0], R10 ;  /* 0x0076c00a01007387 */ /* 0x000fe20000100a00 */
[----:B------:R-:W-:-:S03]  /*a6a00*/  F2FP.F16.E4M3.UNPACK_B R7, R7 ;  /* 0x00000007ff07723e */ /* 0x000fc600020006ff */
[----:B------:R-:W-:Y:S01]  /*a6a10*/  STL.64 [R1+0x76b8], R8 ;  /* 0x0076b80801007387 */ /* 0x000fe20000100a00 */
[C---:B------:R-:W-:Y:S03]  /*a6a20*/  HMMA.16816.F32 R16, R28.reuse, R2, R44 ;  /* 0x000000021c10723c */ /* 0x040fe6000000182c */
[----:B------:R-:W-:Y:S04]  /*a6a30*/  STL.64 [R1+0x13d0], R12 ;  /* 0x0013d00c01007387 */ /* 0x000fe80000100a00 */
[----:B------:R0:W-:Y:S02]  /*a6a40*/  STL.64 [R1+0x13d8], R14 ;  /* 0x0013d80e01007387 */ /* 0x0001e40000100a00 */
[----:B0-----:R-:W-:-:S14]  /*a6a50*/  HMMA.16816.F32 R12, R28, R38, R48 ;  /* 0x000000261c0c723c */ /* 0x001fdc0000001830 */
[----:B------:R-:W-:Y:S04]  /*a6a60*/  STL.64 [R1+0x13c0], R16 ;  /* 0x0013c01001007387 */ /* 0x000fe80000100a00 */
[----:B------:R-:W-:Y:S04]  /*a6a70*/  STL.64 [R1+0x13c8], R18 ;  /* 0x0013c81201007387 */ /* 0x000fe80000100a00 */
[----:B------:R-:W-:Y:S04]  /*a6a80*/  STL.64 [R1+0x7660], R42 ;  /* 0x0076602a01007387 */ /* 0x000fe80000100a00 */
[----:B------:R-:W-:Y:S04]  /*a6a90*/  STL.64 [R1+0x950], R12 ;  /* 0x0009500c01007387 */ /* 0x000fe80000100a00 */
[----:B------:R-:W-:Y:S01]  /*a6aa0*/  STL.64 [R1+0x958], R14 ;  /* 0x0009580e01007387 */ /* 0x000fe20000100a00 */
[----:B--2---:R-:W-:Y:S06]  /*a6ab0*/  HMMA.16816.F32 R8, R4, R40, R52 ;  /* 0x000000280408723c */ /* 0x004fec0000001834 */
[----:B------:R-:W-:-:S15]  /*a6ac0*/  STL.64 [R1+0x7658], R40 ;  /* 0x0076582801007387 */ /* 0x000fde0000100a00 */
[----:B------:R-:W-:-:S02]  /*a6ad0*/  NOP ;  /* 0x0000000000007918 */ /* 0x000fc40000000000 */
        /* <DEDUP_REMOVED lines=249> */
[----:B------:R-:W-:Y:S01]  /*a7a70*/  STL.64 [R1+0x75c0], R22 ;  /* 0x0075c01601007387 */ /* 0x000fe20000100a00 */
[----:B----4-:R-:W-:-:S15]  /*a7a80*/  HMMA.16816.F32 R24, R28, R20, R40 ;  /* 0x000000141c18723c */ /* 0x010fde0000001828 */
        /* <DEDUP_REMOVED lines=22> */
[----:B------:R1:W-:Y:S04]  /*a7bf0*/  STL.64 [R1+0x11c8], R6 ;  /* 0x0011c80601007387 */ /* 0x0003e80000100a00 */
        /* <DEDUP_REMOVED lines=16> */
[----:B-1----:R-:W3:Y:S04]  /*a7d00*/  LDL.LU R7, [R1+0x2220] ;  /* 0x0022200001077983 */ /* 0x002ee80000300800 */
        /* <DEDUP_REMOVED lines=32> */
[----:B------:R-:W3:Y:S01]  /*a7f10*/  LDL.LU R59, [R1+0x10ec] ;  /* 0x0010ec00013b7983 */ /* 0x000ee20000300800 */
[C---:B--2---:R-:W-:Y:S06]  /*a7f20*/  HMMA.16816.F32 R12, R28.reuse, R10, R12 ;  /* 0x0000000a1c0c723c */ /* 0x044fec000000180c */
[C---:B----4-:R-:W-:Y:S06]  /*a7f30*/  HMMA.16816.F32 R36, R28.reuse, R2, R36 ;  /* 0x000000021c24723c */ /* 0x050fec0000001824 */
[----:B---3--:R-:W-:Y:S11]  /*a7f40*/  HMMA.16816.F32 R16, R28, R8, R16 ;  /* 0x000000081c10723c */ /* 0x008ff60000001810 */
        /* <DEDUP_REMOVED lines=139> */
[----:B---3--:R-:W-:Y:S01]  /*a8800*/  HMMA.16816.F32 R20, R4, R14, R20 ;  /* 0x0000000e0414723c */ /* 0x008fe20000001814 */
[----:B----4-:R-:W-:-:S15]  /*a8810*/  IMAD R28, R28, 0x100, R11 ;  /* 0x000001001c1c7824 */ /* 0x010fde00078e020b */
[----:B------:R-:W-:-:S07]  /*a8820*/  NOP ;  /* 0x0000000000007918 */ /* 0x000fce0000000000 */
        /* <DEDUP_REMOVED lines=40> */
[----:B------:R-:W-:Y:S02]  /*a8ab0*/  F2FP.F16.E4M3.UNPACK_B R28, R28 ;  /* 0x0000001cff1c723e */ /* 0x000fe400020006ff */
[----:B------:R-:W-:Y:S02]  /*a8ac0*/  F2FP.F16.E4M3.UNPACK_B R29, R29 ;  /* 0x0000001dff1d723e */ /* 0x000fe400020006ff */
[----:B------:R-:W-:Y:S02]  /*a8ad0*/  F2FP.F16.E4M3.UNPACK_B R30, R30 ;  /* 0x0000001eff1e723e */ /* 0x000fe400020006ff */
[----:B------:R-:W-:Y:S01]  /*a8ae0*/  F2FP.F16.E4M3.UNPACK_B R31, R31 ;  /* 0x0000001fff1f723e */ /* 0x000fe200020006ff */
[----:B---3--:R-:W-:Y:S06]  /*a8af0*/  HMMA.16816.F32 R8, R4, R38, R8 ;  /* 0x000000260408723c */ /* 0x008fec0000001808 */
[----:B----4-:R-:W-:Y:S01]  /*a8b00*/  HMMA.16816.F32 R4, R28, R40, R12 ;  /* 0x000000281c04723c */ /* 0x010fe2000000180c */
[----:B--2---:R-:W-:-:S15]  /*a8b10*/  STL.64 [R1+0x74f8], R42 ;  /* 0x0074f82a01007387 */ /* 0x004fde0000100a00 */
        /* <DEDUP_REMOVED lines=23> */
[----:B------:R0:W-:Y:S04]  /*a8c90*/  STL.64 [R1+0x1030], R8 ;  /* 0x0010300801007387 */ /* 0x0001e80000100a00 */
[----:B------:R1:W-:-:S13]  /*a8ca0*/  STL.64 [R1+0x1038], R10 ;  /* 0x0010380a01007387 */ /* 0x0003da0000100a00 */
        /* <DEDUP_REMOVED lines=35> */
[----:B----4-:R-:W3:Y:S04]  /*a8ee0*/  LDL.LU R6, [R1+0x2254] ;  /* 0x0022540001067983 */ /* 0x010ee80000300800 */
        /* <DEDUP_REMOVED lines=46> */
[----:B------:R0:W-:Y:S04]  /*a91d0*/  STL.64 [R1+0x7498], R18 ;  /* 0x0074981201007387 */ /* 0x0001e80000100a00 */
[----:B0-----:R-:W4:Y:S04]  /*a91e0*/  LDL.LU R19, [R1+0x2250] ;  /* 0x0022500001137983 */ /* 0x001f280000300800 */
[----:B------:R-:W-:Y:S01]  /*a91f0*/  STL.64 [R1+0x7490], R16 ;  /* 0x0074901001007387 */ /* 0x000fe20000100a00 */
        /* <DEDUP_REMOVED lines=12> */
[----:B------:R2:W-:Y:S01]  /*a92c0*/  STL.64 [R1+0x74b0], R12 ;  /* 0x0074b00c01007387 */ /* 0x0005e20000100a00 */
[----:B------:R-:W-:-:S02]  /*a92d0*/  IMAD R5, R6, 0x100, R5 ;  /* 0x0000010006057824 */ /* 0x000fc400078e0205 */
[----:B------:R-:W-:Y:S02]  /*a92e0*/  IMAD R6, R60, 0x100, R7 ;  /* 0x000001003c067824 */ /* 0x000fe400078e0207 */
[----:B----4-:R-:W-:Y:S02]  /*a92f0*/  IMAD R4, R4, 0x100, R19 ;  /* 0x0000010004047824 */ /* 0x010fe400078e0213 */
[----:B------:R-:W-:Y:S01]  /*a9300*/  IMAD R7, R61, 0x100, R0 ;  /* 0x000001003d077824 */ /* 0x000fe200078e0200 */
[----:B------:R-:W-:Y:S01]  /*a9310*/  HMMA.16816.F32 R16, R28, R2, R44 ;  /* 0x000000021c10723c */ /* 0x000fe2000000182c */
[----:B------:R-:W-:Y:S02]  /*a9320*/  F2FP.F16.E4M3.UNPACK_B R5, R5 ;  /* 0x00000005ff05723e */ /* 0x000fe400020006ff */
[----:B------:R-:W-:Y:S02]  /*a9330*/  F2FP.F16.E4M3.UNPACK_B R6, R6 ;  /* 0x00000006ff06723e */ /* 0x000fe400020006ff */
[----:B------:R-:W-:-:S02]  /*a9340*/  F2FP.F16.E4M3.UNPACK_B R4, R4 ;  /* 0x00000004ff04723e */ /* 0x000fc400020006ff */
[----:B------:R-:W-:Y:S01]  /*a9350*/  F2FP.F16.E4M3.UNPACK_B R7, R7 ;  /* 0x00000007ff07723e */ /* 0x000fe200020006ff */
[----:B--2---:R-:W-:-:S15]  /*a9360*/  HMMA.16816.F32 R12, R28, R10, R20 ;  /* 0x0000000a1c0c723c */ /* 0x004fde0000001814 */
        /* <DEDUP_REMOVED lines=807> */
[----:B------:R0:W-:Y:S01]  /*ac5e0*/  STL.64 [R1+0x7278], R8 ;  /* 0x0072780801007387 */ /* 0x0001e20000100a00 */
[----:B------:R-:W-:-:S02]  /*ac5f0*/  IMAD R28, R46, 0x100, R45 ;  /* 0x000001002e1c7824 */ /* 0x000fc400078e022d */
[----:B------:R-:W-:-:S14]  /*ac600*/  IMAD R29, R52, 0x100, R47 ;  /* 0x00000100341d7824 */ /* 0x000fdc00078e022f */
        /* <DEDUP_REMOVED lines=63> */
[----:B------:R-:W3:Y:S04]  /*aca00*/  LDL.LU.64 R42, [R1+0x7290] ;  /* 0x00729000012a7983 */ /* 0x000ee80000300a00 */
[----:B------:R-:W2:Y:S01]  /*aca10*/  LDL.LU.64 R40, [R1+0x7288] ;  /* 0x0072880001287983 */ /* 0x000ea20000300a00 */
        /* <DEDUP_REMOVED lines=71> */
[----:B---3--:R-:W-:-:S12]  /*ace90*/  HMMA.16816.F32 R4, R28, R16, R4 ;  /* 0x000000101c04723c */ /* 0x008fd80000001804 */
        /* <DEDUP_REMOVED lines=13> */
[----:B------:R0:W-:Y:S04]  /*acf70*/  STL.64 [R1+0x838], R6 ;  /* 0x0008380601007387 */ /* 0x0001e80000100a00 */
[----:B------:R-:W2:-:S13]  /*acf80*/  LDL.LU R56, [R1+0x450] ;  /* 0x0004500001387983 */ /* 0x000e9a0000300800 */
        /* <DEDUP_REMOVED lines=17> */
[----:B0-----:R-:W2:Y:S04]  /*ad0a0*/  LDL.LU R7, [R1+0x2320] ;  /* 0x0023200001077983 */ /* 0x001ea80000300800 */
[----:B------:R-:W2:Y:S01]  /*ad0b0*/  LDL.LU R60, [R1+0x231c] ;  /* 0x00231c00013c7983 */ /* 0x000ea20000300800 */
[----:B------:R-:W-:-:S03]  /*ad0c0*/  IMAD R5, R61, 0x100, R55 ;  /* 0x000001003d057824 */ /* 0x000fc600078e0237 */
[----:B------:R-:W2:Y:S04]  /*ad0d0*/  LDL.LU R0, [R1+0x2328] ;  /* 0x0023280001007983 */ /* 0x000ea80000300800 */
[----:B------:R-:W2:Y:S04]  /*ad0e0*/  LDL.LU R61, [R1+0x2324] ;  /* 0x00232400013d7983 */ /* 0x000ea80000300800 */
        /* <DEDUP_REMOVED lines=29> */
[----:B------:R-:W-:Y:S01]  /*ad2c0*/  STL [R1+0x71b0], R11 ;  /* 0x0071b00b01007387 */ /* 0x000fe20000100800 */
        /* <DEDUP_REMOVED lines=11> */
[----:B------:R-:W-:-:S02]  /*ad380*/  IMAD R6, R60, 0x100, R7 ;  /* 0x000001003c067824 */ /* 0x000fc400078e0207 */
[----:B------:R-:W-:Y:S01]  /*ad390*/  IMAD R7, R61, 0x100, R0 ;  /* 0x000001003d077824 */ /* 0x000fe200078e0200 */
[----:B------:R-:W-:Y:S02]  /*ad3a0*/  F2FP.F16.E4M3.UNPACK_B R4, R4 ;  /* 0x00000004ff04723e */ /* 0x000fe400020006ff */
[----:B------:R-:W-:Y:S01]  /*ad3b0*/  F2FP.F16.E4M3.UNPACK_B R5, R5 ;  /* 0x00000005ff05723e */ /* 0x000fe200020006ff */
[----:B---3--:R-:W-:Y:S01]  /*ad3c0*/  HMMA.16816.F32 R28, R28, R38, R40 ;  /* 0x000000261c1c723c */ /* 0x008fe20000001828 */
[----:B------:R-:W3:Y:S04]  /*ad3d0*/  LDL.LU.64 R42, [R1+0x7200] ;  /* 0x00720000012a7983 */ /* 0x000ee80000300a00 */
[----:B------:R-:W4:Y:S01]  /*ad3e0*/  LDL.LU.64 R40, [R1+0x71f8] ;  /* 0x0071f80001287983 */ /* 0x000f220000300a00 */
[----:B------:R-:W-:-:S02]  /*ad3f0*/  F2FP.F16.E4M3.UNPACK_B R6, R6 ;  /* 0x00000006ff06723e */ /* 0x000fc400020006ff */
[----:B------:R-:W-:-:S07]  /*ad400*/  F2FP.F16.E4M3.UNPACK_B R7, R7 ;  /* 0x00000007ff07723e */ /* 0x000fce00020006ff */
[C---:B--2---:R-:W-:Y:S08]  /*ad410*/  HMMA.16816.F32 R32, R4.reuse, R36, R32 ;  /* 0x000000240420723c */ /* 0x044ff00000001820 */
        /* <DEDUP_REMOVED lines=10> */
[----:B0-----:R-:W4:Y:S04]  /*ad4c0*/  LDL.LU.64 R18, [R1+0x71f0] ;  /* 0x0071f00001127983 */ /* 0x001f280000300a00 */
[----:B------:R-:W4:Y:S04]  /*ad4d0*/  LDL.LU.64 R16, [R1+0x71e8] ;  /* 0x0071e80001107983 */ /* 0x000f280000300a00 */
        /* <DEDUP_REMOVED lines=32> */
[----:B------:R-:W3:Y:S02]  /*ad6e0*/  LDL.LU R35, [R1+0x4dc] ;  /* 0x0004dc0001237983 */ /* 0x000ee40000300800 */
[----:B---3--:R-:W-:-:S15]  /*ad6f0*/  HMMA.16816.F32 R32, R4, R26, R32 ;  /* 0x0000001a0420723c */ /* 0x008fde0000001820 */
        /* <DEDUP_REMOVED lines=19> */
[----:B------:R0:W-:Y:S02]  /*ad830*/  STL.64 [R1+0x748], R26 ;  /* 0x0007481a01007387 */ /* 0x0001e40000100a00 */
[C---:B0-----:R-:W-:Y:S10]  /*ad840*/  HMMA.16816.F32 R24, R4.reuse, R14, R52 ;  /* 0x0000000e0418723c */ /* 0x041ff40000001834 */
[----:B------:R-:W-:Y:S04]  /*ad850*/  STL.64 [R1+0x730], R20 ;  /* 0x0007301401007387 */ /* 0x000fe80000100a00 */
[----:B------:R0:W-:Y:S02]  /*ad860*/  STL.64 [R1+0x738], R22 ;  /* 0x0007381601007387 */ /* 0x0001e40000100a00 */
[----:B0-----:R-:W-:Y:S02]  /*ad870*/  HMMA.16816.F32 R20, R4, R12, R56 ;  /* 0x0000000c0414723c */ /* 0x001fe40000001838 */
[----:B------:R-:W-:Y:S04]  /*ad880*/  STL.64 [R1+0x720], R28 ;  /* 0x0007201c01007387 */ /* 0x000fe80000100a00 */
[----:B------:R-:W-:Y:S04]  /*ad890*/  STL.64 [R1+0x728], R30 ;  /* 0x0007281e01007387 */ /* 0x000fe80000100a00 */
[----:B------:R-:W2:Y:S04]  /*ad8a0*/  LDL.LU R52, [R1+0x300] ;  /* 0x0003000001347983 */ /* 0x000ea80000300800 */
[----:B------:R-:W-:Y:S04]  /*ad8b0*/  STL.64 [R1+0x710], R24 ;  /* 0x0007101801007387 */ /* 0x000fe80000100a00 */
[----:B------:R-:W-:Y:S05]  /*ad8c0*/  STL.64 [R1+0x718], R26 ;  /* 0x0007181a01007387 */ /* 0x000fea0000100a00 */
        /* <DEDUP_REMOVED lines=51> */
[----:B---3--:R-:W-:-:S03]  /*adc00*/  IMAD R28, R28, 0x100, R11 ;  /* 0x000001001c1c7824 */ /* 0x008fc600078e020b */
[----:B------:R-:W3:Y:S01]  /*adc10*/  LDL.LU R11, [R1+0x71b0] ;  /* 0x0071b000010b7983 */ /* 0x000ee20000300800 */
[C---:B----4-:R-:W-:Y:S06]  /*adc20*/  HMMA.16816.F32 R36, R4.reuse, R2, R36 ;  /* 0x000000020424723c */ /* 0x050fec0000001824 */
[C---:B--2---:R-:W-:Y:S06]  /*adc30*/  HMMA.16816.F32 R24, R4.reuse, R8, R24 ;  /* 0x000000080418723c */ /* 0x044fec0000001818 */
[----:B---3--:R-:W-:-:S15]  /*adc40*/  HMMA.16816.F32 R20, R4, R10, R20 ;  /* 0x0000000a0414723c */ /* 0x008fde0000001814 */
        /* <DEDUP_REMOVED lines=17> */
[----:B------:R-:W-:Y:S01]  /*add60*/  F2FP.F16.E4M3.UNPACK_B R28, R28 ;  /* 0x0000001cff1c723e */ /* 0x000fe200020006ff */
[----:B---3--:R-:W-:Y:S01]  /*add70*/  HMMA.16816.F32 R4, R4, R38, R40 ;  /* 0x000000260404723c */ /* 0x008fe20000001828 */
[----:B------:R-:W3:Y:S04]  /*add80*/  LDL.LU.64 R42, [R1+0x7178] ;  /* 0x00717800012a7983 */ /* 0x000ee80000300a00 */
[----:B------:R-:W2:Y:S01]  /*add90*/  LDL.LU.64 R40, [R1+0x7170] ;  /* 0x0071700001287983 */ /* 0x000ea20000300a00 */
[----:B------:R-:W-:-:S02]  /*adda0*/  F2FP.F16.E4M3.UNPACK_B R29, R29 ;  /* 0x0000001dff1d723e */ /* 0x000fc400020006ff */
[----:B------:R-:W-:Y:S02]  /*addb0*/  F2FP.F16.E4M3.UNPACK_B R30, R30 ;  /* 0x0000001eff1e723e */ /* 0x000fe400020006ff */
[----:B------:R-:W-:-:S13]  /*addc0*/  F2FP.F16.E4M3.UNPACK_B R31, R31 ;  /* 0x0000001fff1f723e */ /* 0x000fda00020006ff */
        /* <DEDUP_REMOVED lines=19> */
[----:B----4-:R2:W-:Y:S01]  /*adf00*/  STL.64 [R1+0x7120], R36 ;  /* 0x0071202401007387 */ /* 0x0105e20000100a00 */
[C---:B---3--:R-:W-:Y:S06]  /*adf10*/  HMMA.16816.F32 R40, R28.reuse, R36, R40 ;  /* 0x000000241c28723c */ /* 0x048fec0000001828 */
[C---:B--2---:R-:W-:Y:S06]  /*adf20*/  HMMA.16816.F32 R36, R28.reuse, R34, R4 ;  /* 0x000000221c24723c */ /* 0x044fec0000001804 */
[C---:B------:R-:W-:Y:S06]  /*adf30*/  HMMA.16816.F32 R4, R28.reuse, R32, R12 ;  /* 0x000000201c04723c */ /* 0x040fec000000180c */
[C---:B------:R-:W-:Y:S05]  /*adf40*/  HMMA.16816.F32 R12, R28.reuse, R26, R44 ;  /* 0x0000001a1c0c723c */ /* 0x040fea000000182c */
[----:B------:R-:W-:Y:S04]  /*adf50*/  STL.64 [R1+0x690], R40 ;  /* 0x0006902801007387 */ /* 0x000fe80000100a00 */
[----:B------:R-:W-:Y:S04]  /*adf60*/  STL.64 [R1+0x698], R42 ;  /* 0x0006982a01007387 */ /* 0x000fe80000100a00 */
        /* <DEDUP_REMOVED lines=15> */
[----:B------:R-:W2:Y:S07]  /*ae060*/  LDL.LU R56, [R1+0x250] ;  /* 0x0002500001387983 */ /* 0x000eae0000300800 */
[----:B------:R0:W-:Y:S04]  /*ae070*/  STL.64 [R1+0x640], R12 ;  /* 0x0006400c01007387 */ /* 0x0001e80000100a00 */
[----:B------:R1:W-:Y:S10]  /*ae080*/  STL.64 [R1+0x648], R14 ;  /* 0x0006480e01007387 */ /* 0x0003f40000100a00 */
        /* <DEDUP_REMOVED lines=68> */
[----:B---3--:R-:W-:Y:S01]  /*ae4d0*/  IMAD R4, R4, 0x100, R11 ;  /* 0x0000010004047824 */ /* 0x008fe200078e020b */
        /* <DEDUP_REMOVED lines=18> */
[----:B------:R-:W-:-:S03]  /*ae600*/  IMAD R5, R5, 0x100, R0 ;  /* 0x0000010005057824 */ /* 0x000fc600078e0200 */
[----:B------:R-:W2:Y:S01]  /*ae610*/  LDL.LU R0, [R1+0x7118] ;  /* 0x0071180001007983 */ /* 0x000ea20000300800 */
[----:B----4-:R-:W-:-:S15]  /*ae620*/  HMMA.16816.F32 R40, R28, R10, R40 ;  /* 0x0000000a1c28723c */ /* 0x010fde0000001828 */
[----:B------:R-:W-:-:S08]  /*ae630*/  NOP ;  /* 0x0000000000007918 */ /* 0x000fd00000000000 */
[----:B------:R-:W-:Y:S04]  /*ae640*/  STL.64 [R1+0x5d0], R40 ;  /* 0x0005d02801007387 */ /* 0x000fe80000100a00 */
[----:B------:R0:W-:Y:S04]  /*ae650*/  STL.64 [R1+0x5d8], R42 ;  /* 0x0005d82a01007387 */ /* 0x0001e80000100a00 */
[----:B0-----:R-:W4:Y:S04]  /*ae660*/  LDL.LU.64 R42, [R1+0x7110] ;  /* 0x00711000012a7983 */ /* 0x001f280000300a00 */
[----:B------:R-:W2:Y:S01]  /*ae670*/  LDL.LU.64 R40, [R1+0x7108] ;  /* 0x0071080001287983 */ /* 0x000ea20000300a00 */
[----:B---3--:R-:W-:Y:S01]  /*ae680*/  HMMA.16816.F32 R12, R28, R8, R12 ;  /* 0x000000081c0c723c */ /* 0x008fe2000000180c */
[----:B------:R-:W-:-:S02]  /*ae690*/  IMAD R6, R6, 0x100, R60 ;  /* 0x0000010006067824 */ /* 0x000fc400078e023c */
[----:B------:R-:W-:Y:S01]  /*ae6a0*/  IMAD R7, R7, 0x100, R61 ;  /* 0x0000010007077824 */ /* 0x000fe200078e023d */
[----:B------:R-:W3:Y:S04]  /*ae6b0*/  LDL.LU R60, [R1+0x7104] ;  /* 0x00710400013c7983 */ /* 0x000ee80000300800 */
[----:B------:R-:W3:Y:S01]  /*ae6c0*/  LDL.LU R61, [R1+0x7100] ;  /* 0x00710000013d7983 */ /* 0x000ee20000300800 */
[----:B------:R-:W-:Y:S02]  /*ae6d0*/  F2FP.F16.E4M3.UNPACK_B R4, R4 ;  /* 0x00000004ff04723e */ /* 0x000fe400020006ff */
[----:B------:R-:W-:Y:S02]  /*ae6e0*/  F2FP.F16.E4M3.UNPACK_B R5, R5 ;  /* 0x00000005ff05723e */ /* 0x000fe400020006ff */
[----:B------:R-:W-:Y:S01]  /*ae6f0*/  F2FP.F16.E4M3.UNPACK_B R6, R6 ;  /* 0x00000006ff06723e */ /* 0x000fe200020006ff */
[----:B------:R-:W-:Y:S01]  /*ae700*/  STL.64 [R1+0x70b8], R10 ;  /* 0x0070b80a01007387 */ /* 0x000fe20000100a00 */
[----:B------:R-:W-:-:S03]  /*ae710*/  F2FP.F16.E4M3.UNPACK_B R7, R7 ;  /* 0x00000007ff07723e */ /* 0x000fc600020006ff */
[----:B------:R-:W-:Y:S01]  /*ae720*/  STL.64 [R1+0x70b0], R8 ;  /* 0x0070b00801007387 */ /* 0x000fe20000100a00 */
[C---:B------:R-:W-:Y:S04]  /*ae730*/  HMMA.16816.F32 R16, R28.reuse, R2, R16 ;  /* 0x000000021c10723c */ /* 0x040fe80000001810 */
[----:B------:R-:W-:Y:S04]  /*ae740*/  STL.64 [R1+0x5c0], R12 ;  /* 0x0005c00c01007387 */ /* 0x000fe80000100a00 */
[----:B------:R0:W-:Y:S02]  /*ae750*/  STL.64 [R1+0x5c8], R14 ;  /* 0x0005c80e01007387 */ /* 0x0001e40000100a00 */
[----:B0-----:R-:W-:-:S13]  /*ae760*/  HMMA.16816.F32 R12, R28, R38, R20 ;  /* 0x000000261c0c723c */ /* 0x001fda0000001814 */
[----:B------:R-:W-:Y:S04]  /*ae770*/  STL.64 [R1+0x5b0], R16 ;  /* 0x0005b01001007387 */ /* 0x000fe80000100a00 */
[----:B------:R-:W-:Y:S01]  /*ae780*/  STL.64 [R1+0x5b8], R18 ;  /* 0x0005b81201007387 */ /* 0x000fe20000100a00 */
[C---:B--2---:R-:W-:Y:S03]  /*ae790*/  HMMA.16816.F32 R8, R4.reuse, R40, R44 ;  /* 0x000000280408723c */ /* 0x044fe6000000182c */
[----:B----4-:R-:W-:Y:S04]  /*ae7a0*/  STL.64 [R1+0x70d8], R42 ;  /* 0x0070d82a01007387 */ /* 0x010fe80000100a00 */
[----:B------:R-:W-:Y:S04]  /*ae7b0*/  STL.64 [R1+0x5a0], R12 ;  /* 0x0005a00c01007387 */ /* 0x000fe80000100a00 */
[----:B------:R-:W-:Y:S04]  /*ae7c0*/  STL.64 [R1+0x5a8], R14 ;  /* 0x0005a80e01007387 */ /* 0x000fe80000100a00 */
[----:B------:R-:W-:Y:S08]  /*ae7d0*/  STL.64 [R1+0x70d0], R40 ;  /* 0x0070d02801007387 */ /* 0x000ff00000100a00 */
        /* <DEDUP_REMOVED lines=22> */
[----:B----4-:R-:W4:Y:S04]  /*ae940*/  LDL.LU R8, [R1+0x200] ;  /* 0x0002000001087983 */ /* 0x010f280000300800 */
[----:B------:R-:W4:Y:S04]  /*ae950*/  LDL.LU R9, [R1+0x204] ;  /* 0x0002040001097983 */ /* 0x000f280000300800 */
[----:B---3--:R-:W4:Y:S04]  /*ae960*/  LDL.LU R10, [R1+0x208] ;  /* 0x00020800010a7983 */ /* 0x008f280000300800 */
        /* <DEDUP_REMOVED lines=104> */
[----:B---3--:R1:W-:Y:S01]  /*aeff0*/  STL.64 [R1+0x7090], R8 ;  /* 0x0070900801007387 */ /* 0x0083e20000100a00 */
        /* <DEDUP_REMOVED lines=140> */
[----:B------:R-:W-:Y:S04]  /*af8c0*/  STL.64 [R1+0x3a0], R4 ;  /* 0x0003a00401007387 */ /* 0x000fe80000100a00 */
[----:B------:R0:W-:Y:S02]  /*af8d0*/  STL.64 [R1+0x3a8], R6 ;  /* 0x0003a80601007387 */ /* 0x0001e40000100a00 */
[----:B0-----:R-:W-:-:S02]  /*af8e0*/  IMAD R6, R57, 0x100, R56 ;  /* 0x0000010039067824 */ /* 0x001fc400078e0238 */
[----:B------:R-:W-:-:S13]  /*af8f0*/  IMAD R7, R59, 0x100, R58 ;  /* 0x000001003b077824 */ /* 0x000fda00078e023a */
        /* <DEDUP_REMOVED lines=97> */
[----:B------:R-:W3:Y:S04]  /*aff10*/  LDL.LU.64 R26, [R1+0x6fd8] ;  /* 0x006fd800011a7983 */ /* 0x000ee80000300a00 */
[----:B------:R-:W2:Y:S04]  /*aff20*/  LDL.LU.64 R24, [R1+0x6fd0] ;  /* 0x006fd00001187983 */ /* 0x000ea80000300a00 */
[----:B------:R0:W-:Y:S04]  /*aff30*/  STL.64 [R1+0x310], R32 ;  /* 0x0003102001007387 */ /* 0x0001e80000100a00 */
[----:B------:R1:W-:Y:S04]  /*aff40*/  STL.64 [R1+0x318], R34 ;  /* 0x0003182201007387 */ /* 0x0003e80000100a00 */
[----:B0-----:R-:W4:Y:S04]  /*aff50*/  LDL.LU R32, [R1+0x20] ;  /* 0x0000200001207983 */ /* 0x001f280000300800 */
[----:B------:R-:W4:Y:S04]  /*aff60*/  LDL.LU R33, [R1+0x24] ;  /* 0x0000240001217983 */ /* 0x000f280000300800 */
[----:B-1----:R-:W4:Y:S04]  /*aff70*/  LDL.LU R34, [R1+0x28] ;  /* 0x0000280001227983 */ /* 0x002f280000300800 */
[----:B------:R-:W4:Y:S01]  /*aff80*/  LDL.LU R35, [R1+0x2c] ;  /* 0x00002c0001237983 */ /* 0x000f220000300800 */
[C---:B---3--:R-:W-:Y:S06]  /*aff90*/  HMMA.16816.F32 R28, R4.reuse, R26, R28 ;  /* 0x0000001a041c723c */ /* 0x048fec000000181c */
[----:B--2---:R-:W-:-:S15]  /*affa0*/  HMMA.16816.F32 R20, R4, R24, R20 ;  /* 0x000000180414723c */ /* 0x004fde0000001814 */
[----:B------:R-:W-:-:S02]  /*affb0*/  NOP ;  /* 0x0000000000007918 */ /* 0x000fc40000000000 */
[----:B------:R0:W-:Y:S04]  /*affc0*/  STL.64 [R1+0x300], R28 ;  /* 0x0003001c01007387 */ /* 0x0001e80000100a00 */
[----:B------:R1:W-:Y:S04]  /*affd0*/  STL.64 [R1+0x308], R30 ;  /* 0x0003081e01007387 */ /* 0x0003e80000100a00 */
[----:B0-----:R-:W2:Y:S04]  /*affe0*/  LDL.LU R28, [R1+0x23ac] ;  /* 0x0023ac00011c7983 */ /* 0x001ea80000300800 */
[----:B------:R-:W3:Y:S04]  /*afff0*/  LDL.LU R29, [R1+0x23b4] ;  /* 0x0023b400011d7983 */ /* 0x000ee80000300800 */
[----:B------:R-:W3:Y:S04]  /*b0000*/  LDL.LU R26, [R1+0x23c0] ;  /* 0x0023c000011a7983 */ /* 0x000ee80000300800 */
[----:B-1----:R-:W3:Y:S04]  /*b0010*/  LDL.LU R30, [R1+0x23bc] ;  /* 0x0023bc00011e7983 */ /* 0x002ee80000300800 */
[----:B------:R-:W3:Y:S04]  /*b0020*/  LDL.LU R27, [R1+0x23c8] ;  /* 0x0023c800011b7983 */ /* 0x000ee80000300800 */
[----:B------:R-:W3:Y:S04]  /*b0030*/  LDL.LU R31, [R1+0x23c4] ;  /* 0x0023c400011f7983 */ /* 0x000ee80000300800 */
[----:B------:R-:W-:Y:S04]  /*b0040*/  STL.64 [R1+0x2f0], R20 ;  /* 0x0002f01401007387 */ /* 0x000fe80000100a00 */
[----:B------:R0:W-:Y:S04]  /*b0050*/  STL.64 [R1+0x2f8], R22 ;  /* 0x0002f81601007387 */ /* 0x0001e80000100a00 */
[----:B0-----:R-:W2:Y:S04]  /*b0060*/  LDL.LU.64 R22, [R1+0x6fc8] ;  /* 0x006fc80001167983 */ /* 0x001ea80000300a00 */
[----:B------:R-:W3:Y:S04]  /*b0070*/  LDL.LU.64 R20, [R1+0x6fc0] ;  /* 0x006fc00001147983 */ /* 0x000ee80000300a00 */
[----:B------:R-:W3:Y:S04]  /*b0080*/  LDL.LU R24, [R1+0x23b0] ;  /* 0x0023b00001187983 */ /* 0x000ee80000300800 */
[----:B------:R-:W3:Y:S01]  /*b0090*/  LDL.LU R25, [R1+0x23b8] ;  /* 0x0023b80001197983 */ /* 0x000ee20000300800 */
[C---:B------:R-:W-:Y:S06]  /*b00a0*/  HMMA.16816.F32 R52, R4.reuse, R18, R52 ;  /* 0x000000120434723c */ /* 0x040fec0000001834 */
[C---:B----4-:R-:W-:Y:S06]  /*b00b0*/  HMMA.16816.F32 R16, R4.reuse, R16, R56 ;  /* 0x000000100410723c */ /* 0x050fec0000001838 */
        /* <DEDUP_REMOVED lines=9> */
[----:B------:R0:W-:Y:S04]  /*b0150*/  STL.64 [R1+0x2d0], R20 ;  /* 0x0002d01401007387 */ /* 0x0001e80000100a00 */
[----:B------:R1:W-:Y:S04]  /*b0160*/  STL.64 [R1+0x2d8], R22 ;  /* 0x0002d81601007387 */ /* 0x0003e80000100a00 */
[----:B0-----:R-:W4:Y:S04]  /*b0170*/  LDL.LU R20, [R1+0x10] ;  /* 0x0000100001147983 */ /* 0x001f280000300800 */
[----:B------:R-:W4:Y:S04]  /*b0180*/  LDL.LU R21, [R1+0x14] ;  /* 0x0000140001157983 */ /* 0x000f280000300800 */
[----:B-1----:R-:W4:Y:S04]  /*b0190*/  LDL.LU R22, [R1+0x18] ;  /* 0x0000180001167983 */ /* 0x002f280000300800 */
[----:B------:R-:W-:Y:S04]  /*b01a0*/  STL.64 [R1+0x100], R52 ;  /* 0x0001003401007387 */ /* 0x000fe80000100a00 */
[----:B------:R0:W-:Y:S04]  /*b01b0*/  STL.64 [R1+0x108], R54 ;  /* 0x0001083601007387 */ /* 0x0001e80000100a00 */
[----:B0-----:R-:W3:Y:S04]  /*b01c0*/  LDL.LU.64 R54, [R1+0x6f98] ;  /* 0x006f980001367983 */ /* 0x001ee80000300a00 */
[----:B------:R-:W3:Y:S04]  /*b01d0*/  LDL.LU.64 R52, [R1+0x6f90] ;  /* 0x006f900001347983 */ /* 0x000ee80000300a00 */
[----:B------:R-:W3:Y:S04]  /*b01e0*/  LDL.LU.64 R58, [R1+0x6f88] ;  /* 0x006f8800013a7983 */ /* 0x000ee80000300a00 */
[----:B------:R-:W3:Y:S04]  /*b01f0*/  LDL.LU.64 R56, [R1+0x6f80] ;  /* 0x006f800001387983 */ /* 0x000ee80000300a00 */
[----:B------:R-:W-:Y:S04]  /*b0200*/  STL.64 [R1+0xe0], R16 ;  /* 0x0000e01001007387 */ /* 0x000fe80000100a00 */
[----:B------:R0:W-:Y:S04]  /*b0210*/  STL.64 [R1+0xe8], R18 ;  /* 0x0000e81201007387 */ /* 0x0001e80000100a00 */
[----:B------:R-:W3:Y:S04]  /*b0220*/  LDL.LU R40, [R1+0x1a70] ;  /* 0x001a700001287983 */ /* 0x000ee80000300800 */
[----:B------:R-:W3:Y:S01]  /*b0230*/  LDL.LU R41, [R1+0x1a74] ;  /* 0x001a740001297983 */ /* 0x000ee20000300800 */
[----:B------:R-:W-:Y:S01]  /*b0240*/  IMAD.MOV.U32 R23, RZ, RZ, R61 ;  /* 0x000000ffff177224 */ /* 0x000fe200078e003d */
[----:B0-----:R-:W-:Y:S07]  /*b0250*/  HMMA.16816.F32 R16, R4, R14, R32 ;  /* 0x0000000e0410723c */ /* 0x001fee0000001820 */
[----:B------:R-:W-:-:S02]  /*b0260*/  IMAD.MOV.U32 R33, RZ, RZ, R43 ;  /* 0x000000ffff217224 */ /* 0x000fc400078e002b */
[----:B------:R-:W-:-:S14]  /*b0270*/  IMAD.MOV.U32 R34, RZ, RZ, R42 ;  /* 0x000000ffff227224 */ /* 0x000fdc00078e002a */
[----:B------:R-:W-:Y:S04]  /*b0280*/  STL.64 [R1+0xb0], R16 ;  /* 0x0000b01001007387 */ /* 0x000fe80000100a00 */
[----:B------:R3:W-:Y:S04]  /*b0290*/  STL.64 [R1+0xb8], R18 ;  /* 0x0000b81201007387 */ /* 0x0007e80000100a00 */
[----:B------:R-:W3:Y:S04]  /*b02a0*/  LDL.LU R36, [R1+0x1a80] ;  /* 0x001a800001247983 */ /* 0x000ee80000300800 */
[----:B------:R-:W3:Y:S01]  /*b02b0*/  LDL.LU R37, [R1+0x1a84] ;  /* 0x001a840001257983 */ /* 0x000ee20000300800 */
[----:B------:R-:W-:-:S02]  /*b02c0*/  IMAD.MOV.U32 R35, RZ, RZ, R0 ;  /* 0x000000ffff237224 */ /* 0x000fc400078e0000 */
[----:B------:R-:W-:Y:S02]  /*b02d0*/  IMAD.MOV.U32 R32, RZ, RZ, R60 ;  /* 0x000000ffff207224 */ /* 0x000fe400078e003c */
[----:B------:R-:W-:Y:S02]  /*b02e0*/  IMAD R28, R28, 0x100, R24 ;  /* 0x000001001c1c7824 */ /* 0x000fe400078e0218 */
[----:B------:R-:W-:Y:S02]  /*b02f0*/  IMAD R29, R29, 0x100, R25 ;  /* 0x000001001d1d7824 */ /* 0x000fe400078e0219 */
[----:B------:R-:W-:Y:S02]  /*b0300*/  IMAD R30, R30, 0x100, R26 ;  /* 0x000001001e1e7824 */ /* 0x000fe400078e021a */
[----:B------:R-:W-:Y:S01]  /*b0310*/  IMAD R31, R31, 0x100, R27 ;  /* 0x000001001f1f7824 */ /* 0x000fe200078e021b */
[----:B------:R-:W-:Y:S02]  /*b0320*/  F2FP.F16.E4M3.UNPACK_B R28, R28 ;  /* 0x0000001cff1c723e */ /* 0x000fe400020006ff */
[----:B------:R-:W-:-:S02]  /*b0330*/  F2FP.F16.E4M3.UNPACK_B R29, R29 ;  /* 0x0000001dff1d723e */ /* 0x000fc400020006ff */
[----:B------:R-:W-:Y:S02]  /*b0340*/  F2FP.F16.E4M3.UNPACK_B R30, R30 ;  /* 0x0000001eff1e723e */ /* 0x000fe400020006ff */
[----:B------:R-:W-:Y:S01]  /*b0350*/  F2FP.F16.E4M3.UNPACK_B R31, R31 ;  /* 0x0000001fff1f723e */ /* 0x000fe200020006ff */
[C---:B----4-:R-:W-:Y:S06]  /*b0360*/  HMMA.16816.F32 R12, R4.reuse, R12, R20 ;  /* 0x0000000c040c723c */ /* 0x050fec0000001814 */
[C---:B--2---:R-:W-:Y:S06]  /*b0370*/  HMMA.16816.F32 R44, R4.reuse, R38, R44 ;  /* 0x00000026042c723c */ /* 0x044fec000000182c */
[----:B---3--:R-:W-:Y:S11]  /*b0380*/  HMMA.16816.F32 R16, R4, R10, R56 ;  /* 0x0000000a0410723c */ /* 0x008ff60000001838 */
[----:B------:R0:W-:Y:S01]  /*b0390*/  STL.64 [R1+0x80], R12 ;  /* 0x0000800c01007387 */ /* 0x0001e20000100a00 */
[----:B------:R-:W-:-:S02]  /*b03a0*/  IMAD.MOV.U32 R43, RZ, RZ, R14 ;  /* 0x000000ffff2b7224 */ /* 0x000fc400078e000e */
[----:B------:R-:W-:Y:S02]  /*b03b0*/  IMAD.MOV.U32 R42, RZ, RZ, R15 ;  /* 0x000000ffff2a7224 */ /* 0x000fe400078e000f */
[C---:B0-----:R-:W-:Y:S06]  /*b03c0*/  HMMA.16816.F32 R12, R4.reuse, R8, R52 ;  /* 0x00000008040c723c */ /* 0x041fec0000001834 */
[----:B------:R-:W-:Y:S01]  /*b03d0*/  HMMA.16816.F32 R52, R4, R2, R48 ;  /* 0x000000020434723c */ /* 0x000fe20000001830 */
[----:B------:R0:W-:Y:S04]  /*b03e0*/  STL [R1+0x68b0], R43 ;  /* 0x0068b02b01007387 */ /* 0x0001e80000100800 */
[----:B------:R-:W-:Y:S04]  /*b03f0*/  STL.64 [R1+0x50], R16 ;  /* 0x0000501001007387 */ /* 0x000fe80000100a00 */
[----:B------:R-:W-:Y:S01]  /*b0400*/  STL.64 [R1+0x58], R18 ;  /* 0x0000581201007387 */ /* 0x000fe20000100a00 */
[----:B------:R-:W-:-:S02]  /*b0410*/  F2FP.F16.E4M3.UNPACK_B R40, R40.H1 ;  /* 0x00000028ff28723e */ /* 0x000fc400030006ff */
[----:B------:R-:W-:-:S06]  /*b0420*/  F2FP.F16.E4M3.UNPACK_B R41, R41.H1 ;  /* 0x00000029ff29723e */ /* 0x000fcc00030006ff */
[----:B------:R-:W-:Y:S02]  /*b0430*/  IMAD.MOV.U32 R0, RZ, RZ, R15 ;  /* 0x000000ffff007224 */ /* 0x000fe400078e000f */
[----:B------:R-:W-:Y:S02]  /*b0440*/  IMAD.MOV.U32 R60, RZ, RZ, R14 ;  /* 0x000000ffff3c7224 */ /* 0x000fe400078e000e */
[----:B------:R-:W-:Y:S01]  /*b0450*/  IMAD.MOV.U32 R61, RZ, RZ, R13 ;  /* 0x000000ffff3d7224 */ /* 0x000fe200078e000d */
[----:B------:R-:W-:Y:S04]  /*b0460*/  STL [R1+0x6b20], R0 ;  /* 0x006b200001007387 */ /* 0x000fe80000100800 */
[----:B------:R-:W-:Y:S04]  /*b0470*/  STL [R1+0x69bc], R60 ;  /* 0x0069bc3c01007387 */ /* 0x000fe80000100800 */
[----:B------:R-:W-:Y:S04]  /*b0480*/  STL [R1+0x69b8], R61 ;  /* 0x0069b83d01007387 */ /* 0x000fe80000100800 */
[----:B------:R-:W-:Y:S04]  /*b0490*/  STL.64 [R1+0x6868], R54 ;  /* 0x0068683601007387 */ /* 0x000fe80000100a00 */
[----:B------:R1:W-:Y:S04]  /*b04a0*/  STL.64 [R1+0x6860], R52 ;  /* 0x0068603401007387 */ /* 0x0003e80000100a00 */
[----:B------:R-:W-:Y:S01]  /*b04b0*/  STL.64 [R1+0x6878], R46 ;  /* 0x0068782e01007387 */ /* 0x000fe20000100a00 */
[----:B0-----:R-:W-:-:S03]  /*b04c0*/  IMAD.MOV.U32 R43, RZ, RZ, R12 ;  /* 0x000000ffff2b7224 */ /* 0x001fc600078e000c */
[----:B------:R-:W-:Y:S04]  /*b04d0*/  STL.64 [R1+0x6870], R44 ;  /* 0x0068702c01007387 */ /* 0x000fe80000100a00 */
[----:B------:R-:W2:Y:S04]  /*b04e0*/  LDL.LU R12, [R1+0x5f0] ;  /* 0x0005f000010c7983 */ /* 0x000ea80000300800 */
[----:B------:R-:W2:Y:S04]  /*b04f0*/  LDL.LU R13, [R1+0x5f4] ;  /* 0x0005f400010d7983 */ /* 0x000ea80000300800 */
[----:B------:R-:W2:Y:S04]  /*b0500*/  LDL.LU R14, [R1+0x5f8] ;  /* 0x0005f800010e7983 */ /* 0x000ea80000300800 */
[----:B------:R-:W2:Y:S04]  /*b0510*/  LDL.LU R15, [R1+0x5fc] ;  /* 0x0005fc00010f7983 */ /* 0x000ea80000300800 */
[----:B------:R-:W3:Y:S04]  /*b0520*/  LDL.LU R56, [R1+0x3e0] ;  /* 0x0003e00001387983 */ /* 0x000ee80000300800 */
[----:B------:R-:W3:Y:S04]  /*b0530*/  LDL.LU R57, [R1+0x3e4] ;  /* 0x0003e40001397983 */ /* 0x000ee80000300800 */
[----:B------:R-:W3:Y:S01]  /*b0540*/  LDL.LU R58, [R1+0x3e8] ;  /* 0x0003e800013a7983 */ /* 0x000ee20000300800 */
[----:B------:R-:W-:Y:S03]  /*b0550*/  HMMA.16816.F32 R48, R28, R40, R32 ;  /* 0x000000281c30723c */ /* 0x000fe60000001820 */
[----:B------:R-:W3:Y:S04]  /*b0560*/  LDL.LU R59, [R1+0x3ec] ;  /* 0x0003ec00013b7983 */ /* 0x000ee80000300800 */
[----:B------:R-:W4:Y:S04]  /*b0570*/  LDL.LU R34, [R1+0x1a90] ;  /* 0x001a900001227983 */ /* 0x000f280000300800 */
[----:B------:R-:W2:Y:S04]  /*b0580*/  LDL.LU R35, [R1+0x1a94] ;  /* 0x001a940001237983 */ /* 0x000ea80000300800 */
        /* <DEDUP_REMOVED lines=26> */
[----:B------:R-:W-:-:S02]  /*b0730*/  F2FP.F16.E4M3.UNPACK_B R36, R36.H1 ;  /* 0x00000024ff24723e */ /* 0x000fc400030006ff */
[----:B------:R-:W-:Y:S01]  /*b0740*/  F2FP.F16.E4M3.UNPACK_B R37, R37.H1 ;  /* 0x00000025ff25723e */ /* 0x000fe200030006ff */
[----:B------:R-:W-:Y:S04]  /*b0750*/  STL.64 [R1+0x6f50], R42 ;  /* 0x006f502a01007387 */ /* 0x000fe80000100a00 */
[----:B------:R-:W-:Y:S04]  /*b0760*/  STL.64 [R1+0x6f48], R40 ;  /* 0x006f482801007387 */ /* 0x000fe80000100a00 */
[----:B------:R-:W-:Y:S04]  /*b0770*/  STL.64 [R1+0x6888], R50 ;  /* 0x0068883201007387 */ /* 0x000fe80000100a00 */
[----:B------:R-:W-:Y:S04]  /*b0780*/  STL.64 [R1+0x6880], R48 ;  /* 0x0068803001007387 */ /* 0x000fe80000100a00 */
[----:B------:R-:W-:Y:S01]  /*b0790*/  STL.64 [R1+0x6f78], R36 ;  /* 0x006f782401007387 */ /* 0x000fe20000100a00 */
[----:B----4-:R-:W-:-:S02]  /*b07a0*/  F2FP.F16.E4M3.UNPACK_B R34, R34.H1 ;  /* 0x00000022ff22723e */ /* 0x010fc400030006ff */
[----:B--2---:R-:W-:Y:S01]  /*b07b0*/  F2FP.F16.E4M3.UNPACK_B R35, R35.H1 ;  /* 0x00000023ff23723e */ /* 0x004fe200030006ff */
[C---:B---3--:R-:W-:Y:S06]  /*b07c0*/  HMMA.16816.F32 R56, R28.reuse, R36, R56 ;  /* 0x000000241c38723c */ /* 0x048fec0000001838 */
[----:B------:R-:W-:Y:S01]  /*b07d0*/  HMMA.16816.F32 R4, R28, R34, R4 ;  /* 0x000000221c04723c */ /* 0x000fe20000001804 */
[----:B------:R-:W-:Y:S02]  /*b07e0*/  F2FP.F16.E4M3.UNPACK_B R32, R32.H1 ;  /* 0x00000020ff20723e */ /* 0x000fe400030006ff */
[----:B------:R-:W-:-:S14]  /*b07f0*/  F2FP.F16.E4M3.UNPACK_B R33, R33.H1 ;  /* 0x00000021ff21723e */ /* 0x000fdc00030006ff */
[----:B------:R-:W-:Y:S04]  /*b0800*/  STL [R1+0x685c], R56 ;  /* 0x00685c3801007387 */ /* 0x000fe80000100800 */
[----:B------:R-:W-:Y:S04]  /*b0810*/  STL [R1+0x6858], R57 ;  /* 0x0068583901007387 */ /* 0x000fe80000100800 */
[----:B------:R-:W-:Y:S04]  /*b0820*/  STL [R1+0x6854], R58 ;  /* 0x0068543a01007387 */ /* 0x000fe80000100800 */
[----:B------:R-:W-:Y:S04]  /*b0830*/  STL [R1+0x6850], R59 ;  /* 0x0068503b01007387 */ /* 0x000fe80000100800 */
[----:B------:R-:W-:Y:S04]  /*b0840*/  STL.64 [R1], R4 ;  /* 0x0000000401007387 */ /* 0x000fe80000100a00 */
[----:B------:R0:W-:Y:S02]  /*b0850*/  STL.64 [R1+0x8], R6 ;  /* 0x0000080601007387 */ /* 0x0001e40000100a00 */
[----:B0-----:R-:W-:Y:S01]  /*b0860*/  HMMA.16816.F32 R4, R28, R32, R52 ;  /* 0x000000201c04723c */ /* 0x001fe20000001834 */
[----:B------:R-:W-:-:S02]  /*b0870*/  F2FP.F16.E4M3.UNPACK_B R26, R26.H1 ;  /* 0x0000001aff1a723e */ /* 0x000fc400030006ff */
[----:B------:R-:W-:Y:S01]  /*b0880*/  F2FP.F16.E4M3.UNPACK_B R27, R27.H1 ;  /* 0x0000001bff1b723e */ /* 0x000fe200030006ff */
[----:B------:R-:W-:Y:S04]  /*b0890*/  STL.64 [R1+0x6f30], R34 ;  /* 0x006f302201007387 */ /* 0x000fe80000100a00 */
[----:B------:R-:W-:-:S15]  /*b08a0*/  STL.64 [R1+0x6f28], R32 ;  /* 0x006f282001007387 */ /* 0x000fde0000100a00 */
[----:B------:R-:W-:Y:S04]  /*b08b0*/  STL.64 [R1+0x10], R4 ;  /* 0x0000100401007387 */ /* 0x000fe80000100a00 */
[----:B------:R0:W-:Y:S02]  /*b08c0*/  STL.64 [R1+0x18], R6 ;  /* 0x0000180601007387 */ /* 0x0001e40000100a00 */
[----:B0-----:R-:W-:Y:S01]  /*b08d0*/  HMMA.16816.F32 R4, R28, R26, R8 ;  /* 0x0000001a1c04723c */ /* 0x001fe20000001808 */
[----:B------:R-:W-:Y:S02]  /*b08e0*/  F2FP.F16.E4M3.UNPACK_B R24, R24.H1 ;  /* 0x00000018ff18723e */ /* 0x000fe400030006ff */
[----:B------:R-:W-:Y:S02]  /*b08f0*/  F2FP.F16.E4M3.UNPACK_B R25, R25.H1 ;  /* 0x00000019ff19723e */ /* 0x000fe400030006ff */
[----:B------:R-:W-:-:S15]  /*b0900*/  F2FP.F16.E4M3.UNPACK_B R22, R22.H1 ;  /* 0x00000016ff16723e */ /* 0x000fde00030006ff */
[----:B------:R-:W-:-:S03]  /*b0910*/  NOP ;  /* 0x0000000000007918 */ /* 0x000fc60000000000 */
[----:B------:R-:W-:Y:S04]  /*b0920*/  STL.64 [R1+0x30], R4 ;  /* 0x0000300401007387 */ /* 0x000fe80000100a00 */
[----:B------:R0:W-:Y:S02]  /*b0930*/  STL.64 [R1+0x38], R6 ;  /* 0x0000380601007387 */ /* 0x0001e40000100a00 */
[----:B0-----:R-:W-:Y:S01]  /*b0940*/  HMMA.16816.F32 R4, R28, R24, R12 ;  /* 0x000000181c04723c */ /* 0x001fe2000000180c */
[----:B------:R-:W-:Y:S01]  /*b0950*/  F2FP.F16.E4M3.UNPACK_B R23, R23.H1 ;  /* 0x00000017ff17723e */ /* 0x000fe200030006ff */
[----:B------:R-:W-:Y:S04]  /*b0960*/  STL.64 [R1+0x6f20], R26 ;  /* 0x006f201a01007387 */ /* 0x000fe80000100a00 */
[----:B------:R-:W-:-:S15]  /*b0970*/  STL.64 [R1+0x6f18], R24 ;  /* 0x006f181801007387 */ /* 0x000fde0000100a00 */
[----:B------:R-:W-:-:S02]  /*b0980*/  NOP ;  /* 0x0000000000007918 */ /* 0x000fc40000000000 */
        /* <DEDUP_REMOVED lines=44> */
[----:B------:R-:W-:-:S02]  /*b0c50*/  F2FP.F16.E4M3.UNPACK_B R20, R20.H1 ;  /* 0x00000014ff14723e */ /* 0x000fc400030006ff */
[----:B------:R-:W-:Y:S01]  /*b0c60*/  F2FP.F16.E4M3.UNPACK_B R21, R21.H1 ;  /* 0x00000015ff15723e */ /* 0x000fe200030006ff */
[----:B------:R-:W2:Y:S04]  /*b0c70*/  LDL.LU R8, [R1+0x1b40] ;  /* 0x001b400001087983 */ /* 0x000ea80000300800 */
[----:B------:R-:W2:Y:S04]  /*b0c80*/  LDL.LU R9, [R1+0x1b44] ;  /* 0x001b440001097983 */ /* 0x000ea80000300800 */
[----:B------:R-:W-:Y:S04]  /*b0c90*/  STL.64 [R1+0x6f40], R22 ;  /* 0x006f401601007387 */ /* 0x000fe80000100a00 */
[----:B------:R0:W-:Y:S01]  /*b0ca0*/  STL.64 [R1+0x6f38], R20 ;  /* 0x006f381401007387 */ /* 0x0001e20000100a00 */
[----:B---3--:R-:W-:-:S02]  /*b0cb0*/  F2FP.F16.E4M3.UNPACK_B R18, R18.H1 ;  /* 0x00000012ff12723e */ /* 0x008fc400030006ff */
[----:B----4-:R-:W-:Y:S01]  /*b0cc0*/  F2FP.F16.E4M3.UNPACK_B R19, R19.H1 ;  /* 0x00000013ff13723e */ /* 0x010fe200030006ff */
[C---:B--2---:R-:W-:Y:S06]  /*b0cd0*/  HMMA.16816.F32 R24, R28.reuse, R20, R56 ;  /* 0x000000141c18723c */ /* 0x044fec0000001838 */
[----:B0-----:R-:W-:Y:S01]  /*b0ce0*/  HMMA.16816.F32 R20, R28, R18, R48 ;  /* 0x000000121c14723c */ /* 0x001fe20000001830 */
[----:B------:R-:W-:Y:S02]  /*b0cf0*/  F2FP.F16.E4M3.UNPACK_B R16, R16.H1 ;  /* 0x00000010ff10723e */ /* 0x000fe400030006ff */
[----:B------:R-:W-:-:S02]  /*b0d00*/  F2FP.F16.E4M3.UNPACK_B R17, R17.H1 ;  /* 0x00000011ff11723e */ /* 0x000fc400030006ff */
[----:B------:R-:W-:Y:S02]  /*b0d10*/  F2FP.F16.E4M3.UNPACK_B R14, R14.H1 ;  /* 0x0000000eff0e723e */ /* 0x000fe400030006ff */
[----:B------:R-:W-:-:S11]  /*b0d20*/  F2FP.F16.E4M3.UNPACK_B R15, R15.H1 ;  /* 0x0000000fff0f723e */ /* 0x000fd600030006ff */
[----:B------:R-:W-:Y:S02]  /*b0d30*/  IMAD.MOV.U32 R58, RZ, RZ, R26 ;  /* 0x000000ffff3a7224 */ /* 0x000fe400078e001a */
[----:B------:R-:W-:Y:S02]  /*b0d40*/  IMAD.MOV.U32 R59, RZ, RZ, R27 ;  /* 0x000000ffff3b7224 */ /* 0x000fe400078e001b */
[----:B------:R-:W-:Y:S02]  /*b0d50*/  IMAD.MOV.U32 R56, RZ, RZ, R24 ;  /* 0x000000ffff387224 */ /* 0x000fe400078e0018 */
[----:B------:R-:W-:Y:S01]  /*b0d60*/  IMAD.MOV.U32 R57, RZ, RZ, R25 ;  /* 0x000000ffff397224 */ /* 0x000fe200078e0019 */
        /* <DEDUP_REMOVED lines=9> */
[----:B------:R-:W-:-:S14]  /*b0e00*/  F2FP.F16.E4M3.UNPACK_B R13, R13.H1 ;  /* 0x0000000dff0d723e */ /* 0x000fdc00030006ff */
[----:B------:R-:W-:Y:S04]  /*b0e10*/  STL.64 [R1+0xa0], R20 ;  /* 0x0000a01401007387 */ /* 0x000fe80000100a00 */
[----:B------:R-:W-:Y:S04]  /*b0e20*/  STL.64 [R1+0xa8], R22 ;  /* 0x0000a81601007387 */ /* 0x000fe80000100a00 */
[----:B------:R-:W-:Y:S04]  /*b0e30*/  STL.64 [R1+0xc0], R16 ;  /* 0x0000c01001007387 */ /* 0x000fe80000100a00 */
[----:B------:R0:W-:Y:S02]  /*b0e40*/  STL.64 [R1+0xc8], R18 ;  /* 0x0000c81201007387 */ /* 0x0001e40000100a00 */
[----:B0-----:R-:W-:Y:S02]  /*b0e50*/  HMMA.16816.F32 R16, R28, R12, R52 ;  /* 0x0000000c1c10723c */ /* 0x001fe40000001834 */
[----:B------:R-:W-:Y:S04]  /*b0e60*/  STL.64 [R1+0x6f70], R14 ;  /* 0x006f700e01007387 */ /* 0x000fe80000100a00 */
[----:B------:R-:W-:Y:S01]  /*b0e70*/  STL.64 [R1+0x6f68], R12 ;  /* 0x006f680c01007387 */ /* 0x000fe20000100a00 */
[----:B------:R-:W-:-:S02]  /*b0e80*/  IMAD R4, R38, 0x100, R7 ;  /* 0x0000010026047824 */ /* 0x000fc400078e0207 */
[----:B------:R-:W-:-:S14]  /*b0e90*/  IMAD R5, R2, 0x100, R39 ;  /* 0x0000010002057824 */ /* 0x000fdc00078e0227 */
[----:B------:R0:W-:Y:S04]  /*b0ea0*/  STL.64 [R1+0xd0], R16 ;  /* 0x0000d01001007387 */ /* 0x0001e80000100a00 */
        /* <DEDUP_REMOVED lines=19> */
[----:B------:R-:W3:Y:S01]  /*b0fe0*/  LDL.LU R14, [R1+0x13d8] ;  /* 0x0013d800010e7983 */ /* 0x000ee20000300800 */
[----:B------:R-:W-:-:S03]  /*b0ff0*/  IMAD R6, R61, 0x100, R3 ;  /* 0x000001003d067824 */ /* 0x000fc600078e0203 */
[----:B------:R-:W3:Y:S04]  /*b1000*/  LDL.LU R15, [R1+0x13dc] ;  /* 0x0013dc00010f7983 */ /* 0x000ee80000300800 */
        /* <DEDUP_REMOVED lines=9> */
[----:B------:R-:W-:-:S02]  /*b10a0*/  F2FP.F16.E4M3.UNPACK_B R10, R10.H1 ;  /* 0x0000000aff0a723e */ /* 0x000fc400030006ff */
[----:B------:R-:W-:Y:S02]  /*b10b0*/  F2FP.F16.E4M3.UNPACK_B R11, R11.H1 ;  /* 0x0000000bff0b723e */ /* 0x000fe400030006ff */
[----:B------:R-:W-:Y:S02]  /*b10c0*/  F2FP.F16.E4M3.UNPACK_B R8, R8.H1 ;  /* 0x00000008ff08723e */ /* 0x000fe400030006ff */
[----:B------:R-:W-:Y:S01]  /*b10d0*/  F2FP.F16.E4M3.UNPACK_B R9, R9.H1 ;  /* 0x00000009ff09723e */ /* 0x000fe200030006ff */
        /* <DEDUP_REMOVED lines=21> */
[----:B---3--:R-:W-:Y:S01]  /*b1230*/  HMMA.16816.F32 R12, R28, R8, R12 ;  /* 0x000000081c0c723c */ /* 0x008fe2000000180c */
[----:B----4-:R-:W-:-:S02]  /*b1240*/  F2FP.F16.E4M3.UNPACK_B R2, R3.H1 ;  /* 0x00000003ff02723e */ /* 0x010fc400030006ff */
[----:B------:R-:W-:-:S07]  /*b1250*/  F2FP.F16.E4M3.UNPACK_B R3, R61.H1 ;  /* 0x0000003dff03723e */ /* 0x000fce00030006ff */
[----:B------:R-:W-:Y:S07]  /*b1260*/  HMMA.16816.F32 R16, R28, R2, R16 ;  /* 0x000000021c10723c */ /* 0x000fee0000001810 */
[----:B------:R0:W-:Y:S04]  /*b1270*/  STL.64 [R1+0xf0], R36 ;  /* 0x0000f02401007387 */ /* 0x0001e80000100a00 */
[----:B------:R1:W-:Y:S04]  /*b1280*/  STL.64 [R1+0xf8], R38 ;  /* 0x0000f82601007387 */ /* 0x0003e80000100a00 */
[----:B0-----:R-:W2:Y:S04]  /*b1290*/  LDL.LU.64 R36, [R1+0x6f78] ;  /* 0x006f780001247983 */ /* 0x001ea80000300a00 */
[----:B------:R-:W-:Y:S01]  /*b12a0*/  STL [R1+0x6ef0], R11 ;  /* 0x006ef00b01007387 */ /* 0x000fe20000100800 */
[----:B-1----:R-:W-:-:S02]  /*b12b0*/  F2FP.F16.E4M3.UNPACK_B R38, R60.H1 ;  /* 0x0000003cff26723e */ /* 0x002fc400030006ff */
[----:B------:R-:W-:Y:S01]  /*b12c0*/  F2FP.F16.E4M3.UNPACK_B R39, R0.H1 ;  /* 0x00000000ff27723e */ /* 0x000fe200030006ff */
[----:B------:R-:W-:Y:S04]  /*b12d0*/  STL.64 [R1+0xe30], R12 ;  /* 0x000e300c01007387 */ /* 0x000fe80000100a00 */
[----:B------:R0:W-:Y:S02]  /*b12e0*/  STL.64 [R1+0xe38], R14 ;  /* 0x000e380e01007387 */ /* 0x0001e40000100a00 */
[----:B------:R-:W-:Y:S02]  /*b12f0*/  HMMA.16816.F32 R28, R28, R38, R40 ;  /* 0x000000261c1c723c */ /* 0x000fe40000001828 */
[----:B0-----:R-:W3:Y:S04]  /*b1300*/  LDL.LU.64 R14, [R1+0x6f70] ;  /* 0x006f7000010e7983 */ /* 0x001ee80000300a00 */
[----:B------:R-:W4:Y:S04]  /*b1310*/  LDL.LU.64 R12, [R1+0x6f68] ;  /* 0x006f6800010c7983 */ /* 0x000f280000300a00 */
[----:B------:R-:W-:Y:S04]  /*b1320*/  STL.64 [R1+0xdf0], R16 ;  /* 0x000df01001007387 */ /* 0x000fe80000100a00 */
[----:B------:R0:W-:Y:S04]  /*b1330*/  STL.64 [R1+0xdf8], R18 ;  /* 0x000df81201007387 */ /* 0x0001e80000100a00 */
[----:B0-----:R-:W3:Y:S04]  /*b1340*/  LDL.LU.64 R18, [R1+0x6f60] ;  /* 0x006f600001127983 */ /* 0x001ee80000300a00 */
[----:B------:R-:W4:Y:S04]  /*b1350*/  LDL.LU.64 R16, [R1+0x6f58] ;  /* 0x006f580001107983 */ /* 0x000f280000300a00 */
[----:B------:R-:W3:Y:S04]  /*b1360*/  LDL.LU.64 R42, [R1+0x6f50] ;  /* 0x006f5000012a7983 */ /* 0x000ee80000300a00 */
[----:B------:R-:W4:Y:S01]  /*b1370*/  LDL.LU.64 R40, [R1+0x6f48] ;  /* 0x006f480001287983 */ /* 0x000f220000300a00 */
        /* <DEDUP_REMOVED lines=29> */
[----:B0-----:R-:W4:Y:S04]  /*b1550*/  LDL.LU R36, [R1+0x9e0] ;  /* 0x0009e00001247983 */ /* 0x001f280000300800 */
        /* <DEDUP_REMOVED lines=8> */
[----:B------:R-:W2:Y:S01]  /*b15e0*/  LDL.LU.64 R24, [R1+0x6f18] ;  /* 0x006f180001187983 */ /* 0x000ea20000300a00 */
[----:B----4-:R-:W-:Y:S03]  /*b15f0*/  HMMA.16816.F32 R36, R4, R32, R36 ;  /* 0x000000200424723c */ /* 0x010fe60000001824 */
[----:B------:R-:W-:Y:S04]  /*b1600*/  STL.64 [R1+0x6ee8], R34 ;  /* 0x006ee82201007387 */ /* 0x000fe80000100a00 */
[----:B------:R3:W-:-:S15]  /*b1610*/  STL.64 [R1+0x6ee0], R32 ;  /* 0x006ee02001007387 */ /* 0x0007de0000100a00 */
[----:B------:R-:W-:-:S01]  /*b1620*/  NOP ;  /* 0x0000000000007918 */ /* 0x000fc20000000000 */
[----:B------:R-:W-:Y:S04]  /*b1630*/  STL.64 [R1+0x280], R36 ;  /* 0x0002802401007387 */ /* 0x000fe80000100a00 */
[----:B------:R-:W-:Y:S01]  /*b1640*/  STL.64 [R1+0x288], R38 ;  /* 0x0002882601007387 */ /* 0x000fe20000100a00 */
        /* <DEDUP_REMOVED lines=401> */
[----:B------:R-:W-:-:S15]  /*b2f60*/  IMAD R28, R44, 0x100, R59 ;  /* 0x000001002c1c7824 */ /* 0x000fde00078e023b */
[----:B------:R-:W-:-:S07]  /*b2f70*/  NOP ;  /* 0x0000000000007918 */ /* 0x000fce0000000000 */
        /* <DEDUP_REMOVED lines=161> */
[----:B------:R-:W4:Y:S01]  /*b3990*/  LDL.LU R15, [R1+0xfbc] ;  /* 0x000fbc00010f7983 */ /* 0x000f220000300800 */
[----:B-1----:R-:W-:-:S03]  /*b39a0*/  IMAD R4, R61, 0x100, R55 ;  /* 0x000001003d047824 */ /* 0x002fc600078e0237 */
[----:B--2---:R-:W2:Y:S01]  /*b39b0*/  LDL.LU R7, [R1+0x5418] ;  /* 0x0054180001077983 */ /* 0x004ea20000300800 */
[----:B------:R-:W-:-:S03]  /*b39c0*/  IMAD R5, R0, 0x100, R60 ;  /* 0x0000010000057824 */ /* 0x000fc600078e023c */
        /* <DEDUP_REMOVED lines=997> */
[----:B------:R-:W4:Y:S04]  /*b7820*/  LDL.LU R19, [R1+0x54d8] ;  /* 0x0054d80001137983 */ /* 0x000f280000300800 */
        /* <DEDUP_REMOVED lines=15> */
[----:B----4-:R-:W-:Y:S02]  /*b7920*/  IMAD R4, R4, 0x100, R18 ;  /* 0x0000010004047824 */ /* 0x010fe400078e0212 */
[----:B------:R-:W-:Y:S02]  /*b7930*/  IMAD R5, R5, 0x100, R19 ;  /* 0x0000010005057824 */ /* 0x000fe400078e0213 */
        /* <DEDUP_REMOVED lines=150> */
[----:B------:R-:W-:-:S15]  /*b82a0*/  IMAD R28, R59, 0x100, R58 ;  /* 0x000001003b1c7824 */ /* 0x000fde00078e023a */
[----:B------:R-:W-:-:S01]  /*b82b0*/  NOP ;  /* 0x0000000000007918 */ /* 0x000fc20000000000 */
        /* <DEDUP_REMOVED lines=58> */
[----:B------:R-:W-:Y:S01]  /*b8660*/  IMAD R29, R45, 0x100, R44 ;  /* 0x000001002d1d7824 */ /* 0x000fe200078e022c */
[----:B------:R-:W-:-:S02]  /*b8670*/  F2FP.F16.E4M3.UNPACK_B R28, R28 ;  /* 0x0000001cff1c723e */ /* 0x000fc400020006ff */
[----:B------:R-:W-:Y:S02]  /*b8680*/  F2FP.F16.E4M3.UNPACK_B R30, R30 ;  /* 0x0000001eff1e723e */ /* 0x000fe400020006ff */
[----:B------:R-:W-:Y:S01]  /*b8690*/  F2FP.F16.E4M3.UNPACK_B R31, R31 ;  /* 0x0000001fff1f723e */ /* 0x000fe200020006ff */
[----:B---3--:R-:W-:Y:S01]  /*b86a0*/  HMMA.16816.F32 R4, R4, R38, R40 ;  /* 0x000000260404723c */ /* 0x008fe20000001828 */
[----:B------:R-:W3:Y:S04]  /*b86b0*/  LDL.LU.64 R42, [R1+0x6a28] ;  /* 0x006a2800012a7983 */ /* 0x000ee80000300a00 */
[----:B------:R-:W2:Y:S01]  /*b86c0*/  LDL.LU.64 R40, [R1+0x6a20] ;  /* 0x006a200001287983 */ /* 0x000ea20000300a00 */
        /* <DEDUP_REMOVED lines=86> */
[----:B------:R-:W2:-:S13]  /*b8c30*/  LDL.LU R48, [R1+0x500] ;  /* 0x0005000001307983 */ /* 0x000e9a0000300800 */
[----:B------:R-:W-:Y:S04]  /*b8c40*/  STL.64 [R1+0xb40], R12 ;  /* 0x000b400c01007387 */ /* 0x000fe80000100a00 */
[----:B------:R-:W-:Y:S04]  /*b8c50*/  STL.64 [R1+0xb48], R14 ;  /* 0x000b480e01007387 */ /* 0x000fe80000100a00 */
[----:B------:R-:W2:Y:S04]  /*b8c60*/  LDL.LU R49, [R1+0x504] ;  /* 0x0005040001317983 */ /* 0x000ea80000300800 */
[----:B------:R-:W3:Y:S04]  /*b8c70*/  LDL.LU R50, [R1+0x508] ;  /* 0x0005080001327983 */ /* 0x000ee80000300800 */
[----:B------:R-:W3:Y:S01]  /*b8c80*/  LDL.LU R51, [R1+0x50c] ;  /* 0x00050c0001337983 */ /* 0x000ee20000300800 */
[----:B0-----:R-:W-:-:S03]  /*b8c90*/  IMAD R5, R60, 0x100, R61 ;  /* 0x000001003c057824 */ /* 0x001fc600078e023d */
        /* <DEDUP_REMOVED lines=15> */
[----:B-1----:R-:W2:Y:S04]  /*b8d90*/  LDL.LU R6, [R1+0x551c] ;  /* 0x00551c0001067983 */ /* 0x002ea80000300800 */
        /* <DEDUP_REMOVED lines=35> */
[----:B----4-:R-:W-:Y:S01]  /*b8fd0*/  HMMA.16816.F32 R36, R28, R8, R36 ;  /* 0x000000081c24723c */ /* 0x010fe20000001824 */
[----:B--2---:R-:W-:-:S02]  /*b8fe0*/  IMAD R6, R6, 0x100, R60 ;  /* 0x0000010006067824 */ /* 0x004fc400078e023c */
[----:B---3--:R-:W-:Y:S01]  /*b8ff0*/  IMAD R7, R7, 0x100, R61 ;  /* 0x0000010007077824 */ /* 0x008fe200078e023d */
[----:B------:R-:W2:Y:S04]  /*b9000*/  LDL.LU R60, [R1+0x69bc] ;  /* 0x0069bc00013c7983 */ /* 0x000ea80000300800 */
[----:B------:R-:W3:-:S15]  /*b9010*/  LDL.LU R61, [R1+0x69b8] ;  /* 0x0069b800013d7983 */ /* 0x000ede0000300800 */
[----:B------:R-:W-:Y:S04]  /*b9020*/  STL.64 [R1+0x1920], R36 ;  /* 0x0019202401007387 */ /* 0x000fe80000100a00 */
[----:B------:R0:W-:Y:S04]  /*b9030*/  STL.64 [R1+0x1928], R38 ;  /* 0x0019282601007387 */ /* 0x0001e80000100a00 */
[----:B0-----:R-:W4:Y:S01]  /*b9040*/  LDL.LU.64 R38, [R1+0x69b0] ;  /* 0x0069b00001267983 */ /* 0x001f220000300a00 */
[----:B------:R-:W-:Y:S03]  /*b9050*/  HMMA.16816.F32 R52, R28, R2, R52 ;  /* 0x000000021c34723c */ /* 0x000fe60000001834 */
[----:B------:R-:W2:-:S15]  /*b9060*/  LDL.LU.64 R36, [R1+0x69a8] ;  /* 0x0069a80001247983 */ /* 0x000e9e0000300a00 */
[----:B------:R-:W-:-:S05]  /*b9070*/  NOP ;  /* 0x0000000000007918 */ /* 0x000fca0000000000 */
[----:B------:R0:W-:Y:S04]  /*b9080*/  STL.64 [R1+0x1910], R52 ;  /* 0x0019103401007387 */ /* 0x0001e80000100a00 */
[----:B------:R1:W-:Y:S04]  /*b9090*/  STL.64 [R1+0x1918], R54 ;  /* 0x0019183601007387 */ /* 0x0003e80000100a00 */
[----:B0-----:R-:W3:Y:S04]  /*b90a0*/  LDL.LU R52, [R1+0x4c0] ;  /* 0x0004c00001347983 */ /* 0x001ee80000300800 */
[----:B------:R-:W3:Y:S04]  /*b90b0*/  LDL.LU R53, [R1+0x4c4] ;  /* 0x0004c40001357983 */ /* 0x000ee80000300800 */
[----:B-1----:R-:W3:Y:S04]  /*b90c0*/  LDL.LU R54, [R1+0x4c8] ;  /* 0x0004c80001367983 */ /* 0x002ee80000300800 */
[----:B------:R-:W3:Y:S01]  /*b90d0*/  LDL.LU R55, [R1+0x4cc] ;  /* 0x0004cc0001377983 */ /* 0x000ee20000300800 */
[----:B----4-:R-:W-:Y:S03]  /*b90e0*/  HMMA.16816.F32 R28, R28, R38, R40 ;  /* 0x000000261c1c723c */ /* 0x010fe60000001828 */
[----:B------:R-:W4:Y:S04]  /*b90f0*/  LDL.LU.64 R42, [R1+0x69a0] ;  /* 0x0069a000012a7983 */ /* 0x000f280000300a00 */
[----:B------:R-:W3:Y:S01]  /*b9100*/  LDL.LU.64 R40, [R1+0x6998] ;  /* 0x0069980001287983 */ /* 0x000ee20000300a00 */
[----:B------:R-:W-:-:S02]  /*b9110*/  F2FP.F16.E4M3.UNPACK_B R4, R4 ;  /* 0x00000004ff04723e */ /* 0x000fc400020006ff */
[----:B------:R-:W-:Y:S02]  /*b9120*/  F2FP.F16.E4M3.UNPACK_B R5, R5 ;  /* 0x00000005ff05723e */ /* 0x000fe400020006ff */
[----:B------:R-:W-:Y:S02]  /*b9130*/  F2FP.F16.E4M3.UNPACK_B R6, R6 ;  /* 0x00000006ff06723e */ /* 0x000fe400020006ff */
[----:B------:R-:W-:-:S07]  /*b9140*/  F2FP.F16.E4M3.UNPACK_B R7, R7 ;  /* 0x00000007ff07723e */ /* 0x000fce00020006ff */
[C---:B--2---:R-:W-:Y:S02]  /*b9150*/  HMMA.16816.F32 R32, R4.reuse, R36, R32 ;  /* 0x000000240420723c */ /* 0x044fe40000001820 */
        /* <DEDUP_REMOVED lines=11> */
[----:B------:R-:W3:Y:S04]  /*b9210*/  LDL.LU.64 R48, [R1+0x6988] ;  /* 0x0069880001307983 */ /* 0x000ee80000300a00 */
[----:B----4-:R-:W-:Y:S04]  /*b9220*/  STL.64 [R1+0x6930], R42 ;  /* 0x0069302a01007387 */ /* 0x010fe80000100a00 */
        /* <DEDUP_REMOVED lines=31> */
[C---:B------:R-:W-:Y:S06]  /*b9420*/  HMMA.16816.F32 R28, R4.reuse, R14, R28 ;  /* 0x0000000e041c723c */ /* 0x040fec000000181c */
[----:B---3--:R-:W-:-:S15]  /*b9430*/  HMMA.16816.F32 R40, R4, R22, R40 ;  /* 0x000000160428723c */ /* 0x008fde0000001828 */
[----:B------:R-:W-:-:S08]  /*b9440*/  NOP ;  /* 0x0000000000007918 */ /* 0x000fd00000000000 */
[----:B------:R-:W-:Y:S04]  /*b9450*/  STL.64 [R1+0x1170], R40 ;  /* 0x0011702801007387 */ /* 0x000fe80000100a00 */
[----:B------:R2:W-:Y:S02]  /*b9460*/  STL.64 [R1+0x1178], R42 ;  /* 0x0011782a01007387 */ /* 0x0005e40000100a00 */
[C---:B--2---:R-:W-:Y:S02]  /*b9470*/  HMMA.16816.F32 R40, R4.reuse, R20, R56 ;  /* 0x000000140428723c */ /* 0x044fe40000001838 */
[----:B------:R-:W-:Y:S04]  /*b9480*/  STL.64 [R1+0x6920], R22 ;  /* 0x0069201601007387 */ /* 0x000fe80000100a00 */
[----:B------:R4:W-:Y:S02]  /*b9490*/  STL.64 [R1+0x6918], R20 ;  /* 0x0069181401007387 */ /* 0x0009e40000100a00 */
[----:B----4-:R-:W-:-:S15]  /*b94a0*/  HMMA.16816.F32 R20, R4, R16, R44 ;  /* 0x000000100414723c */ /* 0x010fde000000182c */
[----:B------:R-:W-:Y:S04]  /*b94b0*/  STL.64 [R1+0x1160], R40 ;  /* 0x0011602801007387 */ /* 0x000fe80000100a00 */
[----:B------:R0:W-:Y:S02]  /*b94c0*/  STL.64 [R1+0x1168], R42 ;  /* 0x0011682a01007387 */ /* 0x0001e40000100a00 */
[----:B0-----:R-:W-:Y:S02]  /*b94d0*/  HMMA.16816.F32 R40, R4, R18, R48 ;  /* 0x000000120428723c */ /* 0x001fe40000001830 */
[----:B------:R-:W2:-:S15]  /*b94e0*/  LDL.LU R48, [R1+0x4b0] ;  /* 0x0004b00001307983 */ /* 0x000e9e0000300800 */
[----:B------:R-:W-:-:S06]  /*b94f0*/  NOP ;  /* 0x0000000000007918 */ /* 0x000fcc0000000000 */
[----:B------:R-:W-:Y:S04]  /*b9500*/  STL.64 [R1+0x1150], R40 ;  /* 0x0011502801007387 */ /* 0x000fe80000100a00 */
[----:B------:R-:W-:Y:S04]  /*b9510*/  STL.64 [R1+0x1158], R42 ;  /* 0x0011582a01007387 */ /* 0x000fe80000100a00 */
[----:B------:R0:W-:Y:S04]  /*b9520*/  STL.64 [R1+0x1140], R20 ;  /* 0x0011401401007387 */ /* 0x0001e80000100a00 */
[----:B------:R-:W-:Y:S04]  /*b9530*/  STL.64 [R1+0x1148], R22 ;  /* 0x0011481601007387 */ /* 0x000fe80000100a00 */
[----:B------:R-:W2:Y:S04]  /*b9540*/  LDL.LU R49, [R1+0x4b4] ;  /* 0x0004b40001317983 */ /* 0x000ea80000300800 */
        /* <DEDUP_REMOVED lines=12> */
[----:B0-----:R-:W4:Y:S01]  /*b9610*/  LDL.LU R20, [R1+0x470] ;  /* 0x0004700001147983 */ /* 0x001f220000300800 */
[----:B-1----:R-:W-:Y:S03]  /*b9620*/  HMMA.16816.F32 R16, R4, R12, R52 ;  /* 0x0000000c0410723c */ /* 0x002fe60000001834 */
[----:B------:R-:W-:Y:S04]  /*b9630*/  STL.64 [R1+0x1130], R28 ;  /* 0x0011301c01007387 */ /* 0x000fe80000100a00 */
[----:B------:R-:W-:-:S15]  /*b9640*/  STL.64 [R1+0x1138], R30 ;  /* 0x0011381e01007387 */ /* 0x000fde0000100a00 */
[----:B------:R-:W-:-:S01]  /*b9650*/  NOP ;  /* 0x0000000000007918 */ /* 0x000fc20000000000 */
[----:B------:R0:W-:Y:S04]  /*b9660*/  STL.64 [R1+0xb30], R16 ;  /* 0x000b301001007387 */ /* 0x0001e80000100a00 */
[----:B------:R1:W-:Y:S04]  /*b9670*/  STL.64 [R1+0xb38], R18 ;  /* 0x000b381201007387 */ /* 0x0003e80000100a00 */
        /* <DEDUP_REMOVED lines=22> */
[----:B---3--:R-:W-:-:S02]  /*b97e0*/  IMAD R28, R57, 0x100, R56 ;  /* 0x00000100391c7824 */ /* 0x008fc400078e0238 */
[----:B----4-:R-:W-:Y:S02]  /*b97f0*/  IMAD R30, R45, 0x100, R44 ;  /* 0x000001002d1e7824 */ /* 0x010fe400078e022c */
[----:B------:R-:W-:Y:S02]  /*b9800*/  IMAD R31, R47, 0x100, R46 ;  /* 0x000001002f1f7824 */ /* 0x000fe400078e022e */
[----:B------:R-:W-:-:S15]  /*b9810*/  IMAD R29, R59, 0x100, R58 ;  /* 0x000001003b1d7824 */ /* 0x000fde00078e023a */
[----:B------:R-:W-:-:S01]  /*b9820*/  NOP ;  /* 0x0000000000007918 */ /* 0x000fc20000000000 */
        /* <DEDUP_REMOVED lines=14> */
[----:B------:R-:W-:-:S15]  /*b9910*/  HMMA.16816.F32 R40, R4, R8, R40 ;  /* 0x000000080428723c */ /* 0x000fde0000001828 */
[----:B------:R-:W-:-:S08]  /*b9920*/  NOP ;  /* 0x0000000000007918 */ /* 0x000fd00000000000 */
[----:B------:R-:W-:Y:S04]  /*b9930*/  STL.64 [R1+0x1900], R40 ;  /* 0x0019002801007387 */ /* 0x000fe80000100a00 */
[----:B------:R0:W-:Y:S04]  /*b9940*/  STL.64 [R1+0x1908], R42 ;  /* 0x0019082a01007387 */ /* 0x0001e80000100a00 */
[----:B0-----:R-:W2:Y:S04]  /*b9950*/  LDL.LU.64 R42, [R1+0x6930] ;  /* 0x00693000012a7983 */ /* 0x001ea80000300a00 */
[----:B------:R-:W3:Y:S01]  /*b9960*/  LDL.LU.64 R40, [R1+0x6928] ;  /* 0x0069280001287983 */ /* 0x000ee20000300a00 */
[C---:B------:R-:W-:Y:S03]  /*b9970*/  HMMA.16816.F32 R12, R4.reuse, R2, R12 ;  /* 0x00000002040c723c */ /* 0x040fe6000000180c */
[----:B------:R-:W-:Y:S04]  /*b9980*/  STL.64 [R1+0x68e0], R10 ;  /* 0x0068e00a01007387 */ /* 0x000fe80000100a00 */
[----:B------:R0:W-:Y:S02]  /*b9990*/  STL.64 [R1+0x68d8], R8 ;  /* 0x0068d80801007387 */ /* 0x0001e40000100a00 */
[----:B0-----:R-:W-:Y:S01]  /*b99a0*/  HMMA.16816.F32 R8, R4, R38, R16 ;  /* 0x000000260408723c */ /* 0x001fe20000001810 */
[----:B------:R-:W-:-:S02]  /*b99b0*/  F2FP.F16.E4M3.UNPACK_B R28, R28 ;  /* 0x0000001cff1c723e */ /* 0x000fc400020006ff */
[----:B------:R-:W-:Y:S02]  /*b99c0*/  F2FP.F16.E4M3.UNPACK_B R29, R29 ;  /* 0x0000001dff1d723e */ /* 0x000fe400020006ff */
[----:B------:R-:W-:Y:S02]  /*b99d0*/  F2FP.F16.E4M3.UNPACK_B R30, R30 ;  /* 0x0000001eff1e723e */ /* 0x000fe400020006ff */
[----:B------:R-:W-:-:S07]  /*b99e0*/  F2FP.F16.E4M3.UNPACK_B R31, R31 ;  /* 0x0000001fff1f723e */ /* 0x000fce00020006ff */
[----:B------:R-:W-:Y:S04]  /*b99f0*/  STL.64 [R1+0x18f0], R12 ;  /* 0x0018f00c01007387 */ /* 0x000fe80000100a00 */
[----:B------:R-:W-:Y:S04]  /*b9a00*/  STL.64 [R1+0x18f8], R14 ;  /* 0x0018f80e01007387 */ /* 0x000fe80000100a00 */
[----:B--2---:R-:W-:Y:S01]  /*b9a10*/  STL.64 [R1+0x68f0], R42 ;  /* 0x0068f02a01007387 */ /* 0x004fe20000100a00 */
[C---:B---3--:R-:W-:Y:S03]  /*b9a20*/  HMMA.16816.F32 R4, R28.reuse, R40, R20 ;  /* 0x000000281c04723c */ /* 0x048fe60000001814 */
[----:B------:R-:W-:Y:S04]  /*b9a30*/  STL.64 [R1+0x1120], R8 ;  /* 0x0011200801007387 */ /* 0x000fe80000100a00 */
[----:B------:R0:W-:Y:S02]  /*b9a40*/  STL.64 [R1+0x1128], R10 ;  /* 0x0011280a01007387 */ /* 0x0001e40000100a00 */
[----:B0-----:R-:W-:Y:S02]  /*b9a50*/  HMMA.16816.F32 R8, R28, R36, R52 ;  /* 0x000000241c08723c */ /* 0x001fe40000001834 */
[----:B------:R-:W-:-:S12]  /*b9a60*/  STL.64 [R1+0x68e8], R40 ;  /* 0x0068e82801007387 */ /* 0x000fd80000100a00 */
[----:B------:R0:W-:Y:S04]  /*b9a70*/  STL.64 [R1+0x1110], R4 ;  /* 0x0011100401007387 */ /* 0x0001e80000100a00 */
[----:B------:R1:W-:Y:S04]  /*b9a80*/  STL.64 [R1+0x1118], R6 ;  /* 0x0011180601007387 */ /* 0x0003e80000100a00 */
[----:B0-----:R-:W2:Y:S04]  /*b9a90*/  LDL.LU R4, [R1+0x400] ;  /* 0x0004000001047983 */ /* 0x001ea80000300800 */
[----:B------:R-:W-:Y:S04]  /*b9aa0*/  STL.64 [R1+0x1100], R8 ;  /* 0x0011000801007387 */ /* 0x000fe80000100a00 */
[----:B------:R0:W-:Y:S04]  /*b9ab0*/  STL.64 [R1+0x1108], R10 ;  /* 0x0011080a01007387 */ /* 0x0001e80000100a00 */
[----:B------:R-:W2:Y:S04]  /*b9ac0*/  LDL.LU R5, [R1+0x404] ;  /* 0x0004040001057983 */ /* 0x000ea80000300800 */
[----:B-1----:R-:W2:Y:S04]  /*b9ad0*/  LDL.LU R6, [R1+0x408] ;  /* 0x0004080001067983 */ /* 0x002ea80000300800 */
[----:B------:R-:W2:Y:S04]  /*b9ae0*/  LDL.LU R7, [R1+0x40c] ;  /* 0x00040c0001077983 */ /* 0x000ea80000300800 */
[----:B------:R-:W3:Y:S04]  /*b9af0*/  LDL.LU R20, [R1+0x420] ;  /* 0x0004200001147983 */ /* 0x000ee80000300800 */
[----:B------:R-:W3:Y:S04]  /*b9b00*/  LDL.LU R21, [R1+0x424] ;  /* 0x0004240001157983 */ /* 0x000ee80000300800 */
[----:B------:R-:W3:Y:S04]  /*b9b10*/  LDL.LU R22, [R1+0x428] ;  /* 0x0004280001167983 */ /* 0x000ee80000300800 */
[----:B------:R-:W3:Y:S01]  /*b9b20*/  LDL.LU R23, [R1+0x42c] ;  /* 0x00042c0001177983 */ /* 0x000ee20000300800 */
[C---:B------:R-:W-:Y:S06]  /*b9b30*/  HMMA.16816.F32 R12, R28.reuse, R34, R56 ;  /* 0x000000221c0c723c */ /* 0x040fec0000001838 */
[C---:B----4-:R-:W-:Y:S06]  /*b9b40*/  HMMA.16816.F32 R40, R28.reuse, R32, R48 ;  /* 0x000000201c28723c */ /* 0x050fec0000001830 */
[C---:B0-----:R-:W-:Y:S01]  /*b9b50*/  HMMA.16816.F32 R8, R28.reuse, R26, R44 ;  /* 0x0000001a1c08723c */ /* 0x041fe2000000182c */
        /* <DEDUP_REMOVED lines=8> */
[----:B------:R0:W-:Y:S04]  /*b9be0*/  STL.64 [R1+0x10f0], R12 ;  /* 0x0010f00c01007387 */ /* 0x0001e80000100a00 */
[----:B------:R1:W-:Y:S04]  /*b9bf0*/  STL.64 [R1+0x10f8], R14 ;  /* 0x0010f80e01007387 */ /* 0x0003e80000100a00 */
[----:B0-----:R-:W2:Y:S04]  /*b9c00*/  LDL.LU R12, [R1+0x3c0] ;  /* 0x0003c000010c7983 */ /* 0x001ea80000300800 */
[----:B------:R-:W-:Y:S04]  /*b9c10*/  STL.64 [R1+0x10e0], R40 ;  /* 0x0010e02801007387 */ /* 0x000fe80000100a00 */
[----:B------:R-:W-:Y:S04]  /*b9c20*/  STL.64 [R1+0x10e8], R42 ;  /* 0x0010e82a01007387 */ /* 0x000fe80000100a00 */
[----:B------:R0:W-:Y:S04]  /*b9c30*/  STL.64 [R1+0x10d0], R8 ;  /* 0x0010d00801007387 */ /* 0x0001e80000100a00 */
[----:B------:R0:W-:Y:S04]  /*b9c40*/  STL.64 [R1+0x10d8], R10 ;  /* 0x0010d80a01007387 */ /* 0x0001e80000100a00 */
[----:B------:R-:W2:Y:S04]  /*b9c50*/  LDL.LU R13, [R1+0x3c4] ;  /* 0x0003c400010d7983 */ /* 0x000ea80000300800 */
[----:B-1----:R-:W2:Y:S04]  /*b9c60*/  LDL.LU R14, [R1+0x3c8] ;  /* 0x0003c800010e7983 */ /* 0x002ea80000300800 */
        /* <DEDUP_REMOVED lines=36> */
[----:B------:R3:W-:Y:S04]  /*b9eb0*/  STL.64 [R1+0x10a8], R6 ;  /* 0x0010a80601007387 */ /* 0x0007e80000100a00 */
[----:B0-----:R-:W2:Y:S01]  /*b9ec0*/  LDL.LU R20, [R1+0x360] ;  /* 0x0003600001147983 */ /* 0x001ea20000300800 */
[C---:B---3--:R-:W-:Y:S06]  /*b9ed0*/  HMMA.16816.F32 R4, R28.reuse, R18, R52 ;  /* 0x000000121c04723c */ /* 0x048fec0000001834 */
[----:B----4-:R-:W-:-:S15]  /*b9ee0*/  HMMA.16816.F32 R12, R28, R16, R12 ;  /* 0x000000101c0c723c */ /* 0x010fde000000180c */
[----:B------:R-:W-:-:S02]  /*b9ef0*/  NOP ;  /* 0x0000000000007918 */ /* 0x000fc40000000000 */
[----:B------:R-:W-:Y:S04]  /*b9f00*/  STL.64 [R1+0x1090], R4 ;  /* 0x0010900401007387 */ /* 0x000fe80000100a00 */
[----:B------:R0:W-:Y:S04]  /*b9f10*/  STL.64 [R1+0x1098], R6 ;  /* 0x0010980601007387 */ /* 0x0001e80000100a00 */
[----:B------:R-:W2:Y:S04]  /*b9f20*/  LDL.LU R21, [R1+0x364] ;  /* 0x0003640001157983 */ /* 0x000ea80000300800 */
[----:B------:R-:W2:Y:S04]  /*b9f30*/  LDL.LU R22, [R1+0x368] ;  /* 0x0003680001167983 */ /* 0x000ea80000300800 */
[----:B------:R-:W2:Y:S04]  /*b9f40*/  LDL.LU R23, [R1+0x36c] ;  /* 0x00036c0001177983 */ /* 0x000ea80000300800 */
[----:B0-----:R-:W3:Y:S04]  /*b9f50*/  LDL.LU R7, [R1+0x5564] ;  /* 0x0055640001077983 */ /* 0x001ee80000300800 */
[----:B------:R-:W4:Y:S04]  /*b9f60*/  LDL.LU R52, [R1+0x350] ;  /* 0x0003500001347983 */ /* 0x000f280000300800 */
        /* <DEDUP_REMOVED lines=25> */
[----:B0-----:R-:W3:Y:S01]  /*ba100*/  LDL.LU R15, [R1+0x5568] ;  /* 0x00556800010f7983 */ /* 0x001ee20000300800 */
[----:B------:R-:W-:-:S03]  /*ba110*/  IMAD R4, R59, 0x100, R58 ;  /* 0x000001003b047824 */ /* 0x000fc600078e023a */
[----:B------:R2:W-:Y:S01]  /*ba120*/  STL.64 [R1+0x68c8], R12 ;  /* 0x0068c80c01007387 */ /* 0x0005e20000100a00 */
[----:B------:R-:W-:Y:S02]  /*ba130*/  IMAD R5, R45, 0x100, R44 ;  /* 0x000001002d057824 */ /* 0x000fe400078e022c */
[----:B------:R-:W-:Y:S01]  /*ba140*/  IMAD R6, R47, 0x100, R46 ;  /* 0x000001002f067824 */ /* 0x000fe200078e022e */
[----:B----4-:R-:W-:Y:S01]  /*ba150*/  HMMA.16816.F32 R56, R28, R10, R48 ;  /* 0x0000000a1c38723c */ /* 0x010fe20000001830 */
[----:B------:R-:W4:Y:S01]  /*ba160*/  LDL.LU R48, [R1+0x330] ;  /* 0x0003300001307983 */ /* 0x000f220000300800 */
[----:B---3--:R-:W-:-:S04]  /*ba170*/  IMAD R7, R7, 0x100, R15 ;  /* 0x0000010007077824 */ /* 0x008fc800078e020f */
[----:B--2---:R-:W-:-:S15]  /*ba180*/  HMMA.16816.F32 R12, R28, R8, R16 ;  /* 0x000000081c0c723c */ /* 0x004fde0000001810 */
[----:B------:R-:W-:-:S02]  /*ba190*/  NOP ;  /* 0x0000000000007918 */ /* 0x000fc40000000000 */
[----:B------:R0:W-:Y:S04]  /*ba1a0*/  STL.64 [R1+0xcc0], R56 ;  /* 0x000cc03801007387 */ /* 0x0001e80000100a00 */
[----:B------:R1:W-:Y:S04]  /*ba1b0*/  STL.64 [R1+0xcc8], R58 ;  /* 0x000cc83a01007387 */ /* 0x0003e80000100a00 */
        /* <DEDUP_REMOVED lines=10> */
[----:B------:R-:W3:Y:S01]  /*ba260*/  LDL.LU R47, [R1+0x32c] ;  /* 0x00032c00012f7983 */ /* 0x000ee20000300800 */
[C---:B------:R-:W-:Y:S03]  /*ba270*/  HMMA.16816.F32 R16, R28.reuse, R2, R20 ;  /* 0x000000021c10723c */ /* 0x040fe60000001814 */
[----:B------:R-:W-:Y:S04]  /*ba280*/  STL.64 [R1+0x18e0], R12 ;  /* 0x0018e00c01007387 */ /* 0x000fe80000100a00 */
[----:B------:R0:W-:Y:S02]  /*ba290*/  STL.64 [R1+0x18e8], R14 ;  /* 0x0018e80e01007387 */ /* 0x0001e40000100a00 */
[----:B0-----:R-:W-:Y:S02]  /*ba2a0*/  HMMA.16816.F32 R12, R28, R38, R52 ;  /* 0x000000261c0c723c */ /* 0x001fe40000001834 */
[----:B------:R-:W3:-:S12]  /*ba2b0*/  LDL.LU R52, [R1+0x310] ;  /* 0x0003100001347983 */ /* 0x000ed80000300800 */
[----:B------:R-:W-:Y:S04]  /*ba2c0*/  STL.64 [R1+0x18d0], R16 ;  /* 0x0018d01001007387 */ /* 0x000fe80000100a00 */
[----:B------:R-:W-:Y:S05]  /*ba2d0*/  STL.64 [R1+0x18d8], R18 ;  /* 0x0018d81201007387 */ /* 0x000fea0000100a00 */
[----:B------:R0:W-:Y:S04]  /*ba2e0*/  STL.64 [R1+0xd00], R12 ;  /* 0x000d000c01007387 */ /* 0x0001e80000100a00 */
[----:B------:R1:W-:Y:S04]  /*ba2f0*/  STL.64 [R1+0xd08], R14 ;  /* 0x000d080e01007387 */ /* 0x0003e80000100a00 */
        /* <DEDUP_REMOVED lines=10> */
[----:B------:R-:W3:Y:S01]  /*ba3a0*/  LDL.LU R15, [R1+0x30c] ;  /* 0x00030c00010f7983 */ /* 0x000ee20000300800 */
        /* <DEDUP_REMOVED lines=14> */
[----:B---3--:R-:W-:-:S15]  /*ba490*/  HMMA.16816.F32 R44, R4, R34, R44 ;  /* 0x00000022042c723c */ /* 0x008fde000000182c */
[----:B------:R-:W-:-:S02]  /*ba4a0*/  NOP ;  /* 0x0000000000007918 */ /* 0x000fc40000000000 */
[----:B------:R0:W-:Y:S04]  /*ba4b0*/  STL.64 [R1+0xce0], R56 ;  /* 0x000ce03801007387 */ /* 0x0001e80000100a00 */
[----:B------:R1:W-:Y:S04]  /*ba4c0*/  STL.64 [R1+0xce8], R58 ;  /* 0x000ce83a01007387 */ /* 0x0003e80000100a00 */
[----:B0-----:R-:W2:Y:S04]  /*ba4d0*/  LDL.LU R56, [R1+0x2d0] ;  /* 0x0002d00001387983 */ /* 0x001ea80000300800 */
[----:B------:R0:W-:Y:S04]  /*ba4e0*/  STL.64 [R1+0xcb0], R48 ;  /* 0x000cb03001007387 */ /* 0x0001e80000100a00 */
[----:B------:R3:W-:Y:S04]  /*ba4f0*/  STL.64 [R1+0xcb8], R50 ;  /* 0x000cb83201007387 */ /* 0x0007e80000100a00 */
[----:B------:R4:W-:Y:S01]  /*ba500*/  STL.64 [R1+0xb10], R44 ;  /* 0x000b102c01007387 */ /* 0x0009e20000100a00 */
[C---:B------:R-:W-:Y:S03]  /*ba510*/  HMMA.16816.F32 R52, R4.reuse, R32, R52 ;  /* 0x000000200434723c */ /* 0x040fe60000001834 */
        /* <DEDUP_REMOVED lines=8> */
[----:B----4-:R-:W4:Y:S04]  /*ba5a0*/  LDL.LU R44, [R1+0xe0] ;  /* 0x0000e000012c7983 */ /* 0x010f280000300800 */
[----:B------:R-:W4:Y:S01]  /*ba5b0*/  LDL.LU R45, [R1+0xe4] ;  /* 0x0000e400012d7983 */ /* 0x000f220000300800 */
[C---:B------:R-:W-:Y:S03]  /*ba5c0*/  HMMA.16816.F32 R12, R4.reuse, R26, R12 ;  /* 0x0000001a040c723c */ /* 0x040fe6000000180c */
[----:B------:R-:W4:Y:S04]  /*ba5d0*/  LDL.LU R46, [R1+0xe8] ;  /* 0x0000e800012e7983 */ /* 0x000f280000300800 */
[----:B------:R-:W4:Y:S04]  /*ba5e0*/  LDL.LU R47, [R1+0xec] ;  /* 0x0000ec00012f7983 */ /* 0x000f280000300800 */
[----:B------:R-:W4:Y:S04]  /*ba5f0*/  LDL.LU R34, [R1+0x5580] ;  /* 0x0055800001227983 */ /* 0x000f280000300800 */
[----:B------:R-:W4:Y:S04]  /*ba600*/  LDL.LU R35, [R1+0x5588] ;  /* 0x0055880001237983 */ /* 0x000f280000300800 */
[----:B------:R0:W-:Y:S04]  /*ba610*/  STL.64 [R1+0x1070], R52 ;  /* 0x0010703401007387 */ /* 0x0001e80000100a00 */
[----:B------:R1:W-:Y:S01]  /*ba620*/  STL.64 [R1+0x1078], R54 ;  /* 0x0010783601007387 */ /* 0x0003e20000100a00 */
[----:B------:R-:W-:Y:S03]  /*ba630*/  HMMA.16816.F32 R24, R4, R24, R20 ;  /* 0x000000180418723c */ /* 0x000fe60000001814 */
[----:B0-----:R-:W3:Y:S04]  /*ba640*/  LDL.LU R52, [R1+0xb0] ;  /* 0x0000b00001347983 */ /* 0x001ee80000300800 */
[----:B------:R-:W3:Y:S04]  /*ba650*/  LDL.LU R53, [R1+0xb4] ;  /* 0x0000b40001357983 */ /* 0x000ee80000300800 */
[----:B-1----:R-:W3:Y:S04]  /*ba660*/  LDL.LU R54, [R1+0xb8] ;  /* 0x0000b80001367983 */ /* 0x002ee80000300800 */
[----:B------:R-:W3:Y:S04]  /*ba670*/  LDL.LU R55, [R1+0xbc] ;  /* 0x0000bc0001377983 */ /* 0x000ee80000300800 */
[----:B------:R-:W4:Y:S04]  /*ba680*/  LDL.LU R32, [R1+0x5570] ;  /* 0x0055700001207983 */ /* 0x000f280000300800 */
[----:B------:R-:W4:Y:S04]  /*ba690*/  LDL.LU R33, [R1+0x5578] ;  /* 0x0055780001217983 */ /* 0x000f280000300800 */
[----:B------:R-:W-:Y:S04]  /*ba6a0*/  STL.64 [R1+0x1060], R12 ;  /* 0x0010600c01007387 */ /* 0x000fe80000100a00 */
[----:B------:R0:W-:Y:S04]  /*ba6b0*/  STL.64 [R1+0x1068], R14 ;  /* 0x0010680e01007387 */ /* 0x0001e80000100a00 */
[----:B0-----:R-:W3:Y:S04]  /*ba6c0*/  LDL.LU.64 R14, [R1+0x68d0] ;  /* 0x0068d000010e7983 */ /* 0x001ee80000300a00 */
[----:B------:R-:W4:Y:S04]  /*ba6d0*/  LDL.LU.64 R12, [R1+0x68c8] ;  /* 0x0068c800010c7983 */ /* 0x000f280000300a00 */
[----:B------:R-:W2:Y:S04]  /*ba6e0*/  LDL.LU.64 R22, [R1+0x68c0] ;  /* 0x0068c00001167983 */ /* 0x000ea80000300a00 */
[----:B------:R-:W3:Y:S04]  /*ba6f0*/  LDL.LU.64 R20, [R1+0x68b8] ;  /* 0x0068b80001147983 */ /* 0x000ee80000300a00 */
[----:B------:R0:W-:Y:S04]  /*ba700*/  STL.64 [R1+0x1050], R24 ;  /* 0x0010501801007387 */ /* 0x0001e80000100a00 */
[----:B------:R1:W-:Y:S01]  /*ba710*/  STL.64 [R1+0x1058], R26 ;  /* 0x0010581a01007387 */ /* 0x0003e20000100a00 */
[----:B0-----:R-:W-:-:S02]  /*ba720*/  IMAD.MOV.U32 R24, RZ, RZ, R43 ;  /* 0x000000ffff187224 */ /* 0x001fc400078e002b */
[----:B-1----:R-:W-:Y:S01]  /*ba730*/  IMAD.MOV.U32 R26, RZ, RZ, R60 ;  /* 0x000000ffff1a7224 */ /* 0x002fe200078e003c */
[----:B------:R-:W4:Y:S01]  /*ba740*/  LDL.LU R43, [R1+0x68b0] ;  /* 0x0068b000012b7983 */ /* 0x000f220000300800 */
[----:B------:R-:W-:Y:S02]  /*ba750*/  IMAD.MOV.U32 R27, RZ, RZ, R0 ;  /* 0x000000ffff1b7224 */ /* 0x000fe400078e0000 */
[----:B------:R-:W-:Y:S01]  /*ba760*/  IMAD.MOV.U32 R25, RZ, RZ, R61 ;  /* 0x000000ffff197224 */ /* 0x000fe200078e003d */
[----:B--2---:R-:W-:-:S15]  /*ba770*/  HMMA.16816.F32 R16, R4, R22, R16 ;  /* 0x000000160410723c */ /* 0x004fde0000001810 */
[----:B------:R-:W-:-:S08]  /*ba780*/  NOP ;  /* 0x0000000000007918 */ /* 0x000fd00000000000 */
[----:B------:R0:W-:Y:S01]  /*ba790*/  STL [R1+0x1040], R16 ;  /* 0x0010401001007387 */ /* 0x0001e20000100800 */
[----:B------:R-:W-:Y:S02]  /*ba7a0*/  IMAD.MOV.U32 R60, RZ, RZ, R18 ;  /* 0x000000ffff3c7224 */ /* 0x000fe400078e0012 */
[----:B------:R-:W-:Y:S02]  /*ba7b0*/  IMAD.MOV.U32 R0, RZ, RZ, R19 ;  /* 0x000000ffff007224 */ /* 0x000fe400078e0013 */
[----:B------:R-:W2:Y:S01]  /*ba7c0*/  LDL.LU.64 R18, [R1+0x68a8] ;  /* 0x0068a80001127983 */ /* 0x000ea20000300a00 */
[----:B------:R-:W-:-:S03]  /*ba7d0*/  IMAD.MOV.U32 R61, RZ, RZ, R17 ;  /* 0x000000ffff3d7224 */ /* 0x000fc600078e0011 */
[----:B0-----:R-:W4:Y:S01]  /*ba7e0*/  LDL.LU.64 R16, [R1+0x68a0] ;  /* 0x0068a00001107983 */ /* 0x001f220000300a00 */
[C---:B---3--:R-:W-:Y:S03]  /*ba7f0*/  HMMA.16816.F32 R20, R4.reuse, R20, R56 ;  /* 0x000000140414723c */ /* 0x048fe60000001838 */
[----:B------:R-:W3:Y:S04]  /*ba800*/  LDL R40, [R1+0x1a78] ;  /* 0x001a780001287983 */ /* 0x000ee80000100800 */
[----:B------:R-:W3:Y:S04]  /*ba810*/  LDL R41, [R1+0x1a7c] ;  /* 0x001a7c0001297983 */ /* 0x000ee80000100800 */
[----:B------:R-:W-:Y:S04]  /*ba820*/  STL [R1+0x61a8], R0 ;  /* 0x0061a80001007387 */ /* 0x000fe80000100800 */
[----:B------:R-:W-:Y:S04]  /*ba830*/  STL [R1+0x6194], R60 ;  /* 0x0061943c01007387 */ /* 0x000fe80000100800 */
[----:B------:R-:W-:Y:S04]  /*ba840*/  STL [R1+0x6190], R61 ;  /* 0x0061903d01007387 */ /* 0x000fe80000100800 */
[----:B------:R-:W3:Y:S04]  /*ba850*/  LDL.LU.64 R58, [R1+0x6898] ;  /* 0x00689800013a7983 */ /* 0x000ee80000300a00 */
[----:B------:R-:W3:Y:S04]  /*ba860*/  LDL.LU.64 R56, [R1+0x6890] ;  /* 0x0068900001387983 */ /* 0x000ee80000300a00 */
[----:B------:R0:W-:Y:S04]  /*ba870*/  STL.64 [R1+0x1030], R20 ;  /* 0x0010301401007387 */ /* 0x0001e80000100a00 */
[----:B------:R1:W-:Y:S04]  /*ba880*/  STL.64 [R1+0x1038], R22 ;  /* 0x0010381601007387 */ /* 0x0003e80000100a00 */
[----:B0-----:R-:W3:Y:S04]  /*ba890*/  LDL.LU R20, [R1+0x50] ;  /* 0x0000500001147983 */ /* 0x001ee80000300800 */
[----:B------:R-:W3:Y:S04]  /*ba8a0*/  LDL.LU R21, [R1+0x54] ;  /* 0x0000540001157983 */ /* 0x000ee80000300800 */
[----:B-1----:R-:W3:Y:S04]  /*ba8b0*/  LDL.LU R22, [R1+0x58] ;  /* 0x0000580001167983 */ /* 0x002ee80000300800 */
[----:B------:R-:W3:Y:S01]  /*ba8c0*/  LDL.LU R23, [R1+0x5c] ;  /* 0x00005c0001177983 */ /* 0x000ee20000300800 */
[C---:B------:R-:W-:Y:S06]  /*ba8d0*/  HMMA.16816.F32 R52, R4.reuse, R14, R52 ;  /* 0x0000000e0434723c */ /* 0x040fec0000001834 */
[C---:B--2---:R-:W-:Y:S06]  /*ba8e0*/  HMMA.16816.F32 R48, R4.reuse, R18, R48 ;  /* 0x000000120430723c */ /* 0x044fec0000001830 */
[----:B----4-:R-:W-:-:S15]  /*ba8f0*/  HMMA.16816.F32 R16, R4, R16, R44 ;  /* 0x000000100410723c */ /* 0x010fde000000182c */
[----:B------:R-:W-:-:S02]  /*ba900*/  NOP ;  /* 0x0000000000007918 */ /* 0x000fc40000000000 */
[----:B------:R-:W-:Y:S04]  /*ba910*/  STL.64 [R1+0x1020], R48 ;  /* 0x0010203001007387 */ /* 0x000fe80000100a00 */
[----:B------:R0:W-:Y:S04]  /*ba920*/  STL.64 [R1+0x1028], R50 ;  /* 0x0010283201007387 */ /* 0x0001e80000100a00 */
[----:B0-----:R-:W2:Y:S04]  /*ba930*/  LDL.LU.64 R50, [R1+0x6888] ;  /* 0x0068880001327983 */ /* 0x001ea80000300a00 */
[----:B------:R-:W2:Y:S04]  /*ba940*/  LDL.LU.64 R48, [R1+0x6880] ;  /* 0x0068800001307983 */ /* 0x000ea80000300a00 */
[----:B------:R-:W4:Y:S04]  /*ba950*/  LDL R36, [R1+0x1a88] ;  /* 0x001a880001247983 */ /* 0x000f280000100800 */
[----:B------:R-:W4:Y:S04]  /*ba960*/  LDL R37, [R1+0x1a8c] ;  /* 0x001a8c0001257983 */ /* 0x000f280000100800 */
[----:B------:R-:W2:Y:S04]  /*ba970*/  LDL.LU.64 R46, [R1+0x6878] ;  /* 0x00687800012e7983 */ /* 0x000ea80000300a00 */
[----:B------:R-:W2:Y:S04]  /*ba980*/  LDL.LU.64 R44, [R1+0x6870] ;  /* 0x00687000012c7983 */ /* 0x000ea80000300a00 */
[----:B------:R0:W-:Y:S04]  /*ba990*/  STL.64 [R1+0x1010], R16 ;  /* 0x0010101001007387 */ /* 0x0001e80000100a00 */
[----:B------:R-:W-:Y:S04]  /*ba9a0*/  STL.64 [R1+0x1018], R18 ;  /* 0x0010181201007387 */ /* 0x000fe80000100a00 */
[----:B0-----:R-:W4:Y:S04]  /*ba9b0*/  LDL.LU R16, [R1+0x80] ;  /* 0x0000800001107983 */ /* 0x001f280000300800 */
[----:B------:R-:W4:Y:S04]  /*ba9c0*/  LDL.LU R17, [R1+0x84] ;  /* 0x0000840001117983 */ /* 0x000f280000300800 */
[----:B------:R-:W-:Y:S04]  /*ba9d0*/  STL.64 [R1+0x1000], R52 ;  /* 0x0010003401007387 */ /* 0x000fe80000100a00 */
[----:B------:R0:W-:Y:S04]  /*ba9e0*/  STL.64 [R1+0x1008], R54 ;  /* 0x0010083601007387 */ /* 0x0001e80000100a00 */
[----:B0-----:R-:W2:Y:S04]  /*ba9f0*/  LDL.LU.64 R54, [R1+0x6868] ;  /* 0x0068680001367983 */ /* 0x001ea80000300a00 */
[----:B------:R-:W2:Y:S01]  /*baa00*/  LDL.LU.64 R52, [R1+0x6860] ;  /* 0x0068600001347983 */ /* 0x000ea20000300a00 */
[----:B------:R-:W-:-:S02]  /*baa10*/  IMAD.MOV.U32 R18, RZ, RZ, R43 ;  /* 0x000000ffff127224 */ /* 0x000fc400078e002b */
[----:B------:R-:W-:Y:S02]  /*baa20*/  IMAD.MOV.U32 R19, RZ, RZ, R42 ;  /* 0x000000ffff137224 */ /* 0x000fe400078e002a */
[----:B------:R-:W-:Y:S02]  /*baa30*/  IMAD R28, R28, 0x100, R32 ;  /* 0x000001001c1c7824 */ /* 0x000fe400078e0220 */
[----:B------:R-:W-:Y:S02]  /*baa40*/  IMAD R29, R29, 0x100, R33 ;  /* 0x000001001d1d7824 */ /* 0x000fe400078e0221 */
[----:B------:R-:W-:Y:S02]  /*baa50*/  IMAD R30, R30, 0x100, R34 ;  /* 0x000001001e1e7824 */ /* 0x000fe400078e0222 */
[----:B------:R-:W-:Y:S01]  /*baa60*/  IMAD R31, R31, 0x100, R35 ;  /* 0x000001001f1f7824 */ /* 0x000fe200078e0223 */
[----:B---3--:R-:W-:Y:S02]  /*baa70*/  F2FP.F16.E4M3.UNPACK_B R40, R40 ;  /* 0x00000028ff28723e */ /* 0x008fe400020006ff */
[----:B------:R-:W-:-:S02]  /*baa80*/  F2FP.F16.E4M3.UNPACK_B R28, R28 ;  /* 0x0000001cff1c723e */ /* 0x000fc400020006ff */
[----:B------:R-:W-:Y:S02]  /*baa90*/  F2FP.F16.E4M3.UNPACK_B R29, R29 ;  /* 0x0000001dff1d723e */ /* 0x000fe400020006ff */
[----:B------:R-:W-:Y:S02]  /*baaa0*/  F2FP.F16.E4M3.UNPACK_B R30, R30 ;  /* 0x0000001eff1e723e */ /* 0x000fe400020006ff */
[----:B------:R-:W-:Y:S02]  /*baab0*/  F2FP.F16.E4M3.UNPACK_B R31, R31 ;  /* 0x0000001fff1f723e */ /* 0x000fe400020006ff */
[----:B------:R-:W-:Y:S01]  /*baac0*/  F2FP.F16.E4M3.UNPACK_B R41, R41 ;  /* 0x00000029ff29723e */ /* 0x000fe200020006ff */
[C---:B----4-:R-:W-:Y:S06]  /*baad0*/  HMMA.16816.F32 R12, R4.reuse, R12, R16 ;  /* 0x0000000c040c723c */ /* 0x050fec0000001810 */
[C---:B------:R-:W-:Y:S06]  /*baae0*/  HMMA.16816.F32 R16, R4.reuse, R10, R20 ;  /* 0x0000000a0410723c */ /* 0x040fec0000001814 */
[C---:B--2---:R-:W-:Y:S11]  /*baaf0*/  HMMA.16816.F32 R44, R4.reuse, R38, R44 ;  /* 0x00000026042c723c */ /* 0x044ff6000000182c */
[----:B------:R-:W-:Y:S04]  /*bab00*/  STL.64 [R1+0xfd0], R12 ;  /* 0x000fd00c01007387 */ /* 0x000fe80000100a00 */
[----:B------:R0:W-:Y:S02]  /*bab10*/  STL.64 [R1+0xfd8], R14 ;  /* 0x000fd80e01007387 */ /* 0x0001e40000100a00 */
[C---:B0-----:R-:W-:Y:S06]  /*bab20*/  HMMA.16816.F32 R12, R4.reuse, R8, R24 ;  /* 0x00000008040c723c */ /* 0x041fec0000001818 */
[----:B------:R-:W-:Y:S06]  /*bab30*/  HMMA.16816.F32 R8, R4, R2, R52 ;  /* 0x000000020408723c */ /* 0x000fec0000001834 */
[----:B------:R-:W-:Y:S01]  /*bab40*/  HMMA.16816.F32 R4, R28, R40, R48 ;  /* 0x000000281c04723c */ /* 0x000fe20000001830 */
[----:B------:R-:W-:Y:S04]  /*bab50*/  STL.64 [R1+0xfc0], R16 ;  /* 0x000fc01001007387 */ /* 0x000fe80000100a00 */
[----:B------:R-:W-:-:S13]  /*bab60*/  STL.64 [R1+0xfc8], R18 ;  /* 0x000fc81201007387 */ /* 0x000fda0000100a00 */
[----:B------:R-:W-:Y:S02]  /*bab70*/  IMAD.MOV.U32 R55, RZ, RZ, R8 ;  /* 0x000000ffff377224 */ /* 0x000fe400078e0008 */
[----:B------:R-:W-:Y:S02]  /*bab80*/  IMAD.MOV.U32 R54, RZ, RZ, R9 ;  /* 0x000000ffff367224 */ /* 0x000fe400078e0009 */
[----:B------:R-:W-:Y:S02]  /*bab90*/  IMAD.MOV.U32 R53, RZ, RZ, R10 ;  /* 0x000000ffff357224 */ /* 0x000fe400078e000a */
[----:B------:R-:W-:Y:S01]  /*baba0*/  IMAD.MOV.U32 R52, RZ, RZ, R11 ;  /* 0x000000ffff347224 */ /* 0x000fe200078e000b */
[----:B------:R-:W-:Y:S04]  /*babb0*/  STL.64 [R1+0xf90], R12 ;  /* 0x000f900c01007387 */ /* 0x000fe80000100a00 */
[----:B------:R-:W-:Y:S04]  /*babc0*/  STL.64 [R1+0x6108], R54 ;  /* 0x0061083601007387 */ /* 0x000fe80000100a00 */
[----:B------:R-:W-:Y:S04]  /*babd0*/  STL.64 [R1+0x6100], R52 ;  /* 0x0061003401007387 */ /* 0x000fe80000100a00 */
[----:B------:R0:W-:Y:S04]  /*babe0*/  STL [R1+0x60fc], R44 ;  /* 0x0060fc2c01007387 */ /* 0x0001e80000100800 */
[----:B------:R1:W-:Y:S04]  /*babf0*/  STL [R1+0x60f8], R45 ;  /* 0x0060f82d01007387 */ /* 0x0003e80000100800 */
[----:B------:R2:W-:Y:S04]  /*bac00*/  STL [R1+0x60f4], R46 ;  /* 0x0060f42e01007387 */ /* 0x0005e80000100800 */
[----:B------:R3:W-:Y:S04]  /*bac10*/  STL [R1+0x60f0], R47 ;  /* 0x0060f02f01007387 */ /* 0x0007e80000100800 */
[----:B------:R-:W4:Y:S04]  /*bac20*/  LDL.LU R8, [R1+0x60] ;  /* 0x0000600001087983 */ /* 0x000f280000300800 */
[----:B------:R-:W4:Y:S04]  /*bac30*/  LDL.LU R9, [R1+0x64] ;  /* 0x0000640001097983 */ /* 0x000f280000300800 */
[----:B------:R-:W4:Y:S04]  /*bac40*/  LDL.LU R10, [R1+0x68] ;  /* 0x00006800010a7983 */ /* 0x000f280000300800 */
[----:B------:R-:W4:Y:S01]  /*bac50*/  LDL.LU R11, [R1+0x6c] ;  /* 0x00006c00010b7983 */ /* 0x000f220000300800 */
[----:B0-----:R-:W-:-:S02]  /*bac60*/  IMAD.MOV.U32 R44, RZ, RZ, R4 ;  /* 0x000000ffff2c7224 */ /* 0x001fc400078e0004 */
[----:B-1----:R-:W-:Y:S01]  /*bac70*/  IMAD.MOV.U32 R45, RZ, RZ, R5 ;  /* 0x000000ffff2d7224 */ /* 0x002fe200078e0005 */
[----:B------:R-:W4:Y:S01]  /*bac80*/  LDL.LU R4, [R1+0x30] ;  /* 0x0000300001047983 */ /* 0x000f220000300800 */
[----:B--2---:R-:W-:-:S03]  /*bac90*/  IMAD.MOV.U32 R46, RZ, RZ, R6 ;  /* 0x000000ffff2e7224 */ /* 0x004fc600078e0006 */
[----:B------:R-:W4:Y:S01]  /*baca0*/  LDL.LU R5, [R1+0x34] ;  /* 0x0000340001057983 */ /* 0x000f220000300800 */
[----:B---3--:R-:W-:-:S03]  /*bacb0*/  IMAD.MOV.U32 R47, RZ, RZ, R7 ;  /* 0x000000ffff2f7224 */ /* 0x008fc600078e0007 */
[----:B------:R-:W4:Y:S04]  /*bacc0*/  LDL.LU R6, [R1+0x38] ;  /* 0x0000380001067983 */ /* 0x000f280000300800 */
[----:B------:R-:W4:Y:S04]  /*bacd0*/  LDL.LU R7, [R1+0x3c] ;  /* 0x00003c0001077983 */ /* 0x000f280000300800 */
[----:B------:R-:W2:Y:S04]  /*bace0*/  LDL R34, [R1+0x1a98] ;  /* 0x001a980001227983 */ /* 0x000ea80000100800 */
[----:B------:R-:W3:Y:S04]  /*bacf0*/  LDL R35, [R1+0x1a9c] ;  /* 0x001a9c0001237983 */ /* 0x000ee80000100800 */
        /* <DEDUP_REMOVED lines=19> */
[----:B------:R-:W4:Y:S01]  /*bae30*/  LDL R61, [R1+0x1afc] ;  /* 0x001afc00013d7983 */ /* 0x000f220000100800 */
[----:B------:R-:W-:-:S02]  /*bae40*/  IMAD.MOV.U32 R12, RZ, RZ, R56 ;  /* 0x000000ffff0c7224 */ /* 0x000fc400078e0038 */
[----:B------:R-:W-:Y:S02]  /*bae50*/  IMAD.MOV.U32 R43, RZ, RZ, R14 ;  /* 0x000000ffff2b7224 */ /* 0x000fe400078e000e */
[----:B------:R-:W-:Y:S01]  /*bae60*/  IMAD.MOV.U32 R42, RZ, RZ, R15 ;  /* 0x000000ffff2a7224 */ /* 0x000fe200078e000f */
[----:B------:R-:W4:Y:S01]  /*bae70*/  LDL.LU R56, [R1+0x685c] ;  /* 0x00685c0001387983 */ /* 0x000f220000300800 */
[----:B------:R-:W-:-:S03]  /*bae80*/  IMAD.MOV.U32 R13, RZ, RZ, R57 ;  /* 0x000000ffff0d7224 */ /* 0x000fc600078e0039 */
[----:B------:R-:W4:Y:S01]  /*bae90*/  LDL.LU R57, [R1+0x6858] ;  /* 0x0068580001397983 */ /* 0x000f220000300800 */
[----:B------:R-:W-:Y:S02]  /*baea0*/  IMAD.MOV.U32 R14, RZ, RZ, R58 ;  /* 0x000000ffff0e7224 */ /* 0x000fe400078e003a */
[----:B------:R-:W-:Y:S01]  /*baeb0*/  IMAD.MOV.U32 R15, RZ, RZ, R59 ;  /* 0x000000ffff0f7224 */ /* 0x000fe200078e003b */
[----:B------:R-:W4:Y:S04]  /*baec0*/  LDL.LU R58, [R1+0x6854] ;  /* 0x00685400013a7983 */ /* 0x000f280000300800 */
[----:B------:R-:W4:Y:S04]  /*baed0*/  LDL.LU R59, [R1+0x6850] ;  /* 0x00685000013b7983 */ /* 0x000f280000300800 */
[----:B------:R-:W4:Y:S04]  /*baee0*/  LDL R60, [R1+0x1b08] ;  /* 0x001b0800013c7983 */ /* 0x000f280000100800 */
[----:B------:R-:W4:Y:S04]  /*baef0*/  LDL R0, [R1+0x1b0c] ;  /* 0x001b0c0001007983 */ /* 0x000f280000100800 */
[----:B------:R-:W-:Y:S04]  /*baf00*/  STL.64 [R1+0x6838], R42 ;  /* 0x0068382a01007387 */ /* 0x000fe80000100a00 */
[----:B------:R0:W-:Y:S04]  /*baf10*/  STL.64 [R1+0x6830], R40 ;  /* 0x0068302801007387 */ /* 0x0001e80000100a00 */
[----:B0-----:R-:W4:Y:S04]  /*baf20*/  LDL.LU R40, [R1] ;  /* 0x0000000001287983 */ /* 0x001f280000300800 */
[----:B------:R-:W4:Y:S04]  /*baf30*/  LDL.LU R41, [R1+0x4] ;  /* 0x0000040001297983 */ /* 0x000f280000300800 */
[----:B------:R-:W4:Y:S04]  /*baf40*/  LDL.LU R42, [R1+0x8] ;  /* 0x00000800012a7983 */ /* 0x000f280000300800 */
[----:B------:R-:W4:Y:S01]  /*baf50*/  LDL.LU R43, [R1+0xc] ;  /* 0x00000c00012b7983 */ /* 0x000f220000300800 */
[----:B------:R-:W-:-:S02]  /*baf60*/  F2FP.F16.E4M3.UNPACK_B R36, R36 ;  /* 0x00000024ff24723e */ /* 0x000fc400020006ff */
[----:B------:R-:W-:Y:S01]  /*baf70*/  F2FP.F16.E4M3.UNPACK_B R37, R37 ;  /* 0x00000025ff25723e */ /* 0x000fe200020006ff */
[----:B------:R-:W-:Y:S04]  /*baf80*/  STL.64 [R1+0x6118], R46 ;  /* 0x0061182e01007387 */ /* 0x000fe80000100a00 */
[----:B------:R0:W-:Y:S01]  /*baf90*/  STL.64 [R1+0x6110], R44 ;  /* 0x0061102c01007387 */ /* 0x0001e20000100a00 */
[----:B--2---:R-:W-:Y:S02]  /*bafa0*/  F2FP.F16.E4M3.UNPACK_B R34, R34 ;  /* 0x00000022ff22723e */ /* 0x004fe400020006ff */
[----:B---3--:R-:W-:Y:S02]  /*bafb0*/  F2FP.F16.E4M3.UNPACK_B R35, R35 ;  /* 0x00000023ff23723e */ /* 0x008fe400020006ff */
[----:B----4-:R-:W-:-:S02]  /*bafc0*/  F2FP.F16.E4M3.UNPACK_B R26, R26 ;  /* 0x0000001aff1a723e */ /* 0x010fc400020006ff */
[----:B------:R-:W-:Y:S02]  /*bafd0*/  F2FP.F16.E4M3.UNPACK_B R27, R27 ;  /* 0x0000001bff1b723e */ /* 0x000fe400020006ff */
[----:B------:R-:W-:Y:S02]  /*bafe0*/  F2FP.F16.E4M3.UNPACK_B R32, R32 ;  /* 0x00000020ff20723e */ /* 0x000fe400020006ff */
[----:B------:R-:W-:Y:S01]  /*baff0*/  F2FP.F16.E4M3.UNPACK_B R33, R33 ;  /* 0x00000021ff21723e */ /* 0x000fe200020006ff */
[C---:B0-----:R-:W-:Y:S06]  /*bb000*/  HMMA.16816.F32 R44, R28.reuse, R36, R56 ;  /* 0x000000241c2c723c */ /* 0x041fec0000001838 */
[----:B------:R-:W-:-:S15]  /*bb010*/  HMMA.16816.F32 R40, R28, R34, R40 ;  /* 0x000000221c28723c */ /* 0x000fde0000001828 */
[----:B------:R-:W-:-:S02]  /*bb020*/  NOP ;  /* 0x0000000000007918 */ /* 0x000fc40000000000 */
[----:B------:R-:W-:Y:S04]  /*bb030*/  STL.64 [R1+0xf60], R44 ;  /* 0x000f602c01007387 */ /* 0x000fe80000100a00 */
[----:B------:R-:W-:Y:S01]  /*bb040*/  STL.64 [R1+0xf68], R46 ;  /* 0x000f682e01007387 */ /* 0x000fe20000100a00 */
[C---:B------:R-:W-:Y:S03]  /*bb050*/  HMMA.16816.F32 R4, R28.reuse, R26, R4 ;  /* 0x0000001a1c04723c */ /* 0x040fe60000001804 */
        /* <DEDUP_REMOVED lines=8> */
[----:B------:R-:W-:Y:S04]  /*bb0e0*/  STL.64 [R1+0xf48], R42 ;  /* 0x000f482a01007387 */ /* 0x000fe80000100a00 */
        /* <DEDUP_REMOVED lines=35> */
[----:B------:R-:W3:Y:S04]  /*bb320*/  LDL R12, [R1+0x1b28] ;  /* 0x001b2800010c7983 */ /* 0x000ee80000100800 */
[----:B------:R-:W3:Y:S04]  /*bb330*/  LDL R13, [R1+0x1b2c] ;  /* 0x001b2c00010d7983 */ /* 0x000ee80000100800 */
[----:B------:R-:W3:Y:S04]  /*bb340*/  LDL.LU R47, [R1+0x5590] ;  /* 0x00559000012f7983 */ /* 0x000ee80000300800 */
[----:B0-----:R-:W3:Y:S04]  /*bb350*/  LDL.LU R4, [R1+0x558c] ;  /* 0x00558c0001047983 */ /* 0x001ee80000300800 */
[----:B------:R-:W3:Y:S04]  /*bb360*/  LDL.LU R5, [R1+0x5598] ;  /* 0x0055980001057983 */ /* 0x000ee80000300800 */
[----:B-1----:R-:W3:Y:S04]  /*bb370*/  LDL.LU R6, [R1+0x5594] ;  /* 0x0055940001067983 */ /* 0x002ee80000300800 */
        /* <DEDUP_REMOVED lines=15> */
[----:B------:R-:W3:Y:S01]  /*bb470*/  LDL.LU R51, [R1+0xfc] ;  /* 0x0000fc0001337983 */ /* 0x000ee20000300800 */
[----:B------:R-:W-:-:S02]  /*bb480*/  F2FP.F16.E4M3.UNPACK_B R18, R19 ;  /* 0x00000013ff12723e */ /* 0x000fc400020006ff */
[----:B------:R-:W-:Y:S02]  /*bb490*/  F2FP.F16.E4M3.UNPACK_B R19, R61 ;  /* 0x0000003dff13723e */ /* 0x000fe400020006ff */
[----:B------:R-:W-:Y:S02]  /*bb4a0*/  F2FP.F16.E4M3.UNPACK_B R16, R60 ;  /* 0x0000003cff10723e */ /* 0x000fe400020006ff */
[----:B------:R-:W-:Y:S01]  /*bb4b0*/  F2FP.F16.E4M3.UNPACK_B R17, R0 ;  /* 0x00000000ff11723e */ /* 0x000fe200020006ff */
        /* <DEDUP_REMOVED lines=8> */
[----:B----4-:R-:W-:Y:S01]  /*bb540*/  HMMA.16816.F32 R20, R28, R18, R24 ;  /* 0x000000121c14723c */ /* 0x010fe20000001818 */
[----:B--2---:R-:W-:-:S02]  /*bb550*/  F2FP.F16.E4M3.UNPACK_B R14, R14 ;  /* 0x0000000eff0e723e */ /* 0x004fc400020006ff */
[----:B---3--:R-:W-:-:S15]  /*bb560*/  F2FP.F16.E4M3.UNPACK_B R15, R15 ;  /* 0x0000000fff0f723e */ /* 0x008fde00020006ff */
[----:B------:R-:W-:-:S05]  /*bb570*/  NOP ;  /* 0x0000000000007918 */ /* 0x000fca0000000000 */
[----:B------:R-:W-:Y:S04]  /*bb580*/  STL.64 [R1+0xef0], R20 ;  /* 0x000ef01401007387 */ /* 0x000fe80000100a00 */
[----:B------:R0:W-:Y:S04]  /*bb590*/  STL.64 [R1+0xef8], R22 ;  /* 0x000ef81601007387 */ /* 0x0001e80000100a00 */
[----:B------:R-:W-:Y:S04]  /*bb5a0*/  STL.64 [R1+0x6808], R18 ;  /* 0x0068081201007387 */ /* 0x000fe80000100a00 */
[----:B------:R1:W-:Y:S01]  /*bb5b0*/  STL.64 [R1+0x6800], R16 ;  /* 0x0068001001007387 */ /* 0x0003e20000100a00 */
[C---:B0-----:R-:W-:Y:S06]  /*bb5c0*/  HMMA.16816.F32 R20, R28.reuse, R16, R32 ;  /* 0x000000101c14723c */ /* 0x041fec0000001820 */
[----:B-1----:R-:W-:Y:S01]  /*bb5d0*/  HMMA.16816.F32 R16, R28, R14, R56 ;  /* 0x0000000e1c10723c */ /* 0x002fe20000001838 */
[----:B------:R-:W-:-:S02]  /*bb5e0*/  F2FP.F16.E4M3.UNPACK_B R12, R12 ;  /* 0x0000000cff0c723e */ /* 0x000fc400020006ff */
[----:B------:R-:W-:Y:S02]  /*bb5f0*/  F2FP.F16.E4M3.UNPACK_B R13, R13 ;  /* 0x0000000dff0d723e */ /* 0x000fe400020006ff */
[----:B------:R-:W-:Y:S02]  /*bb600*/  F2FP.F16.E4M3.UNPACK_B R10, R10 ;  /* 0x0000000aff0a723e */ /* 0x000fe400020006ff */
[----:B------:R-:W-:-:S10]  /*bb610*/  F2FP.F16.E4M3.UNPACK_B R11, R11 ;  /* 0x0000000bff0b723e */ /* 0x000fd400020006ff */
        /* <DEDUP_REMOVED lines=8> */
[----:B------:R-:W-:-:S02]  /*bb6a0*/  F2FP.F16.E4M3.UNPACK_B R8, R8 ;  /* 0x00000008ff08723e */ /* 0x000fc400020006ff */
[----:B------:R-:W-:Y:S01]  /*bb6b0*/  F2FP.F16.E4M3.UNPACK_B R9, R9 ;  /* 0x00000009ff09723e */ /* 0x000fe200020006ff */
[----:B------:R-:W-:Y:S02]  /*bb6c0*/  IMAD R5, R6, 0x100, R5 ;  /* 0x0000010006057824 */ /* 0x000fe400078e0205 */
[----:B------:R-:W-:-:S11]  /*bb6d0*/  IMAD R6, R38, 0x100, R7 ;  /* 0x0000010026067824 */ /* 0x000fd600078e0207 */
[----:B------:R-:W-:Y:S04]  /*bb6e0*/  STL.64 [R1+0xec0], R16 ;  /* 0x000ec01001007387 */ /* 0x000fe80000100a00 */
[----:B------:R-:W-:Y:S04]  /*bb6f0*/  STL.64 [R1+0xec8], R18 ;  /* 0x000ec81201007387 */ /* 0x000fe80000100a00 */
[----:B------:R-:W-:Y:S04]  /*bb700*/  STL.64 [R1+0xfb0], R12 ;  /* 0x000fb00c01007387 */ /* 0x000fe80000100a00 */
[----:B------:R0:W-:Y:S02]  /*bb710*/  STL.64 [R1+0xfb8], R14 ;  /* 0x000fb80e01007387 */ /* 0x0001e40000100a00 */
[----:B0-----:R-:W-:Y:S01]  /*bb720*/  HMMA.16816.F32 R12, R28, R8, R52 ;  /* 0x000000081c0c723c */ /* 0x001fe20000001834 */
[----:B------:R-:W-:Y:S01]  /*bb730*/  IMAD R7, R2, 0x100, R39 ;  /* 0x0000010002077824 */ /* 0x000fe200078e0227 */
[----:B------:R-:W-:-:S02]  /*bb740*/  F2FP.F16.E4M3.UNPACK_B R38, R60 ;  /* 0x0000003cff26723e */ /* 0x000fc400020006ff */
[----:B------:R-:W-:-:S05]  /*bb750*/  F2FP.F16.E4M3.UNPACK_B R39, R0 ;  /* 0x00000000ff27723e */ /* 0x000fca00020006ff */
[----:B------:R-:W-:Y:S04]  /*bb760*/  STL.64 [R1+0x6848], R38 ;  /* 0x0068482601007387 */ /* 0x000fe80000100a00 */
[----:B------:R0:W-:Y:S04]  /*bb770*/  STL.64 [R1+0x6840], R36 ;  /* 0x0068402401007387 */ /* 0x0001e80000100a00 */
[----:B------:R-:W2:Y:S01]  /*bb780*/  LDL.LU R44, [R1+0x210] ;  /* 0x00021000012c7983 */ /* 0x000ea20000300800 */
[----:B------:R-:W-:-:S05]  /*bb790*/  IMAD R4, R4, 0x100, R47 ;  /* 0x0000010004047824 */ /* 0x000fca00078e022f */
        /* <DEDUP_REMOVED lines=13> */
[----:B------:R-:W4:Y:S01]  /*bb870*/  LDL.LU R40, [R1+0x2c0] ;  /* 0x0002c00001287983 */ /* 0x000f220000300800 */
[----:B------:R-:W-:-:S03]  /*bb880*/  F2FP.F16.E4M3.UNPACK_B R2, R3 ;  /* 0x00000003ff02723e */ /* 0x000fc600020006ff */
[----:B------:R-:W4:Y:S01]  /*bb890*/  LDL.LU R41, [R1+0x2c4] ;  /* 0x0002c40001297983 */ /* 0x000f220000300800 */
[----:B------:R-:W-:-:S03]  /*bb8a0*/  F2FP.F16.E4M3.UNPACK_B R3, R61 ;  /* 0x0000003dff03723e */ /* 0x000fc600020006ff */
[----:B------:R-:W4:Y:S04]  /*bb8b0*/  LDL.LU R42, [R1+0x2c8] ;  /* 0x0002c800012a7983 */ /* 0x000f280000300800 */
[----:B------:R-:W4:Y:S04]  /*bb8c0*/  LDL.LU R43, [R1+0x2cc] ;  /* 0x0002cc00012b7983 */ /* 0x000f280000300800 */
[----:B-1----:R-:W4:Y:S04]  /*bb8d0*/  LDL.LU R12, [R1+0x2b0] ;  /* 0x0002b000010c7983 */ /* 0x002f280000300800 */
[----:B------:R-:W4:Y:S04]  /*bb8e0*/  LDL.LU R13, [R1+0x2b4] ;  /* 0x0002b400010d7983 */ /* 0x000f280000300800 */
        /* <DEDUP_REMOVED lines=35> */
[----:B------:R-:W-:Y:S01]  /*bbb20*/  F2FP.F16.E4M3.UNPACK_B R7, R7 ;  /* 0x00000007ff07723e */ /* 0x000fe200020006ff */
[----:B----4-:R-:W-:Y:S01]  /*bbb30*/  HMMA.16816.F32 R28, R28, R38, R40 ;  /* 0x000000261c1c723c */ /* 0x010fe20000001828 */
        /* <DEDUP_REMOVED lines=104> */
[----:B------:R-:W-:-:S03]  /*bc1c0*/  IMAD R28, R61, 0x100, R55 ;  /* 0x000001003d1c7824 */ /* 0x000fc600078e0237 */
[----:B------:R-:W3:Y:S01]  /*bc1d0*/  LDL.LU R31, [R1+0x55c0] ;  /* 0x0055c000011f7983 */ /* 0x000ee20000300800 */
[----:B------:R-:W-:-:S03]  /*bc1e0*/  IMAD R29, R0, 0x100, R60 ;  /* 0x00000100001d7824 */ /* 0x000fc600078e023c */
        /* <DEDUP_REMOVED lines=1320> */
[----:B------:R-:W2:Y:S01]  /*c1470*/  LDL.LU R52, [R1+0xb90] ;  /* 0x000b900001347983 */ /* 0x000ea20000300800 */
[----:B------:R-:W-:-:S02]  /*c1480*/  IMAD R28, R61, 0x100, R51 ;  /* 0x000001003d1c7824 */ /* 0x000fc400078e0233 */
[----:B------:R-:W-:-:S10]  /*c1490*/  IMAD R29, R0, 0x100, R60 ;  /* 0x00000100001d7824 */ /* 0x000fd400078e023c */
        /* <DEDUP_REMOVED lines=19> */
[----:B------:R-:W4:Y:S04]  /*c15d0*/  LDL.LU R60, [R1+0x56c8] ;  /* 0x0056c800013c7983 */ /* 0x000f280000300800 */
[----:B------:R-:W4:Y:S04]  /*c15e0*/  LDL.LU R0, [R1+0x56c4] ;  /* 0x0056c40001007983 */ /* 0x000f280000300800 */
        /* <DEDUP_REMOVED lines=28> */
[----:B------:R-:W-:Y:S01]  /*c17b0*/  STL [R1+0x6388], R11 ;  /* 0x0063880b01007387 */ /* 0x000fe20000100800 */
        /* <DEDUP_REMOVED lines=11> */
[----:B------:R-:W-:-:S02]  /*c1870*/  IMAD R30, R61, 0x100, R31 ;  /* 0x000001003d1e7824 */ /* 0x000fc400078e021f */
[----:B----4-:R-:W-:Y:S01]  /*c1880*/  IMAD R31, R0, 0x100, R60 ;  /* 0x00000100001f7824 */ /* 0x010fe200078e023c */
[----:B------:R-:W-:Y:S02]  /*c1890*/  F2FP.F16.E4M3.UNPACK_B R28, R28 ;  /* 0x0000001cff1c723e */ /* 0x000fe400020006ff */
[----:B------:R-:W-:Y:S01]  /*c18a0*/  F2FP.F16.E4M3.UNPACK_B R29, R29 ;  /* 0x0000001dff1d723e */ /* 0x000fe200020006ff */
[----:B--2---:R-:W-:Y:S01]  /*c18b0*/  HMMA.16816.F32 R4, R4, R38, R40 ;  /* 0x000000260404723c */ /* 0x004fe20000001828 */
[----:B------:R-:W2:Y:S04]  /*c18c0*/  LDL.LU.64 R42, [R1+0x63d8] ;  /* 0x0063d800012a7983 */ /* 0x000ea80000300a00 */
[----:B------:R-:W4:Y:S01]  /*c18d0*/  LDL.LU.64 R40, [R1+0x63d0] ;  /* 0x0063d00001287983 */ /* 0x000f220000300a00 */
[----:B------:R-:W-:-:S02]  /*c18e0*/  F2FP.F16.E4M3.UNPACK_B R30, R30 ;  /* 0x0000001eff1e723e */ /* 0x000fc400020006ff */
[----:B------:R-:W-:-:S07]  /*c18f0*/  F2FP.F16.E4M3.UNPACK_B R31, R31 ;  /* 0x0000001fff1f723e */ /* 0x000fce00020006ff */
[C---:B---3--:R-:W-:Y:S08]  /*c1900*/  HMMA.16816.F32 R32, R28.reuse, R36, R32 ;  /* 0x000000241c20723c */ /* 0x048ff00000001820 */
        /* <DEDUP_REMOVED lines=63> */
[C---:B0-----:R-:W-:Y:S06]  /*c1d00*/  HMMA.16816.F32 R4, R28.reuse, R18, R56 ;  /* 0x000000121c04723c */ /* 0x041fec0000001838 */
[C---:B------:R-:W-:Y:S06]  /*c1d10*/  HMMA.16816.F32 R24, R28.reuse, R16, R44 ;  /* 0x000000101c18723c */ /* 0x040fec000000182c */
[C---:B------:R-:W-:Y:S11]  /*c1d20*/  HMMA.16816.F32 R20, R28.reuse, R14, R48 ;  /* 0x0000000e1c14723c */ /* 0x040ff60000001830 */
[----:B------:R-:W-:Y:S04]  /*c1d30*/  STL.64 [R1+0x440], R4 ;  /* 0x0004400401007387 */ /* 0x000fe80000100a00 */
[----:B------:R0:W-:Y:S02]  /*c1d40*/  STL.64 [R1+0x448], R6 ;  /* 0x0004480601007387 */ /* 0x0001e40000100a00 */
[----:B0-----:R-:W-:Y:S02]  /*c1d50*/  HMMA.16816.F32 R4, R28, R12, R52 ;  /* 0x0000000c1c04723c */ /* 0x001fe40000001834 */
[----:B------:R-:W-:Y:S04]  /*c1d60*/  STL.64 [R1+0x430], R24 ;  /* 0x0004301801007387 */ /* 0x000fe80000100a00 */
[----:B------:R-:W-:Y:S04]  /*c1d70*/  STL.64 [R1+0x438], R26 ;  /* 0x0004381a01007387 */ /* 0x000fe80000100a00 */
[----:B------:R-:W2:Y:S04]  /*c1d80*/  LDL.LU R48, [R1+0x12e0] ;  /* 0x0012e00001307983 */ /* 0x000ea80000300800 */
[----:B------:R0:W-:Y:S04]  /*c1d90*/  STL.64 [R1+0x420], R20 ;  /* 0x0004201401007387 */ /* 0x0001e80000100a00 */
[----:B------:R1:W-:Y:S05]  /*c1da0*/  STL.64 [R1+0x428], R22 ;  /* 0x0004281601007387 */ /* 0x0003ea0000100a00 */
        /* <DEDUP_REMOVED lines=18> */
[----:B---3--:R-:W2:Y:S04]  /*c1ed0*/  LDL.LU R4, [R1+0x56cc] ;  /* 0x0056cc0001047983 */ /* 0x008ea80000300800 */
[----:B------:R-:W3:Y:S04]  /*c1ee0*/  LDL.LU R5, [R1+0x56d8] ;  /* 0x0056d80001057983 */ /* 0x000ee80000300800 */
[----:B----4-:R-:W3:Y:S04]  /*c1ef0*/  LDL.LU R6, [R1+0x56d4] ;  /* 0x0056d40001067983 */ /* 0x010ee80000300800 */
        /* <DEDUP_REMOVED lines=30> */
[----:B--2---:R-:W-:-:S03]  /*c20e0*/  IMAD R4, R4, 0x100, R11 ;  /* 0x0000010004047824 */ /* 0x004fc600078e020b */
[----:B------:R-:W2:Y:S01]  /*c20f0*/  LDL.LU R11, [R1+0x6388] ;  /* 0x00638800010b7983 */ /* 0x000ea20000300800 */
[C---:B------:R-:W-:Y:S06]  /*c2100*/  HMMA.16816.F32 R36, R28.reuse, R2, R36 ;  /* 0x000000021c24723c */ /* 0x040fec0000001824 */
[C---:B---3--:R-:W-:Y:S06]  /*c2110*/  HMMA.16816.F32 R24, R28.reuse, R8, R24 ;  /* 0x000000081c18723c */ /* 0x048fec0000001818 */
[----:B--2---:R-:W-:-:S15]  /*c2120*/  HMMA.16816.F32 R20, R28, R10, R20 ;  /* 0x0000000a1c14723c */ /* 0x004fde0000001814 */
        /* <DEDUP_REMOVED lines=15> */
[----:B----4-:R-:W-:Y:S02]  /*c2220*/  IMAD R6, R61, 0x100, R7 ;  /* 0x000001003d067824 */ /* 0x010fe400078e0207 */
[----:B------:R-:W-:Y:S01]  /*c2230*/  IMAD R7, R0, 0x100, R60 ;  /* 0x0000010000077824 */ /* 0x000fe200078e023c */
[----:B------:R-:W-:Y:S01]  /*c2240*/  F2FP.F16.E4M3.UNPACK_B R4, R4 ;  /* 0x00000004ff04723e */ /* 0x000fe200020006ff */
[----:B--2---:R-:W-:Y:S01]  /*c2250*/  HMMA.16816.F32 R28, R28, R38, R40 ;  /* 0x000000261c1c723c */ /* 0x004fe20000001828 */
[----:B------:R-:W2:Y:S04]  /*c2260*/  LDL.LU.64 R42, [R1+0x6350] ;  /* 0x00635000012a7983 */ /* 0x000ea80000300a00 */
[----:B------:R-:W4:Y:S01]  /*c2270*/  LDL.LU.64 R40, [R1+0x6348] ;  /* 0x0063480001287983 */ /* 0x000f220000300a00 */
[----:B------:R-:W-:-:S02]  /*c2280*/  F2FP.F16.E4M3.UNPACK_B R5, R5 ;  /* 0x00000005ff05723e */ /* 0x000fc400020006ff */
        /* <DEDUP_REMOVED lines=21> */
[----:B---3--:R-:W-:Y:S01]  /*c23e0*/  STL.64 [R1+0x62f8], R36 ;  /* 0x0062f82401007387 */ /* 0x008fe20000100a00 */
[C---:B----4-:R-:W-:Y:S06]  /*c23f0*/  HMMA.16816.F32 R28, R4.reuse, R34, R28 ;  /* 0x00000022041c723c */ /* 0x050fec000000181c */
[C---:B------:R-:W-:Y:S06]  /*c2400*/  HMMA.16816.F32 R12, R4.reuse, R32, R12 ;  /* 0x00000020040c723c */ /* 0x040fec000000180c */
[----:B--2---:R-:W-:-:S15]  /*c2410*/  HMMA.16816.F32 R40, R4, R36, R40 ;  /* 0x000000240428723c */ /* 0x004fde0000001828 */
[----:B------:R-:W-:-:S08]  /*c2420*/  NOP ;  /* 0x0000000000007918 */ /* 0x000fd00000000000 */
[----:B------:R-:W-:Y:S04]  /*c2430*/  STL.64 [R1+0x3d0], R40 ;  /* 0x0003d02801007387 */ /* 0x000fe80000100a00 */
[----:B------:R-:W-:Y:S04]  /*c2440*/  STL.64 [R1+0x3d8], R42 ;  /* 0x0003d82a01007387 */ /* 0x000fe80000100a00 */
[----:B------:R-:W-:Y:S04]  /*c2450*/  STL.64 [R1+0x6310], R34 ;  /* 0x0063102201007387 */ /* 0x000fe80000100a00 */
[----:B------:R-:W-:Y:S04]  /*c2460*/  STL.64 [R1+0x3c0], R28 ;  /* 0x0003c01c01007387 */ /* 0x000fe80000100a00 */
[----:B------:R0:W-:Y:S04]  /*c2470*/  STL.64 [R1+0x3c8], R30 ;  /* 0x0003c81e01007387 */ /* 0x0001e80000100a00 */
[----:B------:R-:W-:Y:S04]  /*c2480*/  STL.64 [R1+0x6308], R32 ;  /* 0x0063082001007387 */ /* 0x000fe80000100a00 */
        /* <DEDUP_REMOVED lines=85> */
[----:B----4-:R-:W-:Y:S01]  /*c29e0*/  IMAD R28, R28, 0x100, R11 ;  /* 0x000001001c1c7824 */ /* 0x010fe200078e020b */
        /* <DEDUP_REMOVED lines=17> */
[----:B------:R-:W4:Y:S02]  /*c2b00*/  LDL.LU R11, [R1+0x62f0] ;  /* 0x0062f000010b7983 */ /* 0x000f240000300800 */
        /* <DEDUP_REMOVED lines=8> */
[----:B------:R-:W-:Y:S02]  /*c2b90*/  IMAD R30, R61, 0x100, R31 ;  /* 0x000001003d1e7824 */ /* 0x000fe400078e021f */
[----:B------:R-:W-:Y:S01]  /*c2ba0*/  IMAD R31, R0, 0x100, R60 ;  /* 0x00000100001f7824 */ /* 0x000fe200078e023c */
[----:B------:R-:W-:Y:S04]  /*c2bb0*/  STL.64 [R1+0x6298], R10 ;  /* 0x0062980a01007387 */ /* 0x000fe80000100a00 */
[----:B------:R0:W-:Y:S01]  /*c2bc0*/  STL.64 [R1+0x6290], R8 ;  /* 0x0062900801007387 */ /* 0x0001e20000100a00 */
[----:B------:R-:W-:Y:S02]  /*c2bd0*/  F2FP.F16.E4M3.UNPACK_B R28, R28 ;  /* 0x0000001cff1c723e */ /* 0x000fe400020006ff */
[----:B------:R-:W-:-:S02]  /*c2be0*/  F2FP.F16.E4M3.UNPACK_B R29, R29 ;  /* 0x0000001dff1d723e */ /* 0x000fc400020006ff */
[----:B------:R-:W-:Y:S02]  /*c2bf0*/  F2FP.F16.E4M3.UNPACK_B R30, R30 ;  /* 0x0000001eff1e723e */ /* 0x000fe400020006ff */
[----:B------:R-:W-:Y:S01]  /*c2c00*/  F2FP.F16.E4M3.UNPACK_B R31, R31 ;  /* 0x0000001fff1f723e */ /* 0x000fe200020006ff */
[C---:B0-----:R-:W-:Y:S05]  /*c2c10*/  HMMA.16816.F32 R8, R4.reuse, R38, R20 ;  /* 0x000000260408723c */ /* 0x041fea0000001814 */
[----:B------:R-:W-:Y:S04]  /*c2c20*/  STL.64 [R1+0xb70], R12 ;  /* 0x000b700c01007387 */ /* 0x000fe80000100a00 */
[----:B------:R0:W-:Y:S02]  /*c2c30*/  STL.64 [R1+0xb78], R14 ;  /* 0x000b780e01007387 */ /* 0x0001e40000100a00 */
[----:B0-----:R-:W-:-:S15]  /*c2c40*/  HMMA.16816.F32 R12, R4, R2, R16 ;  /* 0x00000002040c723c */ /* 0x001fde0000001810 */
[----:B------:R-:W-:-:S08]  /*c2c50*/  NOP ;  /* 0x0000000000007918 */ /* 0x000fd00000000000 */
        /* <DEDUP_REMOVED lines=20> */
[----:B------:R-:W-:Y:S04]  /*c2da0*/  STL.64 [R1+0x2d0], R4 ;  /* 0x0002d00401007387 */ /* 0x000fe80000100a00 */
        /* <DEDUP_REMOVED lines=144> */
[----:B------:R-:W3:Y:S01]  /*c36b0*/  LDL.LU R35, [R1+0x11cc] ;  /* 0x0011cc0001237983 */ /* 0x000ee20000300800 */
[----:B------:R-:W-:Y:S01]  /*c36c0*/  IMAD R7, R0, 0x100, R60 ;  /* 0x0000010000077824 */ /* 0x000fe200078e023c */
[----:B------:R-:W-:-:S02]  /*c36d0*/  F2FP.F16.E4M3.UNPACK_B R4, R4 ;  /* 0x00000004ff04723e */ /* 0x000fc400020006ff */
[----:B------:R-:W-:Y:S02]  /*c36e0*/  F2FP.F16.E4M3.UNPACK_B R5, R5 ;  /* 0x00000005ff05723e */ /* 0x000fe400020006ff */
[----:B------:R-:W-:Y:S01]  /*c36f0*/  F2FP.F16.E4M3.UNPACK_B R6, R6 ;  /* 0x00000006ff06723e */ /* 0x000fe200020006ff */
[----:B------:R-:W2:Y:S01]  /*c3700*/  LDL.LU R24, [R1+0x11a0] ;  /* 0x0011a00001187983 */ /* 0x000ea20000300800 */
[----:B------:R-:W-:-:S03]  /*c3710*/  F2FP.F16.E4M3.UNPACK_B R7, R7 ;  /* 0x00000007ff07723e */ /* 0x000fc600020006ff */
        /* <DEDUP_REMOVED lines=170> */
[----:B------:R-:W-:-:S02]  /*c41c0*/  F2FP.F16.E4M3.UNPACK_B R28, R28 ;  /* 0x0000001cff1c723e */ /* 0x000fc400020006ff */
[----:B------:R-:W-:Y:S02]  /*c41d0*/  F2FP.F16.E4M3.UNPACK_B R29, R29 ;  /* 0x0000001dff1d723e */ /* 0x000fe400020006ff */
[----:B------:R-:W-:Y:S01]  /*c41e0*/  F2FP.F16.E4M3.UNPACK_B R30, R30 ;  /* 0x0000001eff1e723e */ /* 0x000fe200020006ff */
[----:B---3--:R-:W-:Y:S01]  /*c41f0*/  HMMA.16816.F32 R4, R4, R38, R40 ;  /* 0x000000260404723c */ /* 0x008fe20000001828 */
[----:B------:R-:W3:Y:S04]  /*c4200*/  LDL.LU.64 R42, [R1+0x61f8] ;  /* 0x0061f800012a7983 */ /* 0x000ee80000300a00 */
[----:B------:R-:W4:Y:S01]  /*c4210*/  LDL.LU.64 R40, [R1+0x61f0] ;  /* 0x0061f00001287983 */ /* 0x000f220000300a00 */
[----:B------:R-:W-:-:S07]  /*c4220*/  F2FP.F16.E4M3.UNPACK_B R31, R31 ;  /* 0x0000001fff1f723e */ /* 0x000fce00020006ff */
[C---:B--2---:R-:W-:Y:S10]  /*c4230*/  HMMA.16816.F32 R32, R28.reuse, R36, R32 ;  /* 0x000000241c20723c */ /* 0x044ff40000001820 */
        /* <DEDUP_REMOVED lines=45> */
[C---:B---3--:R-:W-:Y:S06]  /*c4510*/  HMMA.16816.F32 R32, R28.reuse, R26, R32 ;  /* 0x0000001a1c20723c */ /* 0x048fec0000001820 */
[----:B----4-:R-:W-:-:S15]  /*c4520*/  HMMA.16816.F32 R4, R28, R20, R4 ;  /* 0x000000141c04723c */ /* 0x010fde0000001804 */
[----:B------:R-:W-:-:S02]  /*c4530*/  NOP ;  /* 0x0000000000007918 */ /* 0x000fc40000000000 */
        /* <DEDUP_REMOVED lines=91> */
[----:B----4-:R-:W-:Y:S01]  /*c4af0*/  HMMA.16816.F32 R36, R28, R2, R36 ;  /* 0x000000021c24723c */ /* 0x010fe20000001824 */
[----:B------:R-:W-:-:S02]  /*c4b00*/  IMAD R4, R51, 0x100, R50 ;  /* 0x0000010033047824 */ /* 0x000fc400078e0232 */
[----:B------:R-:W-:Y:S01]  /*c4b10*/  IMAD R5, R5, 0x100, R0 ;  /* 0x0000010005057824 */ /* 0x000fe200078e0200 */
[----:B------:R-:W2:Y:S04]  /*c4b20*/  LDL.LU R50, [R1+0x1018] ;  /* 0x0010180001327983 */ /* 0x000ea80000300800 */
[----:B------:R-:W2:Y:S04]  /*c4b30*/  LDL.LU R51, [R1+0x101c] ;  /* 0x00101c0001337983 */ /* 0x000ea80000300800 */
[----:B------:R-:W3:Y:S01]  /*c4b40*/  LDL.LU R0, [R1+0x61a8] ;  /* 0x0061a80001007983 */ /* 0x000ee20000300800 */
[----:B------:R-:W-:-:S03]  /*c4b50*/  IMAD R6, R6, 0x100, R60 ;  /* 0x0000010006067824 */ /* 0x000fc600078e023c */
[----:B------:R-:W-:Y:S04]  /*c4b60*/  STL.64 [R1+0xcc0], R52 ;  /* 0x000cc03401007387 */ /* 0x000fe80000100a00 */
[----:B------:R0:W-:Y:S01]  /*c4b70*/  STL.64 [R1+0xcc8], R54 ;  /* 0x000cc83601007387 */ /* 0x0001e20000100a00 */
[----:B------:R-:W-:-:S03]  /*c4b80*/  IMAD R7, R7, 0x100, R61 ;  /* 0x0000010007077824 */ /* 0x000fc600078e023d */
[----:B0-----:R-:W4:Y:S04]  /*c4b90*/  LDL.LU.64 R54, [R1+0x61a0] ;  /* 0x0061a00001367983 */ /* 0x001f280000300a00 */
[----:B------:R-:W4:Y:S04]  /*c4ba0*/  LDL.LU.64 R52, [R1+0x6198] ;  /* 0x0061980001347983 */ /* 0x000f280000300a00 */
[----:B------:R-:W2:Y:S04]  /*c4bb0*/  LDL.LU R60, [R1+0x6194] ;  /* 0x00619400013c7983 */ /* 0x000ea80000300800 */
        /* <DEDUP_REMOVED lines=41> */
[----:B------:R-:W2:Y:S04]  /*c4e50*/  LDL.LU.64 R26, [R1+0x6128] ;  /* 0x00612800011a7983 */ /* 0x000ea80000300a00 */
[----:B------:R-:W3:Y:S04]  /*c4e60*/  LDL.LU.64 R24, [R1+0x6120] ;  /* 0x0061200001187983 */ /* 0x000ee80000300a00 */
[----:B------:R0:W-:Y:S04]  /*c4e70*/  STL.64 [R1+0x80], R32 ;  /* 0x0000802001007387 */ /* 0x0001e80000100a00 */
[----:B------:R1:W-:Y:S04]  /*c4e80*/  STL.64 [R1+0x88], R34 ;  /* 0x0000882201007387 */ /* 0x0003e80000100a00 */
[----:B0-----:R-:W4:Y:S01]  /*c4e90*/  LDL.LU R32, [R1+0x1040] ;  /* 0x0010400001207983 */ /* 0x001f220000300800 */
[----:B------:R-:W-:-:S02]  /*c4ea0*/  IMAD.MOV.U32 R33, RZ, RZ, R61 ;  /* 0x000000ffff217224 */ /* 0x000fc400078e003d */
[----:B-1----:R-:W-:Y:S02]  /*c4eb0*/  IMAD.MOV.U32 R34, RZ, RZ, R60 ;  /* 0x000000ffff227224 */ /* 0x002fe400078e003c */
[----:B------:R-:W-:Y:S01]  /*c4ec0*/  IMAD.MOV.U32 R35, RZ, RZ, R0 ;  /* 0x000000ffff237224 */ /* 0x000fe200078e0000 */
[C---:B--2---:R-:W-:Y:S06]  /*c4ed0*/  HMMA.16816.F32 R44, R4.reuse, R26, R44 ;  /* 0x0000001a042c723c */ /* 0x044fec000000182c */
[----:B---3--:R-:W-:-:S15]  /*c4ee0*/  HMMA.16816.F32 R24, R4, R24, R52 ;  /* 0x000000180418723c */ /* 0x008fde0000001834 */
[----:B------:R-:W-:-:S02]  /*c4ef0*/  NOP ;  /* 0x0000000000007918 */ /* 0x000fc40000000000 */
[----:B------:R-:W-:Y:S04]  /*c4f00*/  STL.64 [R1+0x70], R44 ;  /* 0x0000702c01007387 */ /* 0x000fe80000100a00 */
[----:B------:R0:W-:Y:S01]  /*c4f10*/  STL.64 [R1+0x78], R46 ;  /* 0x0000782e01007387 */ /* 0x0001e20000100a00 */
[C---:B----4-:R-:W-:Y:S03]  /*c4f20*/  HMMA.16816.F32 R32, R4.reuse, R22, R32 ;  /* 0x000000160420723c */ /* 0x050fe60000001820 */
[----:B0-----:R-:W2:Y:S04]  /*c4f30*/  LDL.LU.64 R46, [R1+0x6118] ;  /* 0x00611800012e7983 */ /* 0x001ea80000300a00 */
[----:B------:R-:W3:Y:S04]  /*c4f40*/  LDL.LU.64 R44, [R1+0x6110] ;  /* 0x00611000012c7983 */ /* 0x000ee80000300a00 */
[----:B------:R-:W4:Y:S04]  /*c4f50*/  LDL.LU.64 R54, [R1+0x6108] ;  /* 0x0061080001367983 */ /* 0x000f280000300a00 */
[----:B------:R-:W2:Y:S04]  /*c4f60*/  LDL.LU.64 R52, [R1+0x6100] ;  /* 0x0061000001347983 */ /* 0x000ea80000300a00 */
[----:B------:R-:W-:Y:S04]  /*c4f70*/  STL.64 [R1+0x60], R24 ;  /* 0x0000601801007387 */ /* 0x000fe80000100a00 */
[----:B------:R0:W-:Y:S02]  /*c4f80*/  STL.64 [R1+0x68], R26 ;  /* 0x0000681a01007387 */ /* 0x0001e40000100a00 */
[C---:B0-----:R-:W-:Y:S06]  /*c4f90*/  HMMA.16816.F32 R24, R4.reuse, R20, R28 ;  /* 0x000000140418723c */ /* 0x041fec000000181c */
[----:B------:R-:W-:Y:S01]  /*c4fa0*/  HMMA.16816.F32 R20, R4, R18, R56 ;  /* 0x000000120414723c */ /* 0x000fe20000001838 */
[----:B------:R0:W-:Y:S04]  /*c4fb0*/  STL.64 [R1+0x50], R32 ;  /* 0x0000502001007387 */ /* 0x0001e80000100a00 */
[----:B------:R1:W-:-:S13]  /*c4fc0*/  STL.64 [R1+0x58], R34 ;  /* 0x0000582201007387 */ /* 0x0003da0000100a00 */
[----:B------:R-:W-:Y:S02]  /*c4fd0*/  IMAD.MOV.U32 R60, RZ, RZ, R27 ;  /* 0x000000ffff3c7224 */ /* 0x000fe400078e001b */
[----:B------:R-:W-:Y:S02]  /*c4fe0*/  IMAD.MOV.U32 R61, RZ, RZ, R26 ;  /* 0x000000ffff3d7224 */ /* 0x000fe400078e001a */
[----:B------:R-:W-:Y:S01]  /*c4ff0*/  IMAD.MOV.U32 R0, RZ, RZ, R25 ;  /* 0x000000ffff007224 */ /* 0x000fe200078e0019 */
[----:B------:R-:W-:Y:S04]  /*c5000*/  STL [R1+0x40], R24 ;  /* 0x0000401801007387 */ /* 0x000fe80000100800 */
[----:B------:R1:W-:Y:S04]  /*c5010*/  STL [R1+0x59c0], R60 ;  /* 0x0059c03c01007387 */ /* 0x0003e80000100800 */
[----:B------:R1:W-:Y:S04]  /*c5020*/  STL [R1+0x59bc], R61 ;  /* 0x0059bc3d01007387 */ /* 0x0003e80000100800 */
[----:B------:R1:W-:Y:S04]  /*c5030*/  STL [R1+0x59b8], R0 ;  /* 0x0059b80001007387 */ /* 0x0003e80000100800 */
[----:B0-----:R-:W3:Y:S04]  /*c5040*/  LDL.LU R32, [R1+0x1000] ;  /* 0x0010000001207983 */ /* 0x001ee80000300800 */
[----:B------:R0:W-:Y:S04]  /*c5050*/  STL.64 [R1+0x30], R20 ;  /* 0x0000301401007387 */ /* 0x0001e80000100a00 */
[----:B------:R0:W-:Y:S04]  /*c5060*/  STL.64 [R1+0x38], R22 ;  /* 0x0000381601007387 */ /* 0x0001e80000100a00 */
[----:B------:R-:W3:Y:S04]  /*c5070*/  LDL.LU R33, [R1+0x1004] ;  /* 0x0010040001217983 */ /* 0x000ee80000300800 */
[----:B-1----:R-:W3:Y:S04]  /*c5080*/  LDL.LU R34, [R1+0x1008] ;  /* 0x0010080001227983 */ /* 0x002ee80000300800 */
[----:B------:R-:W3:Y:S01]  /*c5090*/  LDL.LU R35, [R1+0x100c] ;  /* 0x00100c0001237983 */ /* 0x000ee20000300800 */
[----:B------:R-:W-:-:S15]  /*c50a0*/  HMMA.16816.F32 R16, R4, R16, R48 ;  /* 0x000000100410723c */ /* 0x000fde0000001830 */
[----:B------:R-:W-:-:S08]  /*c50b0*/  NOP ;  /* 0x0000000000007918 */ /* 0x000fd00000000000 */
[----:B------:R3:W-:Y:S01]  /*c50c0*/  STL [R1+0x20], R16 ;  /* 0x0000201001007387 */ /* 0x0007e20000100800 */
[----:B------:R-:W-:Y:S02]  /*c50d0*/  IMAD.MOV.U32 R60, RZ, RZ, R17 ;  /* 0x000000ffff3c7224 */ /* 0x000fe400078e0011 */
[----:B------:R-:W-:Y:S02]  /*c50e0*/  IMAD.MOV.U32 R61, RZ, RZ, R18 ;  /* 0x000000ffff3d7224 */ /* 0x000fe400078e0012 */
[----:B------:R-:W-:Y:S01]  /*c50f0*/  IMAD.MOV.U32 R0, RZ, RZ, R19 ;  /* 0x000000ffff007224 */ /* 0x000fe200078e0013 */
[----:B0-----:R-:W4:Y:S04]  /*c5100*/  LDL.LU R20, [R1+0xfd0] ;  /* 0x000fd00001147983 */ /* 0x001f280000300800 */
        /* <DEDUP_REMOVED lines=21> */
[----:B------:R-:W-:Y:S04]  /*c5260*/  STL [R1+0x5a00], R0 ;  /* 0x005a000001007387 */ /* 0x000fe80000100800 */
[----:B------:R-:W-:Y:S04]  /*c5270*/  STL [R1+0x59fc], R61 ;  /* 0x0059fc3d01007387 */ /* 0x000fe80000100800 */
[----:B------:R0:W-:Y:S01]  /*c5280*/  STL [R1+0x59f8], R60 ;  /* 0x0059f83c01007387 */ /* 0x0001e20000100800 */
[----:B---3--:R-:W-:Y:S07]  /*c5290*/  HMMA.16816.F32 R16, R4, R14, R32 ;  /* 0x0000000e0410723c */ /* 0x008fee0000001820 */
[----:B------:R-:W-:-:S02]  /*c52a0*/  IMAD.MOV.U32 R32, RZ, RZ, R44 ;  /* 0x000000ffff207224 */ /* 0x000fc400078e002c */
[----:B------:R-:W-:Y:S02]  /*c52b0*/  IMAD.MOV.U32 R33, RZ, RZ, R45 ;  /* 0x000000ffff217224 */ /* 0x000fe400078e002d */
[----:B------:R-:W-:Y:S02]  /*c52c0*/  IMAD.MOV.U32 R34, RZ, RZ, R46 ;  /* 0x000000ffff227224 */ /* 0x000fe400078e002e */
[----:B------:R-:W-:-:S10]  /*c52d0*/  IMAD.MOV.U32 R35, RZ, RZ, R47 ;  /* 0x000000ffff237224 */ /* 0x000fd400078e002f */
[----:B------:R-:W-:Y:S04]  /*c52e0*/  STL.64 [R1+0x10], R16 ;  /* 0x0000101001007387 */ /* 0x000fe80000100a00 */
[----:B------:R-:W3:Y:S04]  /*c52f0*/  LDL.LU R44, [R1+0x60fc] ;  /* 0x0060fc00012c7983 */ /* 0x000ee80000300800 */
[----:B------:R-:W3:Y:S04]  /*c5300*/  LDL.LU R45, [R1+0x60f8] ;  /* 0x0060f800012d7983 */ /* 0x000ee80000300800 */
[----:B------:R-:W3:Y:S04]  /*c5310*/  LDL.LU R46, [R1+0x60f4] ;  /* 0x0060f400012e7983 */ /* 0x000ee80000300800 */
[----:B------:R-:W3:Y:S04]  /*c5320*/  LDL.LU R47, [R1+0x60f0] ;  /* 0x0060f000012f7983 */ /* 0x000ee80000300800 */
[----:B------:R-:W3:Y:S04]  /*c5330*/  LDL.LU R36, [R1+0x1a88] ;  /* 0x001a880001247983 */ /* 0x000ee80000300800 */
[----:B------:R-:W3:Y:S01]  /*c5340*/  LDL.LU R37, [R1+0x1a8c] ;  /* 0x001a8c0001257983 */ /* 0x000ee20000300800 */
[----:B----4-:R-:W-:Y:S01]  /*c5350*/  HMMA.16816.F32 R12, R4, R12, R20 ;  /* 0x0000000c040c723c */ /* 0x010fe20000001814 */
[----:B------:R-:W-:-:S02]  /*c5360*/  IMAD.MOV.U32 R48, RZ, RZ, R55 ;  /* 0x000000ffff307224 */ /* 0x000fc400078e0037 */
[----:B------:R-:W-:Y:S02]  /*c5370*/  IMAD.MOV.U32 R49, RZ, RZ, R54 ;  /* 0x000000ffff317224 */ /* 0x000fe400078e0036 */
[----:B------:R-:W-:Y:S02]  /*c5380*/  IMAD.MOV.U32 R54, RZ, RZ, R43 ;  /* 0x000000ffff367224 */ /* 0x000fe400078e002b */
[----:B------:R-:W-:Y:S01]  /*c5390*/  IMAD.MOV.U32 R55, RZ, RZ, R42 ;  /* 0x000000ffff377224 */ /* 0x000fe200078e002a */
[C---:B------:R-:W-:Y:S06]  /*c53a0*/  HMMA.16816.F32 R56, R4.reuse, R10, R56 ;  /* 0x0000000a0438723c */ /* 0x040fec0000001838 */
[----:B------:R-:W-:Y:S01]  /*c53b0*/  HMMA.16816.F32 R48, R4, R2, R48 ;  /* 0x000000020430723c */ /* 0x000fe20000001830 */
[----:B------:R-:W-:-:S02]  /*c53c0*/  IMAD.MOV.U32 R42, RZ, RZ, R18 ;  /* 0x000000ffff2a7224 */ /* 0x000fc400078e0012 */
[----:B------:R-:W-:-:S07]  /*c53d0*/  IMAD.MOV.U32 R43, RZ, RZ, R19 ;  /* 0x000000ffff2b7224 */ /* 0x000fce00078e0013 */
[----:B0-----:R-:W-:Y:S02]  /*c53e0*/  IMAD.MOV.U32 R60, RZ, RZ, R15 ;  /* 0x000000ffff3c7224 */ /* 0x001fe400078e000f */
[----:B------:R-:W-:Y:S02]  /*c53f0*/  IMAD.MOV.U32 R61, RZ, RZ, R14 ;  /* 0x000000ffff3d7224 */ /* 0x000fe400078e000e */
[----:B------:R-:W-:Y:S01]  /*c5400*/  IMAD.MOV.U32 R0, RZ, RZ, R13 ;  /* 0x000000ffff007224 */ /* 0x000fe200078e000d */
[----:B------:R-:W-:Y:S04]  /*c5410*/  STL [R1], R12 ;  /* 0x0000000c01007387 */ /* 0x000fe80000100800 */
[----:B------:R-:W-:Y:S04]  /*c5420*/  STL [R1+0x5ba8], R60 ;  /* 0x005ba83c01007387 */ /* 0x000fe80000100800 */
[----:B------:R-:W-:Y:S04]  /*c5430*/  STL [R1+0x5b90], R61 ;  /* 0x005b903d01007387 */ /* 0x000fe80000100800 */
[----:B------:R-:W-:Y:S04]  /*c5440*/  STL [R1+0x5a38], R0 ;  /* 0x005a380001007387 */ /* 0x000fe80000100800 */
[----:B------:R-:W-:Y:S04]  /*c5450*/  STL.64 [R1+0x5980], R58 ;  /* 0x0059803a01007387 */ /* 0x000fe80000100a00 */
[----:B------:R0:W-:Y:S01]  /*c5460*/  STL.64 [R1+0x5978], R56 ;  /* 0x0059783801007387 */ /* 0x0001e20000100a00 */
[----:B--2---:R-:W-:-:S02]  /*c5470*/  IMAD R28, R28, 0x100, R24 ;  /* 0x000001001c1c7824 */ /* 0x004fc400078e0218 */
[----:B------:R-:W-:Y:S02]  /*c5480*/  IMAD R29, R29, 0x100, R25 ;  /* 0x000001001d1d7824 */ /* 0x000fe400078e0219 */
[----:B------:R-:W-:Y:S02]  /*c5490*/  IMAD R30, R30, 0x100, R26 ;  /* 0x000001001e1e7824 */ /* 0x000fe400078e021a */
[----:B------:R-:W-:Y:S01]  /*c54a0*/  IMAD R31, R31, 0x100, R27 ;  /* 0x000001001f1f7824 */ /* 0x000fe200078e021b */
[----:B------:R-:W-:Y:S01]  /*c54b0*/  HMMA.16816.F32 R52, R4, R8, R52 ;  /* 0x000000080434723c */ /* 0x000fe20000001834 */
[----:B------:R-:W-:Y:S02]  /*c54c0*/  F2FP.F16.E4M3.UNPACK_B R40, R40.H1 ;  /* 0x00000028ff28723e */ /* 0x000fe400030006ff */
[----:B------:R-:W-:Y:S02]  /*c54d0*/  F2FP.F16.E4M3.UNPACK_B R41, R41.H1 ;  /* 0x00000029ff29723e */ /* 0x000fe400030006ff */
[----:B------:R-:W-:-:S02]  /*c54e0*/  F2FP.F16.E4M3.UNPACK_B R28, R28 ;  /* 0x0000001cff1c723e */ /* 0x000fc400020006ff */
[----:B------:R-:W-:Y:S02]  /*c54f0*/  F2FP.F16.E4M3.UNPACK_B R29, R29 ;  /* 0x0000001dff1d723e */ /* 0x000fe400020006ff */
[----:B------:R-:W-:Y:S02]  /*c5500*/  F2FP.F16.E4M3.UNPACK_B R30, R30 ;  /* 0x0000001eff1e723e */ /* 0x000fe400020006ff */
[----:B------:R-:W-:-:S12]  /*c5510*/  F2FP.F16.E4M3.UNPACK_B R31, R31 ;  /* 0x0000001fff1f723e */ /* 0x000fd800020006ff */
[----:B------:R-:W-:Y:S04]  /*c5520*/  STL.64 [R1+0x5990], R54 ;  /* 0x0059903601007387 */ /* 0x000fe80000100a00 */
[----:B------:R-:W-:Y:S04]  /*c5530*/  STL.64 [R1+0x5988], R52 ;  /* 0x0059883401007387 */ /* 0x000fe80000100a00 */
[----:B------:R-:W-:Y:S04]  /*c5540*/  STL.64 [R1+0x59a0], R50 ;  /* 0x0059a03201007387 */ /* 0x000fe80000100a00 */
[----:B------:R1:W-:Y:S01]  /*c5550*/  STL.64 [R1+0x5998], R48 ;  /* 0x0059983001007387 */ /* 0x0003e20000100a00 */
[----:B---3--:R-:W-:Y:S06]  /*c5560*/  HMMA.16816.F32 R44, R4, R38, R44 ;  /* 0x00000026042c723c */ /* 0x008fec000000182c */
[----:B------:R-:W-:-:S15]  /*c5570*/  HMMA.16816.F32 R4, R28, R40, R32 ;  /* 0x000000281c04723c */ /* 0x000fde0000001820 */
[----:B------:R-:W-:-:S02]  /*c5580*/  NOP ;  /* 0x0000000000007918 */ /* 0x000fc40000000000 */
[----:B------:R-:W-:Y:S04]  /*c5590*/  STL.64 [R1+0x59b0], R46 ;  /* 0x0059b02e01007387 */ /* 0x000fe80000100a00 */
[----:B------:R-:W-:Y:S04]  /*c55a0*/  STL.64 [R1+0x59a8], R44 ;  /* 0x0059a82c01007387 */ /* 0x000fe80000100a00 */
[----:B------:R-:W-:Y:S04]  /*c55b0*/  STL.64 [R1+0x60e8], R42 ;  /* 0x0060e82a01007387 */ /* 0x000fe80000100a00 */
[----:B------:R2:W-:Y:S04]  /*c55c0*/  STL.64 [R1+0x60e0], R40 ;  /* 0x0060e02801007387 */ /* 0x0005e80000100a00 */
[----:B------:R3:W-:Y:S04]  /*c55d0*/  STL.64 [R1+0xf70], R4 ;  /* 0x000f700401007387 */ /* 0x0007e80000100a00 */
[----:B------:R4:W-:Y:S04]  /*c55e0*/  STL.64 [R1+0xf78], R6 ;  /* 0x000f780601007387 */ /* 0x0009e80000100a00 */
[----:B0-----:R-:W4:Y:S04]  /*c55f0*/  LDL.LU R56, [R1+0xef0] ;  /* 0x000ef00001387983 */ /* 0x001f280000300800 */
[----:B------:R-:W4:Y:S04]  /*c5600*/  LDL.LU R57, [R1+0xef4] ;  /* 0x000ef40001397983 */ /* 0x000f280000300800 */
[----:B------:R-:W4:Y:S04]  /*c5610*/  LDL.LU R58, [R1+0xef8] ;  /* 0x000ef800013a7983 */ /* 0x000f280000300800 */
[----:B------:R-:W4:Y:S04]  /*c5620*/  LDL.LU R59, [R1+0xefc] ;  /* 0x000efc00013b7983 */ /* 0x000f280000300800 */
[----:B------:R-:W4:Y:S04]  /*c5630*/  LDL.LU R8, [R1+0xf10] ;  /* 0x000f100001087983 */ /* 0x000f280000300800 */
[----:B------:R-:W4:Y:S04]  /*c5640*/  LDL.LU R9, [R1+0xf14] ;  /* 0x000f140001097983 */ /* 0x000f280000300800 */
[----:B------:R-:W4:Y:S04]  /*c5650*/  LDL.LU R10, [R1+0xf18] ;  /* 0x000f1800010a7983 */ /* 0x000f280000300800 */
[----:B------:R-:W4:Y:S04]  /*c5660*/  LDL.LU R11, [R1+0xf1c] ;  /* 0x000f1c00010b7983 */ /* 0x000f280000300800 */
[----:B-1----:R-:W4:Y:S04]  /*c5670*/  LDL.LU R48, [R1+0xf30] ;  /* 0x000f300001307983 */ /* 0x002f280000300800 */
[----:B------:R-:W4:Y:S04]  /*c5680*/  LDL.LU R49, [R1+0xf34] ;  /* 0x000f340001317983 */ /* 0x000f280000300800 */
[----:B------:R-:W4:Y:S04]  /*c5690*/  LDL.LU R50, [R1+0xf38] ;  /* 0x000f380001327983 */ /* 0x000f280000300800 */
[----:B------:R-:W4:Y:S04]  /*c56a0*/  LDL.LU R51, [R1+0xf3c] ;  /* 0x000f3c0001337983 */ /* 0x000f280000300800 */
[----:B--2---:R-:W2:Y:S04]  /*c56b0*/  LDL.LU R40, [R1+0xf60] ;  /* 0x000f600001287983 */ /* 0x004ea80000300800 */
[----:B------:R-:W2:Y:S04]  /*c56c0*/  LDL.LU R41, [R1+0xf64] ;  /* 0x000f640001297983 */ /* 0x000ea80000300800 */
[----:B------:R-:W2:Y:S04]  /*c56d0*/  LDL.LU R42, [R1+0xf68] ;  /* 0x000f6800012a7983 */ /* 0x000ea80000300800 */
[----:B------:R-:W2:Y:S01]  /*c56e0*/  LDL.LU R43, [R1+0xf6c] ;  /* 0x000f6c00012b7983 */ /* 0x000ea20000300800 */
[----:B------:R-:W-:-:S02]  /*c56f0*/  F2FP.F16.E4M3.UNPACK_B R38, R36.H1 ;  /* 0x00000024ff26723e */ /* 0x000fc400030006ff */
[----:B------:R-:W-:Y:S01]  /*c5700*/  F2FP.F16.E4M3.UNPACK_B R39, R37.H1 ;  /* 0x00000025ff27723e */ /* 0x000fe200030006ff */
        /* <DEDUP_REMOVED lines=37> */
[----:B------:R-:W2:Y:S04]  /*c5960*/  LDL.LU.64 R40, [R1+0x60e0] ;  /* 0x0060e00001287983 */ /* 0x000ea80000300a00 */
[----:B------:R-:W2:Y:S04]  /*c5970*/  LDL.LU R26, [R1+0x1b18] ;  /* 0x001b1800011a7983 */ /* 0x000ea80000300800 */
[----:B------:R-:W2:Y:S01]  /*c5980*/  LDL.LU R27, [R1+0x1b1c] ;  /* 0x001b1c00011b7983 */ /* 0x000ea20000300800 */
[----:B------:R-:W-:-:S02]  /*c5990*/  F2FP.F16.E4M3.UNPACK_B R36, R36.H1 ;  /* 0x00000024ff24723e */ /* 0x000fc400030006ff */
[----:B------:R-:W-:Y:S02]  /*c59a0*/  F2FP.F16.E4M3.UNPACK_B R37, R37.H1 ;  /* 0x00000025ff25723e */ /* 0x000fe400030006ff */
[----:B------:R-:W-:Y:S02]  /*c59b0*/  F2FP.F16.E4M3.UNPACK_B R34, R34.H1 ;  /* 0x00000022ff22723e */ /* 0x000fe400030006ff */
[----:B------:R-:W-:-:S03]  /*c59c0*/  F2FP.F16.E4M3.UNPACK_B R35, R35.H1 ;  /* 0x00000023ff23723e */ /* 0x000fc600030006ff */
[C---:B------:R-:W-:Y:S06]  /*c59d0*/  HMMA.16816.F32 R44, R28.reuse, R36, R44 ;  /* 0x000000241c2c723c */ /* 0x040fec000000182c */
[C---:B---3--:R-:W-:Y:S01]  /*c59e0*/  HMMA.16816.F32 R4, R28.reuse, R34, R4 ;  /* 0x000000221c04723c */ /* 0x048fe20000001804 */
[----:B------:R-:W-:Y:S02]  /*c59f0*/  F2FP.F16.E4M3.UNPACK_B R32, R32.H1 ;  /* 0x00000020ff20723e */ /* 0x000fe400030006ff */
[----:B------:R-:W-:Y:S01]  /*c5a00*/  F2FP.F16.E4M3.UNPACK_B R33, R33.H1 ;  /* 0x00000021ff21723e */ /* 0x000fe200030006ff */
[----:B------:R-:W-:Y:S04]  /*c5a10*/  STL.64 [R1+0x60d8], R38 ;  /* 0x0060d82601007387 */ /* 0x000fe80000100a00 */
[----:B------:R-:W-:Y:S09]  /*c5a20*/  STL.64 [R1+0x60d0], R36 ;  /* 0x0060d02401007387 */ /* 0x000ff20000100a00 */
[----:B------:R-:W-:Y:S04]  /*c5a30*/  STL.64 [R1+0xf50], R44 ;  /* 0x000f502c01007387 */ /* 0x000fe80000100a00 */
[----:B------:R-:W-:Y:S04]  /*c5a40*/  STL.64 [R1+0xf58], R46 ;  /* 0x000f582e01007387 */ /* 0x000fe80000100a00 */
[----:B------:R-:W-:Y:S04]  /*c5a50*/  STL.64 [R1+0xf40], R4 ;  /* 0x000f400401007387 */ /* 0x000fe80000100a00 */
[----:B------:R0:W-:Y:S02]  /*c5a60*/  STL.64 [R1+0xf48], R6 ;  /* 0x000f480601007387 */ /* 0x0001e40000100a00 */
[----:B0-----:R-:W-:Y:S01]  /*c5a70*/  HMMA.16816.F32 R4, R28, R32, R48 ;  /* 0x000000201c04723c */ /* 0x001fe20000001830 */
[----:B----4-:R-:W-:-:S02]  /*c5a80*/  F2FP.F16.E4M3.UNPACK_B R22, R22.H1 ;  /* 0x00000016ff16723e */ /* 0x010fc400030006ff */
        /* <DEDUP_REMOVED lines=18> */
[----:B------:R0:W-:Y:S02]  /*c5bb0*/  STL.64 [R1+0xf18], R6 ;  /* 0x000f180601007387 */ /* 0x0001e40000100a00 */
[----:B0-----:R-:W-:Y:S01]  /*c5bc0*/  HMMA.16816.F32 R4, R28, R18, R12 ;  /* 0x000000121c04723c */ /* 0x001fe2000000180c */
[----:B------:R-:W-:Y:S02]  /*c5bd0*/  F2FP.F16.E4M3.UNPACK_B R16, R16.H1 ;  /* 0x00000010ff10723e */ /* 0x000fe400030006ff */
[----:B------:R-:W-:-:S15]  /*c5be0*/  F2FP.F16.E4M3.UNPACK_B R17, R17.H1 ;  /* 0x00000011ff11723e */ /* 0x000fde00030006ff */
[----:B------:R-:W-:-:S05]  /*c5bf0*/  NOP ;  /* 0x0000000000007918 */ /* 0x000fca0000000000 */
[----:B------:R-:W-:Y:S04]  /*c5c00*/  STL.64 [R1+0xf00], R4 ;  /* 0x000f000401007387 */ /* 0x000fe80000100a00 */
[----:B------:R0:W-:Y:S02]  /*c5c10*/  STL.64 [R1+0xf08], R6 ;  /* 0x000f080601007387 */ /* 0x0001e40000100a00 */
[----:B0-----:R-:W-:Y:S02]  /*c5c20*/  HMMA.16816.F32 R4, R28, R16, R56 ;  /* 0x000000101c04723c */ /* 0x001fe40000001838 */
[----:B------:R-:W-:Y:S04]  /*c5c30*/  STL.64 [R1+0x6078], R18 ;  /* 0x0060781201007387 */ /* 0x000fe80000100a00 */
[----:B------:R0:W-:-:S15]  /*c5c40*/  STL.64 [R1+0x6070], R16 ;  /* 0x0060701001007387 */ /* 0x0001de0000100a00 */
[----:B------:R-:W-:-:S02]  /*c5c50*/  NOP ;  /* 0x0000000000007918 */ /* 0x000fc40000000000 */
[----:B------:R1:W-:Y:S04]  /*c5c60*/  STL.64 [R1+0xef0], R4 ;  /* 0x000ef00401007387 */ /* 0x0003e80000100a00 */
[----:B------:R3:W-:Y:S04]  /*c5c70*/  STL.64 [R1+0xef8], R6 ;  /* 0x000ef80601007387 */ /* 0x0007e80000100a00 */
        /* <DEDUP_REMOVED lines=14> */
[----:B------:R-:W4:Y:S04]  /*c5d60*/  LDL.LU R18, [R1+0xee8] ;  /* 0x000ee80001127983 */ /* 0x000f280000300800 */
[----:B------:R-:W4:Y:S04]  /*c5d70*/  LDL.LU R19, [R1+0xeec] ;  /* 0x000eec0001137983 */ /* 0x000f280000300800 */
[----:B------:R-:W4:Y:S04]  /*c5d80*/  LDL.LU R10, [R1+0x1b28] ;  /* 0x001b2800010a7983 */ /* 0x000f280000300800 */
[----:B------:R-:W4:Y:S01]  /*c5d90*/  LDL.LU R11, [R1+0x1b2c] ;  /* 0x001b2c00010b7983 */ /* 0x000f220000300800 */
[----:B------:R-:W-:-:S03]  /*c5da0*/  F2FP.F16.E4M3.UNPACK_B R14, R24.H1 ;  /* 0x00000018ff0e723e */ /* 0x000fc600030006ff */
[----:B------:R-:W4:Y:S04]  /*c5db0*/  LDL.LU R35, [R1+0x5790] ;  /* 0x0057900001237983 */ /* 0x000f280000300800 */
[----:B------:R-:W4:Y:S01]  /*c5dc0*/  LDL.LU R24, [R1+0x578c] ;  /* 0x00578c0001187983 */ /* 0x000f220000300800 */
[----:B------:R-:W-:-:S03]  /*c5dd0*/  F2FP.F16.E4M3.UNPACK_B R15, R25.H1 ;  /* 0x00000019ff0f723e */ /* 0x000fc600030006ff */
[----:B-1----:R-:W4:Y:S04]  /*c5de0*/  LDL.LU R4, [R1+0x5798] ;  /* 0x0057980001047983 */ /* 0x002f280000300800 */
[----:B------:R-:W4:Y:S04]  /*c5df0*/  LDL.LU R25, [R1+0x5794] ;  /* 0x0057940001197983 */ /* 0x000f280000300800 */
[----:B------:R-:W4:Y:S01]  /*c5e00*/  LDL.LU R5, [R1+0x57a0] ;  /* 0x0057a00001057983 */ /* 0x000f220000300800 */
[----:B--2---:R-:W-:-:S03]  /*c5e10*/  F2FP.F16.E4M3.UNPACK_B R12, R26.H1 ;  /* 0x0000001aff0c723e */ /* 0x004fc600030006ff */
[----:B------:R-:W2:Y:S04]  /*c5e20*/  LDL.LU R26, [R1+0x579c] ;  /* 0x00579c00011a7983 */ /* 0x000ea80000300800 */
[----:B------:R-:W2:Y:S04]  /*c5e30*/  LDL.LU R8, [R1+0x1b38] ;  /* 0x001b380001087983 */ /* 0x000ea80000300800 */
[----:B------:R-:W2:Y:S01]  /*c5e40*/  LDL.LU R9, [R1+0x1b3c] ;  /* 0x001b3c0001097983 */ /* 0x000ea20000300800 */
[----:B------:R-:W-:-:S03]  /*c5e50*/  F2FP.F16.E4M3.UNPACK_B R13, R27.H1 ;  /* 0x0000001bff0d723e */ /* 0x000fc600030006ff */
        /* <DEDUP_REMOVED lines=20> */
[----:B----4-:R-:W-:Y:S01]  /*c5fa0*/  HMMA.16816.F32 R16, R28, R14, R16 ;  /* 0x0000000e1c10723c */ /* 0x010fe20000001810 */
[----:B------:R-:W-:-:S02]  /*c5fb0*/  F2FP.F16.E4M3.UNPACK_B R10, R10.H1 ;  /* 0x0000000aff0a723e */ /* 0x000fc400030006ff */
[----:B------:R-:W-:-:S15]  /*c5fc0*/  F2FP.F16.E4M3.UNPACK_B R11, R11.H1 ;  /* 0x0000000bff0b723e */ /* 0x000fde00030006ff */
[----:B------:R-:W-:-:S05]  /*c5fd0*/  NOP ;  /* 0x0000000000007918 */ /* 0x000fca0000000000 */
[----:B------:R-:W-:Y:S04]  /*c5fe0*/  STL.64 [R1+0xee0], R16 ;  /* 0x000ee01001007387 */ /* 0x000fe80000100a00 */
[----:B------:R0:W-:Y:S04]  /*c5ff0*/  STL.64 [R1+0xee8], R18 ;  /* 0x000ee81201007387 */ /* 0x0001e80000100a00 */
[----:B------:R-:W-:Y:S04]  /*c6000*/  STL.64 [R1+0x6088], R14 ;  /* 0x0060880e01007387 */ /* 0x000fe80000100a00 */
[----:B------:R1:W-:Y:S01]  /*c6010*/  STL.64 [R1+0x6080], R12 ;  /* 0x0060800c01007387 */ /* 0x0003e20000100a00 */
[C---:B0-----:R-:W-:Y:S06]  /*c6020*/  HMMA.16816.F32 R16, R28.reuse, R12, R20 ;  /* 0x0000000c1c10723c */ /* 0x041fec0000001814 */
[----:B-1----:R-:W-:-:S15]  /*c6030*/  HMMA.16816.F32 R12, R28, R10, R36 ;  /* 0x0000000a1c0c723c */ /* 0x002fde0000001824 */
[----:B------:R-:W-:-:S02]  /*c6040*/  NOP ;  /* 0x0000000000007918 */ /* 0x000fc40000000000 */
[----:B------:R-:W-:Y:S04]  /*c6050*/  STL.64 [R1+0xed0], R16 ;  /* 0x000ed01001007387 */ /* 0x000fe80000100a00 */
[----:B------:R-:W-:Y:S04]  /*c6060*/  STL.64 [R1+0xed8], R18 ;  /* 0x000ed81201007387 */ /* 0x000fe80000100a00 */
[----:B------:R-:W-:Y:S04]  /*c6070*/  STL.64 [R1+0xf80], R12 ;  /* 0x000f800c01007387 */ /* 0x000fe80000100a00 */
[----:B------:R0:W-:Y:S01]  /*c6080*/  STL.64 [R1+0xf88], R14 ;  /* 0x000f880e01007387 */ /* 0x0001e20000100a00 */
[----:B--2---:R-:W-:-:S02]  /*c6090*/  F2FP.F16.E4M3.UNPACK_B R8, R8.H1 ;  /* 0x00000008ff08723e */ /* 0x004fc400030006ff */
[----:B------:R-:W-:-:S07]  /*c60a0*/  F2FP.F16.E4M3.UNPACK_B R9, R9.H1 ;  /* 0x00000009ff09723e */ /* 0x000fce00030006ff */
[----:B0-----:R-:W-:Y:S01]  /*c60b0*/  HMMA.16816.F32 R12, R28, R8, R44 ;  /* 0x000000081c0c723c */ /* 0x001fe2000000182c */
[----:B---3--:R-:W-:Y:S01]  /*c60c0*/  IMAD R27, R27, 0x100, R6 ;  /* 0x000001001b1b7824 */ /* 0x008fe200078e0206 */
[----:B------:R-:W-:Y:S02]  /*c60d0*/  F2FP.F16.E4M3.UNPACK_B R6, R7.H1 ;  /* 0x00000007ff06723e */ /* 0x000fe400030006ff */
[----:B------:R-:W-:Y:S01]  /*c60e0*/  F2FP.F16.E4M3.UNPACK_B R7, R2.H1 ;  /* 0x00000002ff07723e */ /* 0x000fe200030006ff */
[----:B------:R-:W-:Y:S04]  /*c60f0*/  STL.64 [R1+0x60a8], R10 ;  /* 0x0060a80a01007387 */ /* 0x000fe80000100a00 */
[----:B------:R-:W-:-:S14]  /*c6100*/  STL.64 [R1+0x60a0], R8 ;  /* 0x0060a00801007387 */ /* 0x000fdc0000100a00 */
[----:B------:R-:W-:Y:S04]  /*c6110*/  STL.64 [R1+0xfc0], R12 ;  /* 0x000fc00c01007387 */ /* 0x000fe80000100a00 */
[----:B------:R0:W-:Y:S02]  /*c6120*/  STL.64 [R1+0xfc8], R14 ;  /* 0x000fc80e01007387 */ /* 0x0001e40000100a00 */
[----:B0-----:R-:W-:Y:S01]  /*c6130*/  HMMA.16816.F32 R12, R28, R6, R48 ;  /* 0x000000061c0c723c */ /* 0x001fe20000001830 */
[----:B------:R-:W-:Y:S02]  /*c6140*/  IMAD R25, R25, 0x100, R4 ;  /* 0x0000010019197824 */ /* 0x000fe400078e0204 */
[----:B------:R-:W-:Y:S01]  /*c6150*/  IMAD R26, R26, 0x100, R5 ;  /* 0x000001001a1a7824 */ /* 0x000fe200078e0205 */
[----:B------:R-:W-:-:S02]  /*c6160*/  F2FP.F16.E4M3.UNPACK_B R4, R3.H1 ;  /* 0x00000003ff04723e */ /* 0x000fc400030006ff */
[----:B------:R-:W-:Y:S02]  /*c6170*/  F2FP.F16.E4M3.UNPACK_B R5, R0.H1 ;  /* 0x00000000ff05723e */ /* 0x000fe400030006ff */
[----:B------:R-:W-:Y:S02]  /*c6180*/  F2FP.F16.E4M3.UNPACK_B R2, R61.H1 ;  /* 0x0000003dff02723e */ /* 0x000fe400030006ff */
[----:B------:R-:W-:-:S03]  /*c6190*/  F2FP.F16.E4M3.UNPACK_B R3, R60.H1 ;  /* 0x0000003cff03723e */ /* 0x000fc600030006ff */
[C---:B------:R-:W-:Y:S10]  /*c61a0*/  HMMA.16816.F32 R8, R28.reuse, R4, R52 ;  /* 0x000000041c08723c */ /* 0x040ff40000001834 */
[----:B------:R-:W-:Y:S04]  /*c61b0*/  STL.64 [R1+0xfb0], R12 ;  /* 0x000fb00c01007387 */ /* 0x000fe80000100a00 */
[----:B------:R-:W-:Y:S04]  /*c61c0*/  STL.64 [R1+0xfb8], R14 ;  /* 0x000fb80e01007387 */ /* 0x000fe80000100a00 */
[----:B------:R-:W-:Y:S04]  /*c61d0*/  STL.64 [R1+0x60c8], R6 ;  /* 0x0060c80601007387 */ /* 0x000fe80000100a00 */
[----:B------:R0:W-:Y:S02]  /*c61e0*/  STL.64 [R1+0x60c0], R4 ;  /* 0x0060c00401007387 */ /* 0x0001e40000100a00 */
[----:B0-----:R-:W-:Y:S02]  /*c61f0*/  HMMA.16816.F32 R4, R28, R2, R56 ;  /* 0x000000021c04723c */ /* 0x001fe40000001838 */
[----:B------:R-:W-:Y:S04]  /*c6200*/  STL.64 [R1+0xf90], R8 ;  /* 0x000f900801007387 */ /* 0x000fe80000100a00 */
[----:B------:R-:W-:Y:S04]  /*c6210*/  STL.64 [R1+0xf98], R10 ;  /* 0x000f980a01007387 */ /* 0x000fe80000100a00 */
[----:B------:R-:W2:-:S13]  /*c6220*/  LDL.LU R44, [R1+0xe00] ;  /* 0x000e0000012c7983 */ /* 0x000e9a0000300800 */
        /* <DEDUP_REMOVED lines=12> */
[----:B------:R-:W4:Y:S01]  /*c62f0*/  LDL.LU R39, [R1+0xebc] ;  /* 0x000ebc0001277983 */ /* 0x000f220000300800 */
[----:B------:R-:W-:-:S03]  /*c6300*/  IMAD R24, R24, 0x100, R35 ;  /* 0x0000010018187824 */ /* 0x000fc600078e0223 */
[----:B------:R-:W2:Y:S04]  /*c6310*/  LDL.LU R16, [R1+0xe50] ;  /* 0x000e500001107983 */ /* 0x000ea80000300800 */
[----:B------:R-:W2:Y:S01]  /*c6320*/  LDL.LU R17, [R1+0xe54] ;  /* 0x000e540001117983 */ /* 0x000ea20000300800 */
[----:B------:R-:W-:Y:S02]  /*c6330*/  F2FP.F16.E4M3.UNPACK_B R25, R25 ;  /* 0x00000019ff19723e */ /* 0x000fe400020006ff */
[----:B------:R-:W-:Y:S02]  /*c6340*/  F2FP.F16.E4M3.UNPACK_B R26, R26 ;  /* 0x0000001aff1a723e */ /* 0x000fe400020006ff */
[----:B------:R-:W-:Y:S02]  /*c6350*/  F2FP.F16.E4M3.UNPACK_B R24, R24 ;  /* 0x00000018ff18723e */ /* 0x000fe400020006ff */
[----:B------:R-:W-:Y:S01]  /*c6360*/  F2FP.F16.E4M3.UNPACK_B R27, R27 ;  /* 0x0000001bff1b723e */ /* 0x000fe200020006ff */
[----:B------:R-:W2:Y:S04]  /*c6370*/  LDL.LU R18, [R1+0xe58] ;  /* 0x000e580001127983 */ /* 0x000ea80000300800 */
[----:B------:R-:W2:Y:S04]  /*c6380*/  LDL.LU R19, [R1+0xe5c] ;  /* 0x000e5c0001137983 */ /* 0x000ea80000300800 */
[----:B------:R-:W3:Y:S04]  /*c6390*/  LDL.LU R32, [R1+0xe90] ;  /* 0x000e900001207983 */ /* 0x000ee80000300800 */
[----:B------:R-:W3:Y:S04]  /*c63a0*/  LDL.LU R33, [R1+0xe94] ;  /* 0x000e940001217983 */ /* 0x000ee80000300800 */
[----:B------:R-:W3:Y:S04]  /*c63b0*/  LDL.LU R34, [R1+0xe98] ;  /* 0x000e980001227983 */ /* 0x000ee80000300800 */
[----:B------:R-:W3:Y:S04]  /*c63c0*/  LDL.LU R35, [R1+0xe9c] ;  /* 0x000e9c0001237983 */ /* 0x000ee80000300800 */
        /* <DEDUP_REMOVED lines=109> */
[----:B0-----:R-:W-:Y:S06]  /*c6aa0*/  HMMA.16816.F32 R12, R24, R8, R52 ;  /* 0x00000008180c723c */ /* 0x001fec0000001834 */
[----:B------:R-:W-:Y:S04]  /*c6ab0*/  STL [R1+0x5ff8], R9 ;  /* 0x005ff80901007387 */ /* 0x000fe80000100800 */
[----:B------:R-:W-:-:S13]  /*c6ac0*/  STL.64 [R1+0x6068], R10 ;  /* 0x0060680a01007387 */ /* 0x000fda0000100a00 */
[----:B------:R0:W-:Y:S04]  /*c6ad0*/  STL.64 [R1+0x13a0], R12 ;  /* 0x0013a00c01007387 */ /* 0x0001e80000100a00 */
[----:B------:R1:W-:Y:S04]  /*c6ae0*/  STL.64 [R1+0x13a8], R14 ;  /* 0x0013a80e01007387 */ /* 0x0003e80000100a00 */
[----:B------:R2:W-:Y:S04]  /*c6af0*/  STL [R1+0x6060], R8 ;  /* 0x0060600801007387 */ /* 0x0005e80000100800 */
        /* <DEDUP_REMOVED lines=52> */
[----:B----4-:R-:W-:Y:S03]  /*c6e40*/  HMMA.16816.F32 R24, R24, R2, R40 ;  /* 0x000000021818723c */ /* 0x010fe60000001828 */
[----:B0-----:R-:W2:Y:S04]  /*c6e50*/  LDL.LU.64 R10, [R1+0x6068] ;  /* 0x00606800010a7983 */ /* 0x001ea80000300a00 */
        /* <DEDUP_REMOVED lines=11> */
[----:B------:R-:W4:Y:S04]  /*c6f10*/  LDL.LU.64 R42, [R1+0x6048] ;  /* 0x00604800012a7983 */ /* 0x000f280000300a00 */
[----:B------:R-:W2:Y:S01]  /*c6f20*/  LDL.LU.64 R40, [R1+0x6040] ;  /* 0x0060400001287983 */ /* 0x000ea20000300a00 */
[----:B------:R-:W-:Y:S01]  /*c6f30*/  IMAD R31, R60, 0x100, R61 ;  /* 0x000001003c1f7824 */ /* 0x000fe200078e023d */
        /* <DEDUP_REMOVED lines=15> */
[----:B------:R-:W3:Y:S04]  /*c7030*/  LDL.LU.64 R36, [R1+0x6030] ;  /* 0x0060300001247983 */ /* 0x000ee80000300a00 */
[----:B----4-:R-:W-:Y:S04]  /*c7040*/  STL.64 [R1+0x5fc0], R42 ;  /* 0x005fc02a01007387 */ /* 0x010fe80000100a00 */
        /* <DEDUP_REMOVED lines=28> */
[C---:B--2---:R-:W-:Y:S03]  /*c7210*/  HMMA.16816.F32 R36, R28.reuse, R32, R36 ;  /* 0x000000201c24723c */ /* 0x044fe60000001824 */
[----:B------:R-:W-:Y:S04]  /*c7220*/  STL.64 [R1+0x5fd0], R34 ;  /* 0x005fd02201007387 */ /* 0x000fe80000100a00 */
[----:B------:R4:W-:Y:S01]  /*c7230*/  STL.64 [R1+0x5fc8], R32 ;  /* 0x005fc82001007387 */ /* 0x0009e20000100a00 */
[----:B------:R-:W-:-:S15]  /*c7240*/  HMMA.16816.F32 R4, R28, R18, R4 ;  /* 0x000000121c04723c */ /* 0x000fde0000001804 */
        /* <DEDUP_REMOVED lines=14> */
[C---:B------:R-:W-:Y:S06]  /*c7330*/  HMMA.16816.F32 R20, R28.reuse, R14, R48 ;  /* 0x0000000e1c14723c */ /* 0x040fec0000001830 */
[C---:B-1----:R-:W-:Y:S11]  /*c7340*/  HMMA.16816.F32 R4, R28.reuse, R12, R52 ;  /* 0x0000000c1c04723c */ /* 0x042ff60000001834 */
        /* <DEDUP_REMOVED lines=60> */
[----:B--2---:R-:W-:-:S03]  /*c7710*/  IMAD R24, R24, 0x100, R9 ;  /* 0x0000010018187824 */ /* 0x004fc600078e0209 */
[----:B------:R-:W4:Y:S02]  /*c7720*/  LDL.LU R9, [R1+0x5ff8] ;  /* 0x005ff80001097983 */ /* 0x000f240000300800 */
[----:B----4-:R-:W-:-:S15]  /*c7730*/  HMMA.16816.F32 R4, R28, R8, R4 ;  /* 0x000000081c04723c */ /* 0x010fde0000001804 */
[----:B------:R-:W-:-:S08]  /*c7740*/  NOP ;  /* 0x0000000000007918 */ /* 0x000fd00000000000 */
[----:B------:R-:W-:Y:S04]  /*c7750*/  STL.64 [R1+0x1380], R4 ;  /* 0x0013800401007387 */ /* 0x000fe80000100a00 */
[----:B------:R0:W-:Y:S04]  /*c7760*/  STL.64 [R1+0x1388], R6 ;  /* 0x0013880601007387 */ /* 0x0001e80000100a00 */
[----:B0-----:R-:W3:Y:S04]  /*c7770*/  LDL.LU.64 R6, [R1+0x5ff0] ;  /* 0x005ff00001067983 */ /* 0x001ee80000300a00 */
[----:B------:R-:W2:Y:S04]  /*c7780*/  LDL.LU.64 R4, [R1+0x5fe8] ;  /* 0x005fe80001047983 */ /* 0x000ea80000300a00 */
[----:B------:R-:W-:Y:S01]  /*c7790*/  STL [R1+0x5f60], R9 ;  /* 0x005f600901007387 */ /* 0x000fe20000100800 */
[C---:B---3--:R-:W-:Y:S06]  /*c77a0*/  HMMA.16816.F32 R20, R28.reuse, R6, R20 ;  /* 0x000000061c14723c */ /* 0x048fec0000001814 */
[C---:B--2---:R-:W-:Y:S06]  /*c77b0*/  HMMA.16816.F32 R32, R28.reuse, R4, R32 ;  /* 0x000000041c20723c */ /* 0x044fec0000001820 */
[----:B------:R-:W-:Y:S11]  /*c77c0*/  HMMA.16816.F32 R28, R28, R2, R40 ;  /* 0x000000021c1c723c */ /* 0x000ff60000001828 */
        /* <DEDUP_REMOVED lines=16> */
[----:B------:R-:W-:-:S02]  /*c78d0*/  IMAD R25, R26, 0x100, R25 ;  /* 0x000001001a197824 */ /* 0x000fc400078e0219 */
[----:B------:R-:W-:Y:S02]  /*c78e0*/  IMAD R26, R0, 0x100, R27 ;  /* 0x00000100001a7824 */ /* 0x000fe400078e021b */
[----:B------:R-:W-:Y:S01]  /*c78f0*/  IMAD R27, R60, 0x100, R61 ;  /* 0x000001003c1b7824 */ /* 0x000fe200078e023d */
[----:B------:R-:W-:Y:S02]  /*c7900*/  F2FP.F16.E4M3.UNPACK_B R24, R24 ;  /* 0x00000018ff18723e */ /* 0x000fe400020006ff */
        /* <DEDUP_REMOVED lines=15> */
[----:B----4-:R-:W-:Y:S04]  /*c7a00*/  STL.64 [R1+0x5f48], R42 ;  /* 0x005f482a01007387 */ /* 0x010fe80000100a00 */
[----:B------:R-:W-:Y:S01]  /*c7a10*/  STL.64 [R1+0x5f40], R40 ;  /* 0x005f402801007387 */ /* 0x000fe20000100a00 */
        /* <DEDUP_REMOVED lines=83> */
[C---:B---3--:R-:W-:Y:S03]  /*c7f50*/  HMMA.16816.F32 R36, R24.reuse, R10, R36 ;  /* 0x0000000a1824723c */ /* 0x048fe60000001824 */
        /* <DEDUP_REMOVED lines=8> */
[----:B------:R-:W-:-:S15]  /*c7fe0*/  HMMA.16816.F32 R32, R24, R12, R32 ;  /* 0x0000000c1820723c */ /* 0x000fde0000001820 */
        /* <DEDUP_REMOVED lines=19> */
[----:B------:R-:W3:Y:S02]  /*c8120*/  LDL.LU R9, [R1+0x5f60] ;  /* 0x005f600001097983 */ /* 0x000ee40000300800 */
[----:B---3--:R-:W-:-:S15]  /*c8130*/  HMMA.16816.F32 R4, R24, R8, R4 ;  /* 0x000000081804723c */ /* 0x008fde0000001804 */
[----:B------:R-:W-:-:S08]  /*c8140*/  NOP ;  /* 0x0000000000007918 */ /* 0x000fd00000000000 */
        /* <DEDUP_REMOVED lines=18> */
[----:B------:R0:W-:Y:S01]  /*c8270*/  STL.64 [R1+0x5f30], R4 ;  /* 0x005f300401007387 */ /* 0x0001e20000100a00 */
[----:B------:R-:W-:-:S02]  /*c8280*/  IMAD R29, R30, 0x100, R29 ;  /* 0x000001001e1d7824 */ /* 0x000fc400078e021d */
[----:B------:R-:W-:Y:S02]  /*c8290*/  IMAD R30, R0, 0x100, R31 ;  /* 0x00000100001e7824 */ /* 0x000fe400078e021f */
[----:B------:R-:W-:Y:S01]  /*c82a0*/  IMAD R31, R60, 0x100, R61 ;  /* 0x000001003c1f7824 */ /* 0x000fe200078e023d */
[----:B0-----:R-:W-:Y:S01]  /*c82b0*/  HMMA.16816.F32 R4, R24, R2, R12 ;  /* 0x000000021804723c */ /* 0x001fe2000000180c */
[----:B------:R-:W-:Y:S02]  /*c82c0*/  F2FP.F16.E4M3.UNPACK_B R28, R28 ;  /* 0x0000001cff1c723e */ /* 0x000fe400020006ff */
[----:B------:R-:W-:Y:S02]  /*c82d0*/  F2FP.F16.E4M3.UNPACK_B R29, R29 ;  /* 0x0000001dff1d723e */ /* 0x000fe400020006ff */
[----:B------:R-:W-:Y:S02]  /*c82e0*/  F2FP.F16.E4M3.UNPACK_B R30, R30 ;  /* 0x0000001eff1e723e */ /* 0x000fe400020006ff */
[----:B------:R-:W-:-:S03]  /*c82f0*/  F2FP.F16.E4M3.UNPACK_B R31, R31 ;  /* 0x0000001fff1f723e */ /* 0x000fc600020006ff */
[----:B------:R-:W-:Y:S04]  /*c8300*/  STL.64 [R1+0x1200], R8 ;  /* 0x0012000801007387 */ /* 0x000fe80000100a00 */
[----:B------:R0:W-:Y:S02]  /*c8310*/  STL.64 [R1+0x1208], R10 ;  /* 0x0012080a01007387 */ /* 0x0001e40000100a00 */
[C---:B0-----:R-:W-:Y:S07]  /*c8320*/  HMMA.16816.F32 R8, R28.reuse, R38, R44 ;  /* 0x000000261c08723c */ /* 0x041fee000000182c */
[----:B------:R-:W-:Y:S04]  /*c8330*/  STL.64 [R1+0xe40], R4 ;  /* 0x000e400401007387 */ /* 0x000fe80000100a00 */
[----:B------:R4:W-:Y:S02]  /*c8340*/  STL.64 [R1+0xe48], R6 ;  /* 0x000e480601007387 */ /* 0x0009e40000100a00 */
[C---:B----4-:R-:W-:Y:S06]  /*c8350*/  HMMA.16816.F32 R4, R28.reuse, R36, R48 ;  /* 0x000000241c04723c */ /* 0x050fec0000001830 */
[----:B---3--:R-:W-:-:S15]  /*c8360*/  HMMA.16816.F32 R12, R28, R40, R16 ;  /* 0x000000281c0c723c */ /* 0x008fde0000001810 */
        /* <DEDUP_REMOVED lines=96> */
[----:B------:R-:W-:-:S02]  /*c8970*/  IMAD R24, R44, 0x100, R27 ;  /* 0x000001002c187824 */ /* 0x000fc400078e021b */
[----:B------:R-:W-:Y:S02]  /*c8980*/  IMAD R25, R46, 0x100, R45 ;  /* 0x000001002e197824 */ /* 0x000fe400078e022d */
[----:B------:R-:W-:Y:S01]  /*c8990*/  IMAD R26, R0, 0x100, R47 ;  /* 0x00000100001a7824 */ /* 0x000fe200078e022f */
        /* <DEDUP_REMOVED lines=20> */
[----:B------:R-:W-:-:S15]  /*c8ae0*/  HMMA.16816.F32 R8, R28, R4, R52 ;  /* 0x000000041c08723c */ /* 0x000fde0000001834 */
[----:B------:R-:W-:-:S02]  /*c8af0*/  NOP ;  /* 0x0000000000007918 */ /* 0x000fc40000000000 */
        /* <DEDUP_REMOVED lines=689> */
[----:B------:R-:W-:Y:S02]  /*cb610*/  F2FP.F16.E4M3.UNPACK_B R24, R24 ;  /* 0x00000018ff18723e */ /* 0x000fe400020006ff */
[----:B------:R-:W-:Y:S02]  /*cb620*/  F2FP.F16.E4M3.UNPACK_B R25, R25 ;  /* 0x00000019ff19723e */ /* 0x000fe400020006ff */
[----:B------:R-:W-:Y:S02]  /*cb630*/  F2FP.F16.E4M3.UNPACK_B R26, R26 ;  /* 0x0000001aff1a723e */ /* 0x000fe400020006ff */
[----:B------:R-:W-:Y:S01]  /*cb640*/  F2FP.F16.E4M3.UNPACK_B R27, R27 ;  /* 0x0000001bff1b723e */ /* 0x000fe200020006ff */
        /* <DEDUP_REMOVED lines=115> */
[----:B------:R-:W-:Y:S02]  /*cbd80*/  IMAD R29, R58, 0x100, R57 ;  /* 0x000001003a1d7824 */ /* 0x000fe400078e0239 */
[----:B------:R-:W-:-:S12]  /*cbd90*/  IMAD R30, R0, 0x100, R59 ;  /* 0x00000100001e7824 */ /* 0x000fd800078e023b */
        /* <DEDUP_REMOVED lines=19> */
[----:B------:R-:W3:Y:S04]  /*cbed0*/  LDL.LU R13, [R1+0xba4] ;  /* 0x000ba400010d7983 */ /* 0x000ee80000300800 */
[----:B--2---:R-:W3:Y:S04]  /*cbee0*/  LDL.LU R14, [R1+0xba8] ;  /* 0x000ba800010e7983 */ /* 0x004ee80000300800 */
        /* <DEDUP_REMOVED lines=30> */
[----:B------:R-:W-:-:S02]  /*cc0d0*/  NOP ;  /* 0x0000000000007918 */ /* 0x000fc40000000000 */
[----:B------:R-:W-:Y:S04]  /*cc0e0*/  STL.64 [R1+0x1290], R8 ;  /* 0x0012900801007387 */ /* 0x000fe80000100a00 */
[----:B------:R0:W-:Y:S01]  /*cc0f0*/  STL.64 [R1+0x1298], R10 ;  /* 0x0012980a01007387 */ /* 0x0001e20000100a00 */
[----:B--2---:R-:W-:Y:S03]  /*cc100*/  HMMA.16816.F32 R24, R24, R2, R40 ;  /* 0x000000021818723c */ /* 0x004fe60000001828 */
        /* <DEDUP_REMOVED lines=78> */
[----:B------:R0:W-:Y:S04]  /*cc5f0*/  STL.64 [R1+0x718], R22 ;  /* 0x0007181601007387 */ /* 0x0001e80000100a00 */
[----:B------:R1:W-:Y:S04]  /*cc600*/  STL.64 [R1+0x5c20], R16 ;  /* 0x005c201001007387 */ /* 0x0003e80000100a00 */
[----:B------:R-:W-:Y:S04]  /*cc610*/  STL.64 [R1+0x6e0], R4 ;  /* 0x0006e00401007387 */ /* 0x000fe80000100a00 */
[----:B------:R2:W-:Y:S01]  /*cc620*/  STL.64 [R1+0x6e8], R6 ;  /* 0x0006e80601007387 */ /* 0x0005e20000100a00 */
[C---:B0-----:R-:W-:Y:S06]  /*cc630*/  HMMA.16816.F32 R20, R28.reuse, R14, R48 ;  /* 0x0000000e1c14723c */ /* 0x041fec0000001830 */
[C---:B-1----:R-:W-:Y:S06]  /*cc640*/  HMMA.16816.F32 R16, R28.reuse, R12, R52 ;  /* 0x0000000c1c10723c */ /* 0x042fec0000001834 */
[----:B--2---:R-:W-:Y:S11]  /*cc650*/  HMMA.16816.F32 R4, R28, R10, R56 ;  /* 0x0000000a1c04723c */ /* 0x004ff60000001838 */
[----:B------:R-:W-:Y:S04]  /*cc660*/  STL.64 [R1+0x670], R20 ;  /* 0x0006701401007387 */ /* 0x000fe80000100a00 */
[----:B------:R-:W-:Y:S04]  /*cc670*/  STL.64 [R1+0x678], R22 ;  /* 0x0006781601007387 */ /* 0x000fe80000100a00 */
        /* <DEDUP_REMOVED lines=18> */
[----:B------:R-:W3:Y:S01]  /*cc7a0*/  LDL.LU R27, [R1+0x58e0] ;  /* 0x0058e000011b7983 */ /* 0x000ee20000300800 */
[----:B------:R-:W-:-:S03]  /*cc7b0*/  IMAD R24, R60, 0x100, R61 ;  /* 0x000001003c187824 */ /* 0x000fc600078e023d */
        /* <DEDUP_REMOVED lines=37> */
[----:B------:R-:W-:Y:S01]  /*cca10*/  STL [R1+0x5bac], R9 ;  /* 0x005bac0901007387 */ /* 0x000fe20000100800 */
[C---:B--2---:R-:W-:Y:S06]  /*cca20*/  HMMA.16816.F32 R16, R28.reuse, R6, R16 ;  /* 0x000000061c10723c */ /* 0x044fec0000001810 */
[C---:B---3--:R-:W-:Y:S06]  /*cca30*/  HMMA.16816.F32 R20, R28.reuse, R4, R20 ;  /* 0x000000041c14723c */ /* 0x048fec0000001814 */
        /* <DEDUP_REMOVED lines=53> */
[----:B------:R-:W-:Y:S01]  /*ccd90*/  STL.64 [R1+0x11b8], R42 ;  /* 0x0011b82a01007387 */ /* 0x000fe20000100a00 */
[C---:B--2---:R-:W-:Y:S06]  /*ccda0*/  HMMA.16816.F32 R28, R24.reuse, R34, R28 ;  /* 0x00000022181c723c */ /* 0x044fec000000181c */
[----:B----4-:R-:W-:Y:S01]  /*ccdb0*/  HMMA.16816.F32 R4, R24, R32, R4 ;  /* 0x000000201804723c */ /* 0x010fe20000001804 */
[----:B------:R-:W-:-:S15]  /*ccdc0*/  STL.64 [R1+0x5bc8], R34 ;  /* 0x005bc82201007387 */ /* 0x000fde0000100a00 */
[----:B------:R-:W-:-:S01]  /*ccdd0*/  NOP ;  /* 0x0000000000007918 */ /* 0x000fc20000000000 */
        /* <DEDUP_REMOVED lines=80> */
[----:B------:R0:W-:Y:S01]  /*cd2e0*/  STL.64 [R1+0x1248], R34 ;  /* 0x0012482201007387 */ /* 0x0001e20000100a00 */
[----:B------:R-:W-:-:S03]  /*cd2f0*/  IMAD R28, R28, 0x100, R9 ;  /* 0x000001001c1c7824 */ /* 0x000fc600078e0209 */
        /* <DEDUP_REMOVED lines=12> */
[----:B------:R-:W3:Y:S01]  /*cd3c0*/  LDL.LU R9, [R1+0x5bac] ;  /* 0x005bac0001097983 */ /* 0x000ee20000300800 */
[----:B------:R-:W-:-:S03]  /*cd3d0*/  IMAD R29, R29, 0x100, R60 ;  /* 0x000001001d1d7824 */ /* 0x000fc600078e023c */
[----:B------:R-:W2:Y:S01]  /*cd3e0*/  LDL.LU R60, [R1+0x5ba8] ;  /* 0x005ba800013c7983 */ /* 0x000ea20000300800 */
        /* <DEDUP_REMOVED lines=12> */
[----:B------:R-:W-:-:S03]  /*cd4b0*/  IMAD R30, R30, 0x100, R61 ;  /* 0x000001001e1e7824 */ /* 0x000fc600078e023d */
[----:B------:R-:W2:Y:S01]  /*cd4c0*/  LDL.LU R61, [R1+0x5b90] ;  /* 0x005b9000013d7983 */ /* 0x000ea20000300800 */
[----:B---3--:R-:W-:-:S15]  /*cd4d0*/  HMMA.16816.F32 R40, R24, R6, R40 ;  /* 0x000000061828723c */ /* 0x008fde0000001828 */
[----:B------:R-:W-:-:S08]  /*cd4e0*/  NOP ;  /* 0x0000000000007918 */ /* 0x000fd00000000000 */
[----:B------:R-:W-:Y:S04]  /*cd4f0*/  STL.64 [R1+0x15a0], R40 ;  /* 0x0015a02801007387 */ /* 0x000fe80000100a00 */
[----:B------:R0:W-:Y:S04]  /*cd500*/  STL.64 [R1+0x15a8], R42 ;  /* 0x0015a82a01007387 */ /* 0x0001e80000100a00 */
[----:B0-----:R-:W3:Y:S04]  /*cd510*/  LDL.LU.64 R42, [R1+0x5b88] ;  /* 0x005b8800012a7983 */ /* 0x001ee80000300a00 */
[----:B------:R-:W2:Y:S01]  /*cd520*/  LDL.LU.64 R40, [R1+0x5b80] ;  /* 0x005b800001287983 */ /* 0x000ea20000300a00 */
[----:B----4-:R-:W-:Y:S01]  /*cd530*/  HMMA.16816.F32 R8, R24, R4, R8 ;  /* 0x000000041808723c */ /* 0x010fe20000001808 */
[----:B------:R-:W-:Y:S01]  /*cd540*/  IMAD R31, R0, 0x100, R31 ;  /* 0x00000100001f7824 */ /* 0x000fe200078e021f */
[----:B------:R-:W-:-:S02]  /*cd550*/  F2FP.F16.E4M3.UNPACK_B R28, R28 ;  /* 0x0000001cff1c723e */ /* 0x000fc400020006ff */
[----:B------:R-:W-:Y:S02]  /*cd560*/  F2FP.F16.E4M3.UNPACK_B R29, R29 ;  /* 0x0000001dff1d723e */ /* 0x000fe400020006ff */
[----:B------:R-:W-:Y:S01]  /*cd570*/  F2FP.F16.E4M3.UNPACK_B R30, R30 ;  /* 0x0000001eff1e723e */ /* 0x000fe200020006ff */
[----:B------:R-:W-:Y:S01]  /*cd580*/  STL.64 [R1+0x5b38], R6 ;  /* 0x005b380601007387 */ /* 0x000fe20000100a00 */
[----:B------:R-:W-:-:S03]  /*cd590*/  F2FP.F16.E4M3.UNPACK_B R31, R31 ;  /* 0x0000001fff1f723e */ /* 0x000fc600020006ff */
[----:B------:R-:W-:-:S12]  /*cd5a0*/  STL.64 [R1+0x5b30], R4 ;  /* 0x005b300401007387 */ /* 0x000fd80000100a00 */
[----:B------:R-:W-:Y:S04]  /*cd5b0*/  STL.64 [R1+0x1520], R8 ;  /* 0x0015200801007387 */ /* 0x000fe80000100a00 */
[----:B------:R0:W-:Y:S02]  /*cd5c0*/  STL.64 [R1+0x1528], R10 ;  /* 0x0015280a01007387 */ /* 0x0001e40000100a00 */
[----:B0-----:R-:W-:Y:S06]  /*cd5d0*/  HMMA.16816.F32 R8, R24, R2, R12 ;  /* 0x000000021808723c */ /* 0x001fec000000180c */
[----:B--2---:R-:W-:Y:S01]  /*cd5e0*/  HMMA.16816.F32 R4, R28, R40, R16 ;  /* 0x000000281c04723c */ /* 0x004fe20000001810 */
[----:B---3--:R-:W-:-:S15]  /*cd5f0*/  STL.64 [R1+0x5b58], R42 ;  /* 0x005b582a01007387 */ /* 0x008fde0000100a00 */
[----:B------:R-:W-:-:S01]  /*cd600*/  NOP ;  /* 0x0000000000007918 */ /* 0x000fc20000000000 */
[----:B------:R-:W-:Y:S04]  /*cd610*/  STL.64 [R1+0x1510], R8 ;  /* 0x0015100801007387 */ /* 0x000fe80000100a00 */
[----:B------:R0:W-:Y:S04]  /*cd620*/  STL.64 [R1+0x1518], R10 ;  /* 0x0015180a01007387 */ /* 0x0001e80000100a00 */
[----:B------:R-:W-:Y:S01]  /*cd630*/  STL.64 [R1+0x5b50], R40 ;  /* 0x005b502801007387 */ /* 0x000fe20000100a00 */
[C---:B0-----:R-:W-:Y:S03]  /*cd640*/  HMMA.16816.F32 R8, R28.reuse, R38, R44 ;  /* 0x000000261c08723c */ /* 0x041fe6000000182c */
[----:B------:R-:W-:Y:S04]  /*cd650*/  STL.64 [R1+0x1500], R4 ;  /* 0x0015000401007387 */ /* 0x000fe80000100a00 */
[----:B------:R0:W-:Y:S02]  /*cd660*/  STL.64 [R1+0x1508], R6 ;  /* 0x0015080601007387 */ /* 0x0001e40000100a00 */
[----:B0-----:R-:W-:Y:S02]  /*cd670*/  HMMA.16816.F32 R4, R28, R36, R48 ;  /* 0x000000241c04723c */ /* 0x001fe40000001830 */
[----:B------:R-:W-:-:S12]  /*cd680*/  STL.64 [R1+0x5b78], R38 ;  /* 0x005b782601007387 */ /* 0x000fd80000100a00 */
[----:B------:R-:W-:Y:S04]  /*cd690*/  STL.64 [R1+0x13f0], R8 ;  /* 0x0013f00801007387 */ /* 0x000fe80000100a00 */
[----:B------:R0:W-:Y:S04]  /*cd6a0*/  STL.64 [R1+0x13f8], R10 ;  /* 0x0013f80a01007387 */ /* 0x0001e80000100a00 */
[----:B------:R-:W-:Y:S01]  /*cd6b0*/  STL.64 [R1+0x5b70], R36 ;  /* 0x005b702401007387 */ /* 0x000fe20000100a00 */
[C---:B0-----:R-:W-:Y:S03]  /*cd6c0*/  HMMA.16816.F32 R8, R28.reuse, R34, R52 ;  /* 0x000000221c08723c */ /* 0x041fe60000001834 */
[----:B------:R-:W-:Y:S04]  /*cd6d0*/  STL.64 [R1+0x13e0], R4 ;  /* 0x0013e00401007387 */ /* 0x000fe80000100a00 */
[----:B------:R0:W-:Y:S04]  /*cd6e0*/  STL.64 [R1+0x13e8], R6 ;  /* 0x0013e80601007387 */ /* 0x0001e80000100a00 */
[----:B------:R-:W2:Y:S01]  /*cd6f0*/  LDL.LU R52, [R1+0x220] ;  /* 0x0002200001347983 */ /* 0x000ea20000300800 */
[C---:B0-----:R-:W-:Y:S11]  /*cd700*/  HMMA.16816.F32 R4, R28.reuse, R32, R56 ;  /* 0x000000201c04723c */ /* 0x041ff60000001838 */
[----:B------:R0:W-:Y:S04]  /*cd710*/  STL.64 [R1+0x13d0], R8 ;  /* 0x0013d00801007387 */ /* 0x0001e80000100a00 */
[----:B------:R1:W-:Y:S08]  /*cd720*/  STL.64 [R1+0x13d8], R10 ;  /* 0x0013d80a01007387 */ /* 0x0003f00000100a00 */
        /* <DEDUP_REMOVED lines=63> */
[----:B------:R0:W-:Y:S04]  /*cdb20*/  STL.64 [R1+0x5af8], R22 ;  /* 0x005af81601007387 */ /* 0x0001e80000100a00 */
[----:B0-----:R-:W2:Y:S04]  /*cdb30*/  LDL.LU R22, [R1+0x5918] ;  /* 0x0059180001167983 */ /* 0x001ea80000300800 */
[----:B------:R-:W2:Y:S04]  /*cdb40*/  LDL.LU R23, [R1+0x5920] ;  /* 0x0059200001177983 */ /* 0x000ea80000300800 */
[----:B------:R0:W-:Y:S04]  /*cdb50*/  STL.64 [R1+0x5af0], R20 ;  /* 0x005af01401007387 */ /* 0x0001e80000100a00 */
[----:B0-----:R-:W2:Y:S01]  /*cdb60*/  LDL.LU R21, [R1+0x5910] ;  /* 0x0059100001157983 */ /* 0x001ea20000300800 */
        /* <DEDUP_REMOVED lines=52> */
[----:B------:R0:W-:Y:S04]  /*cdeb0*/  STL.64 [R1+0x16e8], R14 ;  /* 0x0016e80e01007387 */ /* 0x0001e80000100a00 */
[----:B------:R-:W-:Y:S04]  /*cdec0*/  STL.64 [R1+0x16d0], R8 ;  /* 0x0016d00801007387 */ /* 0x000fe80000100a00 */
[----:B------:R1:W-:Y:S01]  /*cded0*/  STL.64 [R1+0x16d8], R10 ;  /* 0x0016d80a01007387 */ /* 0x0003e20000100a00 */
[----:B0-----:R-:W-:Y:S06]  /*cdee0*/  HMMA.16816.F32 R12, R28, R2, R48 ;  /* 0x000000021c0c723c */ /* 0x001fec0000001830 */
[C---:B-1----:R-:W-:Y:S01]  /*cdef0*/  HMMA.16816.F32 R8, R24.reuse, R40, R52 ;  /* 0x000000281808723c */ /* 0x042fe20000001834 */
[----:B------:R-:W-:Y:S04]  /*cdf00*/  STL.64 [R1+0x16c0], R16 ;  /* 0x0016c01001007387 */ /* 0x000fe80000100a00 */
[----:B------:R-:W-:Y:S04]  /*cdf10*/  STL.64 [R1+0x16c8], R18 ;  /* 0x0016c81201007387 */ /* 0x000fe80000100a00 */
[----:B------:R-:W-:Y:S08]  /*cdf20*/  STL.64 [R1+0x5ab8], R42 ;  /* 0x005ab82a01007387 */ /* 0x000ff00000100a00 */
        /* <DEDUP_REMOVED lines=128> */
[----:B------:R-:W-:-:S12]  /*ce730*/  IMAD R31, R0, 0x100, R55 ;  /* 0x00000100001f7824 */ /* 0x000fd800078e0237 */
[----:B------:R-:W-:Y:S04]  /*ce740*/  STL.64 [R1+0x17f0], R12 ;  /* 0x0017f00c01007387 */ /* 0x000fe80000100a00 */
[----:B------:R-:W-:Y:S04]  /*ce750*/  STL.64 [R1+0x17f8], R14 ;  /* 0x0017f80e01007387 */ /* 0x000fe80000100a00 */
[----:B------:R-:W2:Y:S04]  /*ce760*/  LDL.LU R52, [R1+0xcc0] ;  /* 0x000cc00001347983 */ /* 0x000ea80000300800 */
[----:B------:R-:W-:Y:S04]  /*ce770*/  STL.64 [R1+0x1810], R8 ;  /* 0x0018100801007387 */ /* 0x000fe80000100a00 */
[----:B------:R-:W-:Y:S04]  /*ce780*/  STL.64 [R1+0x1818], R10 ;  /* 0x0018180a01007387 */ /* 0x000fe80000100a00 */
[----:B------:R-:W2:Y:S04]  /*ce790*/  LDL.LU R53, [R1+0xcc4] ;  /* 0x000cc40001357983 */ /* 0x000ea80000300800 */
[----:B------:R-:W3:Y:S04]  /*ce7a0*/  LDL.LU R54, [R1+0xcc8] ;  /* 0x000cc80001367983 */ /* 0x000ee80000300800 */
[----:B------:R-:W3:Y:S01]  /*ce7b0*/  LDL.LU R55, [R1+0xccc] ;  /* 0x000ccc0001377983 */ /* 0x000ee20000300800 */
[----:B------:R-:W-:-:S03]  /*ce7c0*/  IMAD R28, R46, 0x100, R45 ;  /* 0x000001002e1c7824 */ /* 0x000fc600078e022d */
        /* <DEDUP_REMOVED lines=196> */
[----:B------:R-:W4:Y:S04]  /*cf410*/  LDL.LU R57, [R1+0x54] ;  /* 0x0000540001397983 */ /* 0x000f280000300800 */
[----:B------:R-:W4:Y:S04]  /*cf420*/  LDL.LU R58, [R1+0x58] ;  /* 0x00005800013a7983 */ /* 0x000f280000300800 */
[----:B------:R-:W4:Y:S01]  /*cf430*/  LDL.LU R59, [R1+0x5c] ;  /* 0x00005c00013b7983 */ /* 0x000f220000300800 */
[C---:B--2---:R-:W-:Y:S06]  /*cf440*/  HMMA.16816.F32 R12, R28.reuse, R6, R12 ;  /* 0x000000061c0c723c */ /* 0x044fec000000180c */
[----:B---3--:R-:W-:Y:S01]  /*cf450*/  HMMA.16816.F32 R16, R28, R4, R16 ;  /* 0x000000041c10723c */ /* 0x008fe20000001810 */
[----:B----4-:R-:W-:-:S02]  /*cf460*/  IMAD R27, R27, 0x100, R0 ;  /* 0x000001001b1b7824 */ /* 0x010fc400078e0200 */
[----:B------:R-:W2:Y:S03]  /*cf470*/  LDL.LU R0, [R1+0x5a38] ;  /* 0x005a380001007983 */ /* 0x000ea60000300800 */
[----:B------:R-:W-:Y:S11]  /*cf480*/  HMMA.16816.F32 R28, R28, R2, R40 ;  /* 0x000000021c1c723c */ /* 0x000ff60000001828 */
        /* <DEDUP_REMOVED lines=8> */
[----:B------:R-:W4:Y:S04]  /*cf510*/  LDL.LU.64 R42, [R1+0x5a10] ;  /* 0x005a1000012a7983 */ /* 0x000f280000300a00 */
[----:B------:R-:W3:Y:S01]  /*cf520*/  LDL.LU.64 R40, [R1+0x5a08] ;  /* 0x005a080001287983 */ /* 0x000ee20000300a00 */
[----:B------:R-:W-:-:S02]  /*cf530*/  F2FP.F16.E4M3.UNPACK_B R24, R24 ;  /* 0x00000018ff18723e */ /* 0x000fc400020006ff */
[----:B------:R-:W-:Y:S02]  /*cf540*/  F2FP.F16.E4M3.UNPACK_B R25, R25 ;  /* 0x00000019ff19723e */ /* 0x000fe400020006ff */
[----:B------:R-:W-:Y:S02]  /*cf550*/  F2FP.F16.E4M3.UNPACK_B R26, R26 ;  /* 0x0000001aff1a723e */ /* 0x000fe400020006ff */
[----:B------:R-:W-:Y:S01]  /*cf560*/  F2FP.F16.E4M3.UNPACK_B R27, R27 ;  /* 0x0000001bff1b723e */ /* 0x000fe200020006ff */
[----:B------:R0:W-:Y:S04]  /*cf570*/  STL.64 [R1+0x1800], R28 ;  /* 0x0018001c01007387 */ /* 0x0001e80000100a00 */
[----:B------:R1:W-:Y:S04]  /*cf580*/  STL.64 [R1+0x1808], R30 ;  /* 0x0018081e01007387 */ /* 0x0003e80000100a00 */
[----:B0-----:R-:W4:Y:S01]  /*cf590*/  LDL.LU R28, [R1] ;  /* 0x00000000011c7983 */ /* 0x001f220000300800 */
[----:B-1----:R-:W-:-:S02]  /*cf5a0*/  IMAD.MOV.U32 R30, RZ, RZ, R61 ;  /* 0x000000ffff1e7224 */ /* 0x002fc400078e003d */
[----:B------:R-:W-:Y:S02]  /*cf5b0*/  IMAD.MOV.U32 R31, RZ, RZ, R60 ;  /* 0x000000ffff1f7224 */ /* 0x000fe400078e003c */
[----:B--2---:R-:W-:Y:S02]  /*cf5c0*/  IMAD.MOV.U32 R29, RZ, RZ, R0 ;  /* 0x000000ffff1d7224 */ /* 0x004fe400078e0000 */
[----:B------:R-:W2:Y:S04]  /*cf5d0*/  LDL.LU R0, [R1+0x5a00] ;  /* 0x005a000001007983 */ /* 0x000ea80000300800 */
[----:B------:R-:W4:Y:S04]  /*cf5e0*/  LDL.LU R61, [R1+0x59fc] ;  /* 0x0059fc00013d7983 */ /* 0x000f280000300800 */
[----:B------:R-:W2:Y:S01]  /*cf5f0*/  LDL.LU R60, [R1+0x59f8] ;  /* 0x0059f800013c7983 */ /* 0x000ea20000300800 */
[----:B---3--:R-:W-:-:S15]  /*cf600*/  HMMA.16816.F32 R36, R24, R40, R36 ;  /* 0x000000281824723c */ /* 0x008fde0000001824 */
[----:B------:R-:W-:-:S08]  /*cf610*/  NOP ;  /* 0x0000000000007918 */ /* 0x000fd00000000000 */
[----:B------:R-:W-:Y:S04]  /*cf620*/  STL.64 [R1+0x1750], R36 ;  /* 0x0017502401007387 */ /* 0x000fe80000100a00 */
[----:B------:R0:W-:Y:S04]  /*cf630*/  STL.64 [R1+0x1758], R38 ;  /* 0x0017582601007387 */ /* 0x0001e80000100a00 */
[----:B0-----:R-:W3:Y:S04]  /*cf640*/  LDL.LU.64 R38, [R1+0x59f0] ;  /* 0x0059f00001267983 */ /* 0x001ee80000300a00 */
[----:B------:R-:W4:Y:S04]  /*cf650*/  LDL.LU.64 R36, [R1+0x59e8] ;  /* 0x0059e80001247983 */ /* 0x000f280000300a00 */
        /* <DEDUP_REMOVED lines=9> */
[----:B------:R-:W3:Y:S04]  /*cf6f0*/  LDL.LU.64 R34, [R1+0x59d0] ;  /* 0x0059d00001227983 */ /* 0x000ee80000300a00 */
[----:B------:R-:W4:Y:S04]  /*cf700*/  LDL.LU.64 R32, [R1+0x59c8] ;  /* 0x0059c80001207983 */ /* 0x000f280000300a00 */
[----:B------:R0:W-:Y:S04]  /*cf710*/  STL.64 [R1+0x1640], R36 ;  /* 0x0016402401007387 */ /* 0x0001e80000100a00 */
[----:B------:R1:W-:Y:S04]  /*cf720*/  STL.64 [R1+0x1648], R38 ;  /* 0x0016482601007387 */ /* 0x0003e80000100a00 */
[----:B0-----:R-:W4:Y:S01]  /*cf730*/  LDL.LU R36, [R1+0x20] ;  /* 0x0000200001247983 */ /* 0x001f220000300800 */
[----:B--2---:R-:W-:-:S03]  /*cf740*/  IMAD.MOV.U32 R37, RZ, RZ, R60 ;  /* 0x000000ffff257224 */ /* 0x004fc600078e003c */
[----:B------:R-:W2:Y:S01]  /*cf750*/  LDL.LU R60, [R1+0x59c0] ;  /* 0x0059c000013c7983 */ /* 0x000ea20000300800 */
[----:B-1----:R-:W-:Y:S02]  /*cf760*/  IMAD.MOV.U32 R38, RZ, RZ, R61 ;  /* 0x000000ffff267224 */ /* 0x002fe400078e003d */
[----:B------:R-:W-:Y:S01]  /*cf770*/  IMAD.MOV.U32 R39, RZ, RZ, R0 ;  /* 0x000000ffff277224 */ /* 0x000fe200078e0000 */
[----:B------:R-:W2:Y:S04]  /*cf780*/  LDL.LU R61, [R1+0x59bc] ;  /* 0x0059bc00013d7983 */ /* 0x000ea80000300800 */
[----:B------:R-:W2:Y:S01]  /*cf790*/  LDL.LU R0, [R1+0x59b8] ;  /* 0x0059b80001007983 */ /* 0x000ea20000300800 */
[C---:B---3--:R-:W-:Y:S06]  /*cf7a0*/  HMMA.16816.F32 R44, R24.reuse, R34, R44 ;  /* 0x00000022182c723c */ /* 0x048fec000000182c */
[C---:B----4-:R-:W-:Y:S06]  /*cf7b0*/  HMMA.16816.F32 R32, R24.reuse, R32, R48 ;  /* 0x000000201820723c */ /* 0x050fec0000001830 */
[C---:B------:R-:W-:Y:S06]  /*cf7c0*/  HMMA.16816.F32 R52, R24.reuse, R22, R52 ;  /* 0x000000161834723c */ /* 0x040fec0000001834 */
[----:B------:R-:W-:Y:S05]  /*cf7d0*/  HMMA.16816.F32 R20, R24, R20, R56 ;  /* 0x000000141814723c */ /* 0x000fea0000001838 */
[----:B------:R-:W-:Y:S04]  /*cf7e0*/  STL.64 [R1+0x1630], R44 ;  /* 0x0016302c01007387 */ /* 0x000fe80000100a00 */
[----:B------:R0:W-:Y:S04]  /*cf7f0*/  STL.64 [R1+0x1638], R46 ;  /* 0x0016382e01007387 */ /* 0x0001e80000100a00 */
[----:B0-----:R-:W3:Y:S04]  /*cf800*/  LDL.LU.64 R46, [R1+0x59b0] ;  /* 0x0059b000012e7983 */ /* 0x001ee80000300a00 */
[----:B------:R-:W3:Y:S04]  /*cf810*/  LDL.LU.64 R44, [R1+0x59a8] ;  /* 0x0059a800012c7983 */ /* 0x000ee80000300a00 */
[----:B------:R-:W4:Y:S04]  /*cf820*/  LDL.LU.64 R50, [R1+0x59a0] ;  /* 0x0059a00001327983 */ /* 0x000f280000300a00 */
[----:B------:R-:W4:Y:S04]  /*cf830*/  LDL.LU.64 R48, [R1+0x5998] ;  /* 0x0059980001307983 */ /* 0x000f280000300a00 */
        /* <DEDUP_REMOVED lines=10> */
[----:B------:R-:W4:Y:S04]  /*cf8e0*/  LDL.LU.64 R58, [R1+0x5980] ;  /* 0x00598000013a7983 */ /* 0x000f280000300a00 */
[----:B------:R-:W4:Y:S04]  /*cf8f0*/  LDL.LU.64 R56, [R1+0x5978] ;  /* 0x0059780001387983 */ /* 0x000f280000300a00 */
[----:B------:R0:W-:Y:S04]  /*cf900*/  STL.64 [R1+0xb60], R20 ;  /* 0x000b601401007387 */ /* 0x0001e80000100a00 */
[----:B------:R1:W-:Y:S04]  /*cf910*/  STL.64 [R1+0xb68], R22 ;  /* 0x000b681601007387 */ /* 0x0003e80000100a00 */
[----:B0-----:R-:W3:Y:S01]  /*cf920*/  LDL.LU R20, [R1+0x40] ;  /* 0x0000400001147983 */ /* 0x001ee20000300800 */
[----:B--2---:R-:W-:-:S02]  /*cf930*/  IMAD.MOV.U32 R21, RZ, RZ, R0 ;  /* 0x000000ffff157224 */ /* 0x004fc400078e0000 */
[----:B-1----:R-:W-:Y:S02]  /*cf940*/  IMAD.MOV.U32 R22, RZ, RZ, R61 ;  /* 0x000000ffff167224 */ /* 0x002fe400078e003d */
[----:B------:R-:W-:Y:S01]  /*cf950*/  IMAD.MOV.U32 R23, RZ, RZ, R60 ;  /* 0x000000ffff177224 */ /* 0x000fe200078e003c */
[----:B------:R0:W5:Y:S06]  /*cf960*/  LDL.LU R0, [R1+0x5974] ;  /* 0x0059740001007983 */ /* 0x00016c0000300800 */
[----:B---3--:R-:W-:-:S15]  /*cf970*/  HMMA.16816.F32 R20, R24, R18, R20 ;  /* 0x000000121814723c */ /* 0x008fde0000001814 */
[----:B------:R-:W-:-:S08]  /*cf980*/  NOP ;  /* 0x0000000000007918 */ /* 0x000fd00000000000 */
[----:B------:R-:W-:Y:S04]  /*cf990*/  STL.64 [R1+0xb50], R20 ;  /* 0x000b501401007387 */ /* 0x000fe80000100a00 */
[----:B------:R1:W-:Y:S02]  /*cf9a0*/  STL.64 [R1+0xb58], R22 ;  /* 0x000b581601007387 */ /* 0x0003e40000100a00 */
[C---:B-1----:R-:W-:Y:S06]  /*cf9b0*/  HMMA.16816.F32 R20, R24.reuse, R16, R32 ;  /* 0x000000101814723c */ /* 0x042fec0000001820 */
[C---:B------:R-:W-:Y:S06]  /*cf9c0*/  HMMA.16816.F32 R32, R24.reuse, R14, R36 ;  /* 0x0000000e1820723c */ /* 0x040fec0000001824 */
[C---:B------:R-:W-:Y:S11]  /*cf9d0*/  HMMA.16816.F32 R16, R24.reuse, R12, R40 ;  /* 0x0000000c1810723c */ /* 0x040ff60000001828 */
[----:B------:R-:W-:Y:S04]  /*cf9e0*/  STL.64 [R1+0xb30], R20 ;  /* 0x000b301401007387 */ /* 0x000fe80000100a00 */
[----:B------:R1:W-:Y:S02]  /*cf9f0*/  STL.64 [R1+0xb38], R22 ;  /* 0x000b381601007387 */ /* 0x0003e40000100a00 */
[C---:B-1----:R-:W-:Y:S02]  /*cfa00*/  HMMA.16816.F32 R20, R24.reuse, R10, R28 ;  /* 0x0000000a1814723c */ /* 0x042fe4000000181c */
[----:B------:R-:W-:Y:S04]  /*cfa10*/  STL.64 [R1+0x580], R32 ;  /* 0x0005802001007387 */ /* 0x000fe80000100a00 */
[----:B------:R-:W-:Y:S04]  /*cfa20*/  STL.64 [R1+0x588], R34 ;  /* 0x0005882201007387 */ /* 0x000fe80000100a00 */
[----:B------:R-:W2:Y:S04]  /*cfa30*/  LDL.LU R15, [R1+0x1de4] ;  /* 0x001de400010f7983 */ /* 0x000ea80000300800 */
[----:B------:R1:W-:Y:S04]  /*cfa40*/  STL.64 [R1+0x530], R16 ;  /* 0x0005301001007387 */ /* 0x0003e80000100a00 */
[----:B------:R3:W-:Y:S04]  /*cfa50*/  STL.64 [R1+0x538], R18 ;  /* 0x0005381201007387 */ /* 0x0007e80000100a00 */
[----:B-1----:R-:W2:Y:S04]  /*cfa60*/  LDL.LU R16, [R1+0x1dec] ;  /* 0x001dec0001107983 */ /* 0x002ea80000300800 */
[----:B------:R1:W-:Y:S04]  /*cfa70*/  STL.64 [R1+0x4a0], R20 ;  /* 0x0004a01401007387 */ /* 0x0003e80000100a00 */
[----:B------:R0:W-:Y:S04]  /*cfa80*/  STL.64 [R1+0x4a8], R22 ;  /* 0x0004a81601007387 */ /* 0x0001e80000100a00 */
[----:B------:R-:W2:Y:S04]  /*cfa90*/  LDL.LU R17, [R1+0x1df4] ;  /* 0x001df40001117983 */ /* 0x000ea80000300800 */
[----:B---3--:R-:W3:Y:S04]  /*cfaa0*/  LDL.LU R18, [R1+0x1dfc] ;  /* 0x001dfc0001127983 */ /* 0x008ee80000300800 */
[----:B------:R-:W3:Y:S04]  /*cfab0*/  LDL.LU R19, [R1+0x1e04] ;  /* 0x001e040001137983 */ /* 0x000ee80000300800 */
[----:B-1----:R-:W3:Y:S04]  /*cfac0*/  LDL.LU R20, [R1+0x1e0c] ;  /* 0x001e0c0001147983 */ /* 0x002ee80000300800 */
        /* <DEDUP_REMOVED lines=22> */
[C---:B------:R-:W-:Y:S06]  /*cfc30*/  HMMA.16816.F32 R52, R24.reuse, R6, R52 ;  /* 0x000000061834723c */ /* 0x040fec0000001834 */
[C---:B------:R-:W-:Y:S06]  /*cfc40*/  HMMA.16816.F32 R8, R24.reuse, R4, R48 ;  /* 0x000000041808723c */ /* 0x040fec0000001830 */
[----:B------:R-:W-:Y:S05]  /*cfc50*/  HMMA.16816.F32 R4, R24, R2, R44 ;  /* 0x000000021804723c */ /* 0x000fea000000182c */
[----:B------:R-:W-:Y:S04]  /*cfc60*/  STL.64 [R1+0x490], R56 ;  /* 0x0004903801007387 */ /* 0x000fe80000100a00 */
[----:B------:R-:W-:Y:S04]  /*cfc70*/  STL.64 [R1+0x498], R58 ;  /* 0x0004983a01007387 */ /* 0x000fe80000100a00 */
[----:B------:R-:W-:Y:S04]  /*cfc80*/  STL.64 [R1+0x420], R52 ;  /* 0x0004203401007387 */ /* 0x000fe80000100a00 */
[----:B------:R-:W-:Y:S04]  /*cfc90*/  STL.64 [R1+0x428], R54 ;  /* 0x0004283601007387 */ /* 0x000fe80000100a00 */
[----:B------:R-:W-:Y:S04]  /*cfca0*/  STL.64 [R1+0x4d0], R8 ;  /* 0x0004d00801007387 */ /* 0x000fe80000100a00 */
[----:B------:R0:W-:Y:S04]  /*cfcb0*/  STL.64 [R1+0x4d8], R10 ;  /* 0x0004d80a01007387 */ /* 0x0001e80000100a00 */
[----:B------:R-:W-:Y:S04]  /*cfcc0*/  STL.64 [R1+0x4b0], R4 ;  /* 0x0004b00401007387 */ /* 0x000fe80000100a00 */
[----:B------:R-:W-:Y:S01]  /*cfcd0*/  STL.64 [R1+0x4b8], R6 ;  /* 0x0004b80601007387 */ /* 0x000fe20000100a00 */
[----:B--2---:R-:W-:-:S05]  /*cfce0*/  IADD3 R15, P3, R15, UR13, RZ ;  /* 0x0000000d0f0f7c10 */ /* 0x004fca000ff7e0ff */
[----:B------:R1:W-:Y:S01]  /*cfcf0*/  STL [R1+0x1de4], R15 ;  /* 0x001de40f01007387 */ /* 0x0003e20000100800 */
[----:B------:R-:W-:-:S05]  /*cfd00*/  IADD3 R16, P2, R16, UR13, RZ ;  /* 0x0000000d10107c10 */ /* 0x000fca000ff5e0ff */
[----:B------:R2:W-:Y:S01]  /*cfd10*/  STL [R1+0x1dec], R16 ;  /* 0x001dec1001007387 */ /* 0x0005e20000100800 */
[----:B------:R-:W-:Y:S02]  /*cfd20*/  IADD3 R17, P1, R17, UR13, RZ ;  /* 0x0000000d11117c10 */ /* 0x000fe4000ff3e0ff */
[----:B---3--:R-:W-:Y:S02]  /*cfd30*/  IADD3 R18, P0, R18, UR13, RZ ;  /* 0x0000000d12127c10 */ /* 0x008fe4000ff1e0ff */
[----:B------:R-:W-:Y:S01]  /*cfd40*/  IADD3 R19, P6, R19, UR13, RZ ;  /* 0x0000000d13137c10 */ /* 0x000fe2000ffde0ff */
[----:B------:R3:W-:Y:S04]  /*cfd50*/  STL [R1+0x1df4], R17 ;  /* 0x001df41101007387 */ /* 0x0007e80000100800 */
[----:B------:R4:W-:Y:S01]  /*cfd60*/  STL [R1+0x1dfc], R18 ;  /* 0x001dfc1201007387 */ /* 0x0009e20000100800 */
[----:B------:R-:W-:-:S02]  /*cfd70*/  IADD3 R20, P5, R20, UR13, RZ ;  /* 0x0000000d14147c10 */ /* 0x000fc4000ffbe0ff */
[----:B------:R-:W-:Y:S02]  /*cfd80*/  IADD3 R21, P4, R21, UR13, RZ ;  /* 0x0000000d15157c10 */ /* 0x000fe4000ff9e0ff */
[----:B------:R-:W-:Y:S02]  /*cfd90*/  IADD3.X R22, R22, UR23, RZ, P3, !PT ;  /* 0x0000001716167c10 */ /* 0x000fe40009ffe4ff */
[----:B------:R-:W-:Y:S01]  /*cfda0*/  IADD3 R23, P3, R23, UR13, RZ ;  /* 0x0000000d17177c10 */ /* 0x000fe2000ff7e0ff */
[----:B------:R4:W-:Y:S01]  /*cfdb0*/  STL [R1+0x1e04], R19 ;  /* 0x001e041301007387 */ /* 0x0009e20000100800 */
[----:B------:R-:W-:-:S03]  /*cfdc0*/  IADD3.X R32, R32, UR23, RZ, P2, !PT ;  /* 0x0000001720207c10 */ /* 0x000fc600097fe4ff */
[----:B------:R4:W-:Y:S01]  /*cfdd0*/  STL [R1+0x1e0c], R20 ;  /* 0x001e0c1401007387 */ /* 0x0009e20000100800 */
[----:B------:R-:W-:-:S03]  /*cfde0*/  IADD3 R33, P2, R33, UR13, RZ ;  /* 0x0000000d21217c10 */ /* 0x000fc6000ff5e0ff */
        /* <DEDUP_REMOVED lines=26> */
[----:B------:R4:W-:Y:S04]  /*cff90*/  STL [R1+0x1e10], R28 ;  /* 0x001e101c01007387 */ /* 0x0009e80000100800 */
[----:B------:R4:W-:Y:S01]  /*cffa0*/  STL [R1+0x43ac], R29 ;  /* 0x0043ac1d01007387 */ /* 0x0009e20000100800 */
[----:B------:R-:W-:-:S03]  /*cffb0*/  IADD3 R43, P2, R43, UR13, RZ ;  /* 0x0000000d2b2b7c10 */ /* 0x000fc6000ff5e0ff */
[----:B------:R4:W-:Y:S01]  /*cffc0*/  STL [R1+0x1e18], R30 ;  /* 0x001e181e01007387 */ /* 0x0009e20000100800 */
[----:B------:R-:W-:-:S03]  /*cffd0*/  IADD3.X R61, R61, UR23, RZ, P1, !PT ;  /* 0x000000173d3d7c10 */ /* 0x000fc60008ffe4ff */
[----:B------:R4:W-:Y:S04]  /*cffe0*/  STL [R1+0x43a4], R31 ;  /* 0x0043a41f01007387 */ /* 0x0009e80000100800 */
[----:B------:R4:W-:Y:S01]  /*cfff0*/  STL [R1+0x43d0], R42 ;  /* 0x0043d02a01007387 */ /* 0x0009e20000100800 */
[----:B------:R-:W-:-:S03]  /*d0000*/  IADD3 R60, P1, R60, UR13, RZ ;  /* 0x0000000d3c3c7c10 */ /* 0x000fc6000ff3e0ff */
[----:B0-----:R-:W4:Y:S04]  /*d0010*/  LDL.LU R11, [R1+0x43c0] ;  /* 0x0043c000010b7983 */ /* 0x001f280000300800 */
[----:B------:R0:W-:Y:S04]  /*d0020*/  STL [R1+0x439c], R43 ;  /* 0x00439c2b01007387 */ /* 0x0001e80000100800 */
[----:B------:R-:W4:Y:S04]  /*d0030*/  LDL.LU R12, [R1+0x438c] ;  /* 0x00438c00010c7983 */ /* 0x000f280000300800 */
[----:B------:R0:W-:Y:S04]  /*d0040*/  STL [R1+0x43c8], R61 ;  /* 0x0043c83d01007387 */ /* 0x0001e80000100800 */
[----:B------:R-:W4:Y:S04]  /*d0050*/  LDL.LU R13, [R1+0x43b8] ;  /* 0x0043b800010d7983 */ /* 0x000f280000300800 */
[----:B------:R0:W-:Y:S04]  /*d0060*/  STL [R1+0x4394], R60 ;  /* 0x0043943c01007387 */ /* 0x0001e80000100800 */
[----:B------:R-:W4:Y:S04]  /*d0070*/  LDL.LU R14, [R1+0x4384] ;  /* 0x00438400010e7983 */ /* 0x000f280000300800 */
[----:B-1----:R-:W4:Y:S04]  /*d0080*/  LDL.LU R15, [R1+0x43b0] ;  /* 0x0043b000010f7983 */ /* 0x002f280000300800 */
[----:B--2---:R-:W2:Y:S04]  /*d0090*/  LDL.LU R16, [R1+0x437c] ;  /* 0x00437c0001107983 */ /* 0x004ea80000300800 */
[----:B---3--:R-:W3:Y:S04]  /*d00a0*/  LDL.LU R17, [R1+0x43a8] ;  /* 0x0043a80001117983 */ /* 0x008ee80000300800 */
        /* <DEDUP_REMOVED lines=23> */
[----:B------:R-:W4:Y:S01]  /*d0220*/  LDL.LU R60, [R1+0x4348] ;  /* 0x00434800013c7983 */ /* 0x000f220000300800 */
[----:B------:R-:W-:-:S02]  /*d0230*/  IADD3.X R11, R11, UR23, RZ, P0, !PT ;  /* 0x000000170b0b7c10 */ /* 0x000fc400087fe4ff */
[----:B------:R-:W-:Y:S02]  /*d0240*/  IADD3 R12, P0, R12, UR13, RZ ;  /* 0x0000000d0c0c7c10 */ /* 0x000fe4000ff1e0ff */
[----:B------:R-:W-:Y:S02]  /*d0250*/  IADD3.X R13, R13, UR23, RZ, P6, !PT ;  /* 0x000000170d0d7c10 */ /* 0x000fe4000b7fe4ff */
[----:B------:R-:W-:Y:S02]  /*d0260*/  IADD3 R14, P6, R14, UR13, RZ ;  /* 0x0000000d0e0e7c10 */ /* 0x000fe4000ffde0ff */
[----:B------:R-:W-:Y:S01]  /*d0270*/  IADD3.X R15, R15, UR23, RZ, P5, !PT ;  /* 0x000000170f0f7c10 */ /* 0x000fe2000affe4ff */
[----:B------:R0:W-:Y:S01]  /*d0280*/  STL [R1+0x43c0], R11 ;  /* 0x0043c00b01007387 */ /* 0x0001e20000100800 */
[----:B--2---:R-:W-:-:S03]  /*d0290*/  IADD3 R16, P5, R16, UR13, RZ ;  /* 0x0000000d10107c10 */ /* 0x004fc6000ffbe0ff */
[----:B------:R1:W-:Y:S01]  /*d02a0*/  STL [R1+0x438c], R12 ;  /* 0x00438c0c01007387 */ /* 0x0003e20000100800 */
[----:B---3--:R-:W-:-:S03]  /*d02b0*/  IADD3.X R17, R17, UR23, RZ, P4, !PT ;  /* 0x0000001711117c10 */ /* 0x008fc6000a7fe4ff */
[----:B------:R2:W-:Y:S01]  /*d02c0*/  STL [R1+0x43b8], R13 ;  /* 0x0043b80d01007387 */ /* 0x0005e20000100800 */
[----:B----4-:R-:W-:-:S03]  /*d02d0*/  IADD3 R18, P4, R18, UR13, RZ ;  /* 0x0000000d12127c10 */ /* 0x010fc6000ff9e0ff */
        /* <DEDUP_REMOVED lines=40> */
[----:B------:R4:W-:Y:S04]  /*d0560*/  STL [R1+0x4334], R28 ;  /* 0x0043341c01007387 */ /* 0x0009e80000100800 */
[----:B------:R4:W-:Y:S01]  /*d0570*/  STL [R1+0x4360], R29 ;  /* 0x0043601d01007387 */ /* 0x0009e20000100800 */
[----:B------:R-:W-:-:S03]  /*d0580*/  IADD3.X R43, R43, UR23, RZ, P0, !PT ;  /* 0x000000172b2b7c10 */ /* 0x000fc600087fe4ff */
[----:B------:R4:W-:Y:S01]  /*d0590*/  STL [R1+0x432c], R30 ;  /* 0x00432c1e01007387 */ /* 0x0009e20000100800 */
[----:B------:R-:W-:-:S03]  /*d05a0*/  IADD3 R61, P0, R61, UR13, RZ ;  /* 0x0000000d3d3d7c10 */ /* 0x000fc6000ff1e0ff */
[----:B------:R4:W-:Y:S04]  /*d05b0*/  STL [R1+0x4358], R31 ;  /* 0x0043581f01007387 */ /* 0x0009e80000100800 */
[----:B------:R4:W-:Y:S01]  /*d05c0*/  STL [R1+0x4324], R42 ;  /* 0x0043242a01007387 */ /* 0x0009e20000100800 */
[----:B------:R-:W-:-:S03]  /*d05d0*/  IADD3.X R60, R60, UR23, RZ, P6, !PT ;  /* 0x000000173c3c7c10 */ /* 0x000fc6000b7fe4ff */
[----:B0-----:R-:W4:Y:S04]  /*d05e0*/  LDL.LU R11, [R1+0x4314] ;  /* 0x00431400010b7983 */ /* 0x001f280000300800 */
[----:B------:R0:W-:Y:S04]  /*d05f0*/  STL [R1+0x4350], R43 ;  /* 0x0043502b01007387 */ /* 0x0001e80000100800 */
[----:B-1----:R-:W4:Y:S04]  /*d0600*/  LDL.LU R12, [R1+0x4340] ;  /* 0x00434000010c7983 */ /* 0x002f280000300800 */
[----:B------:R1:W-:Y:S04]  /*d0610*/  STL [R1+0x431c], R61 ;  /* 0x00431c3d01007387 */ /* 0x0003e80000100800 */
[----:B--2---:R-:W2:Y:S04]  /*d0620*/  LDL.LU R13, [R1+0x430c] ;  /* 0x00430c00010d7983 */ /* 0x004ea80000300800 */
[----:B------:R1:W-:Y:S04]  /*d0630*/  STL [R1+0x4348], R60 ;  /* 0x0043483c01007387 */ /* 0x0003e80000100800 */
        /* <DEDUP_REMOVED lines=26> */
[----:B-1----:R-:W4:Y:S04]  /*d07e0*/  LDL.LU R61, [R1+0x42d0] ;  /* 0x0042d000013d7983 */ /* 0x002f280000300800 */
[----:B------:R-:W4:Y:S01]  /*d07f0*/  LDL.LU R60, [R1+0x429c] ;  /* 0x00429c00013c7983 */ /* 0x000f220000300800 */
[----:B------:R-:W-:-:S02]  /*d0800*/  IADD3 R11, P6, R11, UR13, RZ ;  /* 0x0000000d0b0b7c10 */ /* 0x000fc4000ffde0ff */
[----:B------:R-:W-:Y:S02]  /*d0810*/  IADD3.X R12, R12, UR23, RZ, P5, !PT ;  /* 0x000000170c0c7c10 */ /* 0x000fe4000affe4ff */
[----:B--2---:R-:W-:Y:S02]  /*d0820*/  IADD3 R13, P5, R13, UR13, RZ ;  /* 0x0000000d0d0d7c10 */ /* 0x004fe4000ffbe0ff */
[----:B---3--:R-:W-:Y:S02]  /*d0830*/  IADD3.X R14, R14, UR23, RZ, P4, !PT ;  /* 0x000000170e0e7c10 */ /* 0x008fe4000a7fe4ff */
[----:B----4-:R-:W-:Y:S01]  /*d0840*/  IADD3 R15, P4, R15, UR13, RZ ;  /* 0x0000000d0f0f7c10 */ /* 0x010fe2000ff9e0ff */
        /* <DEDUP_REMOVED lines=88> */
[----:B------:R-:W-:-:S02]  /*d0dd0*/  IADD3.X R11, R11, UR23, RZ, P4, !PT ;  /* 0x000000170b0b7c10 */ /* 0x000fc4000a7fe4ff */
[----:B------:R-:W-:Y:S02]  /*d0de0*/  IADD3 R12, P4, R12, UR13, RZ ;  /* 0x0000000d0c0c7c10 */ /* 0x000fe4000ff9e0ff */
[----:B--2---:R-:W-:Y:S02]  /*d0df0*/  IADD3.X R13, R13, UR23, RZ, P3, !PT ;  /* 0x000000170d0d7c10 */ /* 0x004fe40009ffe4ff */
[----:B---3--:R-:W-:Y:S02]  /*d0e00*/  IADD3 R14, P3, R14, UR13, RZ ;  /* 0x0000000d0e0e7c10 */ /* 0x008fe4000ff7e0ff */
[----:B----4-:R-:W-:Y:S01]  /*d0e10*/  IADD3.X R15, R15, UR23, RZ, P2, !PT ;  /* 0x000000170f0f7c10 */ /* 0x010fe200097fe4ff */
        /* <DEDUP_REMOVED lines=3348> */
[----:B------:R-:W-:Y:S01]  /*ddf60*/  STL [R1+0x3170], R11 ;  /* 0x0031700b01007387 */ /* 0x000fe20000100800 */
[----:B------:R-:W-:-:S03]  /*ddf70*/  IADD3 R16, P4, R16, UR13, RZ ;  /* 0x0000000d10107c10 */ /* 0x000fc6000ff9e0ff */
[----:B------:R-:W-:Y:S01]  /*ddf80*/  STL [R1+0x313c], R12 ;  /* 0x00313c0c01007387 */ /* 0x000fe20000100800 */
[----:B------:R-:W-:-:S03]  /*ddf90*/  IADD3.X R17, R17, UR23, RZ, P3, !PT ;  /* 0x0000001711117c10 */ /* 0x000fc60009ffe4ff */
        /* <DEDUP_REMOVED lines=36> */
[----:B------:R0:W-:Y:S01]  /*de1e0*/  STL [R1+0x3120], R39 ;  /* 0x0031202701007387 */ /* 0x0001e20000100800 */
[----:B------:R-:W-:-:S03]  /*de1f0*/  IADD3.X R30, R30, UR23, RZ, P0, !PT ;  /* 0x000000171e1e7c10 */ /* 0x000fc600087fe4ff */
[----:B------:R1:W-:Y:S01]  /*de200*/  STL [R1+0x30ec], R40 ;  /* 0x0030ec2801007387 */ /* 0x0003e20000100800 */
[----:B------:R-:W-:-:S03]  /*de210*/  IADD3.X R31, R31, UR23, RZ, P6, !PT ;  /* 0x000000171f1f7c10 */ /* 0x000fc6000b7fe4ff */
[----:B------:R2:W-:Y:S01]  /*de220*/  STL [R1+0x3118], R41 ;  /* 0x0031182901007387 */ /* 0x0005e20000100800 */
[----:B------:R-:W-:-:S03]  /*de230*/  IADD3.X R42, R42, UR23, RZ, P5, !PT ;  /* 0x000000172a2a7c10 */ /* 0x000fc6000affe4ff */
[----:B------:R3:W-:Y:S01]  /*de240*/  STL [R1+0x30e4], R28 ;  /* 0x0030e41c01007387 */ /* 0x0007e20000100800 */
[----:B------:R-:W-:-:S03]  /*de250*/  IADD3.X R60, R60, UR23, RZ, P2, !PT ;  /* 0x000000173c3c7c10 */ /* 0x000fc600097fe4ff */
[----:B------:R-:W-:Y:S01]  /*de260*/  STL [R1+0x3110], R29 ;  /* 0x0031101d01007387 */ /* 0x000fe20000100800 */
[----:B------:R-:W-:-:S03]  /*de270*/  IADD3.X R43, R43, UR23, RZ, P4, !PT ;  /* 0x000000172b2b7c10 */ /* 0x000fc6000a7fe4ff */
[----:B------:R4:W-:Y:S01]  /*de280*/  STL [R1+0x3108], R30 ;  /* 0x0031081e01007387 */ /* 0x0009e20000100800 */
[----:B------:R-:W-:-:S03]  /*de290*/  IADD3.X R61, R61, UR23, RZ, P3, !PT ;  /* 0x000000173d3d7c10 */ /* 0x000fc60009ffe4ff */
[----:B------:R4:W-:Y:S04]  /*de2a0*/  STL [R1+0x3100], R31 ;  /* 0x0031001f01007387 */ /* 0x0009e80000100800 */
[----:B------:R4:W-:Y:S04]  /*de2b0*/  STL [R1+0x30f8], R42 ;  /* 0x0030f82a01007387 */ /* 0x0009e80000100800 */
[----:B------:R4:W-:Y:S04]  /*de2c0*/  STL [R1+0x30e0], R60 ;  /* 0x0030e03c01007387 */ /* 0x0009e80000100800 */
[----:B------:R4:W-:Y:S04]  /*de2d0*/  STL [R1+0x30f0], R43 ;  /* 0x0030f02b01007387 */ /* 0x0009e80000100800 */
[----:B------:R4:W-:Y:S04]  /*de2e0*/  STL [R1+0x30e8], R61 ;  /* 0x0030e83d01007387 */ /* 0x0009e80000100800 */
[----:B0-----:R-:W4:Y:S04]  /*de2f0*/  LDL.LU R39, [R1+0x30dc] ;  /* 0x0030dc0001277983 */ /* 0x001f280000300800 */
        /* <DEDUP_REMOVED lines=9> */
[----:B------:R-:W4:Y:S01]  /*de390*/  LDL.LU R29, [R1+0x2208] ;  /* 0x00220800011d7983 */ /* 0x000f220000300800 */
[----:B------:R-:W-:-:S02]  /*de3a0*/  IADD3 R39, P0, R39, UR13, RZ ;  /* 0x0000000d27277c10 */ /* 0x000fc4000ff1e0ff */
[----:B------:R-:W-:Y:S02]  /*de3b0*/  IADD3 R40, P6, R40, UR13, RZ ;  /* 0x0000000d28287c10 */ /* 0x000fe4000ffde0ff */
[----:B--2---:R-:W-:Y:S02]  /*de3c0*/  IADD3 R41, P5, R41, UR13, RZ ;  /* 0x0000000d29297c10 */ /* 0x004fe4000ffbe0ff */
[----:B---3--:R-:W-:Y:S02]  /*de3d0*/  IADD3 R28, P4, R28, UR13, RZ ;  /* 0x0000000d1c1c7c10 */ /* 0x008fe4000ff9e0ff */
[----:B----4-:R-:W-:Y:S02]  /*de3e0*/  IADD3 R30, P3, R30, UR13, RZ ;  /* 0x0000000d1e1e7c10 */ /* 0x010fe4000ff7e0ff */
[----:B------:R-:W-:Y:S02]  /*de3f0*/  IADD3 R31, P2, R31, UR13, RZ ;  /* 0x0000000d1f1f7c10 */ /* 0x000fe4000ff5e0ff */
[----:B------:R-:W-:-:S02]  /*de400*/  IADD3 R42, P1, R42, UR13, RZ ;  /* 0x0000000d2a2a7c10 */ /* 0x000fc4000ff3e0ff */
[----:B------:R-:W-:Y:S01]  /*de410*/  IADD3.X R60, R60, UR23, RZ, P0, !PT ;  /* 0x000000173c3c7c10 */ /* 0x000fe200087fe4ff */
[----:B------:R-:W-:-:S05]  /*de420*/  VIADD R29, R29, 0x1 ;  /* 0x000000011d1d7836 */ /* 0x000fca0000000000 */
[----:B------:R-:W-:Y:S04]  /*de430*/  STL [R1+0x2208], R29 ;  /* 0x0022081d01007387 */ /* 0x000fe80000100800 */
[----:B------:R-:W-:Y:S04]  /*de440*/  STL [R1+0x30dc], R39 ;  /* 0x0030dc2701007387 */ /* 0x000fe80000100800 */
[----:B------:R-:W-:Y:S04]  /*de450*/  STL [R1+0x30d4], R40 ;  /* 0x0030d42801007387 */ /* 0x000fe80000100800 */
[----:B------:R-:W-:Y:S04]  /*de460*/  STL [R1+0x30cc], R41 ;  /* 0x0030cc2901007387 */ /* 0x000fe80000100800 */
[----:B------:R-:W-:Y:S04]  /*de470*/  STL [R1+0x30c4], R28 ;  /* 0x0030c41c01007387 */ /* 0x000fe80000100800 */
[----:B------:R0:W-:Y:S04]  /*de480*/  STL [R1+0x30ac], R42 ;  /* 0x0030ac2a01007387 */ /* 0x0001e80000100800 */
[----:B------:R-:W-:Y:S04]  /*de490*/  STL [R1+0x30bc], R30 ;  /* 0x0030bc1e01007387 */ /* 0x000fe80000100800 */
[----:B0-----:R-:W2:Y:S04]  /*de4a0*/  LDL.LU R42, [R1+0x309c] ;  /* 0x00309c00012a7983 */ /* 0x001ea80000300800 */
[----:B------:R-:W-:Y:S04]  /*de4b0*/  STL [R1+0x30b4], R31 ;  /* 0x0030b41f01007387 */ /* 0x000fe80000100800 */
[----:B------:R-:W3:Y:S04]  /*de4c0*/  LDL.LU R13, [R1+0x30c8] ;  /* 0x0030c800010d7983 */ /* 0x000ee80000300800 */
[----:B------:R-:W4:Y:S04]  /*de4d0*/  LDL.LU R14, [R1+0x3094] ;  /* 0x00309400010e7983 */ /* 0x000f280000300800 */
[----:B------:R-:W4:Y:S04]  /*de4e0*/  LDL.LU R15, [R1+0x30c0] ;  /* 0x0030c000010f7983 */ /* 0x000f280000300800 */
[----:B------:R0:W-:Y:S04]  /*de4f0*/  STL [R1+0x30d8], R60 ;  /* 0x0030d83c01007387 */ /* 0x0001e80000100800 */
        /* <DEDUP_REMOVED lines=11> */
[----:B0-----:R-:W4:Y:S01]  /*de5b0*/  LDL.LU R60, [R1+0x3090] ;  /* 0x00309000013c7983 */ /* 0x001f220000300800 */
[----:B------:R-:W-:-:S02]  /*de5c0*/  IADD3 R43, P0, R43, UR13, RZ ;  /* 0x0000000d2b2b7c10 */ /* 0x000fc4000ff1e0ff */
[----:B------:R-:W-:-:S03]  /*de5d0*/  IADD3.X R61, R61, UR23, RZ, P6, !PT ;  /* 0x000000173d3d7c10 */ /* 0x000fc6000b7fe4ff */
[----:B------:R0:W-:Y:S04]  /*de5e0*/  STL [R1+0x30a4], R43 ;  /* 0x0030a42b01007387 */ /* 0x0001e80000100800 */
[----:B0-----:R-:W4:Y:S04]  /*de5f0*/  LDL.LU R43, [R1+0x305c] ;  /* 0x00305c00012b7983 */ /* 0x001f280000300800 */
[----:B------:R-:W4:Y:S04]  /*de600*/  LDL.LU R35, [R1+0x3088] ;  /* 0x0030880001237983 */ /* 0x000f280000300800 */
        /* <DEDUP_REMOVED lines=11> */
[----:B--2---:R-:W-:-:S05]  /*de6c0*/  IADD3 R42, P6, R42, UR13, RZ ;  /* 0x0000000d2a2a7c10 */ /* 0x004fca000ffde0ff */
[----:B------:R0:W-:Y:S01]  /*de6d0*/  STL [R1+0x309c], R42 ;  /* 0x00309c2a01007387 */ /* 0x0001e20000100800 */
[----:B---3--:R-:W-:Y:S02]  /*de6e0*/  IADD3.X R13, R13, UR23, RZ, P5, !PT ;  /* 0x000000170d0d7c10 */ /* 0x008fe4000affe4ff */
[----:B----4-:R-:W-:Y:S01]  /*de6f0*/  IADD3 R14, P5, R14, UR13, RZ ;  /* 0x0000000d0e0e7c10 */ /* 0x010fe2000ffbe0ff */
[----:B0-----:R-:W2:Y:S01]  /*de700*/  LDL.LU R42, [R1+0x302c] ;  /* 0x00302c00012a7983 */ /* 0x001ea20000300800 */
[----:B------:R-:W-:-:S03]  /*de710*/  IADD3.X R15, R15, UR23, RZ, P4, !PT ;  /* 0x000000170f0f7c10 */ /* 0x000fc6000a7fe4ff */
[----:B------:R-:W-:Y:S04]  /*de720*/  STL [R1+0x30c8], R13 ;  /* 0x0030c80d01007387 */ /* 0x000fe80000100800 */
        /* <DEDUP_REMOVED lines=21> */
[----:B------:R-:W-:Y:S02]  /*de880*/  IADD3 R34, P6, R34, UR13, RZ ;  /* 0x0000000d22227c10 */ /* 0x000fe4000ffde0ff */
[----:B------:R-:W-:-:S05]  /*de890*/  IADD3.X R60, R60, UR23, RZ, P5, !PT ;  /* 0x000000173c3c7c10 */ /* 0x000fca000affe4ff */
[----:B------:R0:W-:Y:S04]  /*de8a0*/  STL [R1+0x3090], R60 ;  /* 0x0030903c01007387 */ /* 0x0001e80000100800 */
[----:B------:R-:W-:Y:S04]  /*de8b0*/  STL [R1+0x3098], R33 ;  /* 0x0030982101007387 */ /* 0x000fe80000100800 */
[----:B0-----:R-:W3:Y:S01]  /*de8c0*/  LDL.LU R60, [R1+0x3058] ;  /* 0x00305800013c7983 */ /* 0x001ee20000300800 */
[----:B------:R-:W-:-:S03]  /*de8d0*/  IADD3 R43, P5, R43, UR13, RZ ;  /* 0x0000000d2b2b7c10 */ /* 0x000fc6000ffbe0ff */
[----:B------:R-:W-:Y:S01]  /*de8e0*/  STL [R1+0x3064], R34 ;  /* 0x0030642201007387 */ /* 0x000fe20000100800 */
[----:B------:R-:W-:-:S03]  /*de8f0*/  IADD3.X R35, R35, UR23, RZ, P4, !PT ;  /* 0x0000001723237c10 */ /* 0x000fc6000a7fe4ff */
[----:B------:R0:W-:Y:S01]  /*de900*/  STL [R1+0x305c], R43 ;  /* 0x00305c2b01007387 */ /* 0x0001e20000100800 */
[----:B------:R-:W-:Y:S02]  /*de910*/  IADD3 R36, P4, R36, UR13, RZ ;  /* 0x0000000d24247c10 */ /* 0x000fe4000ff9e0ff */
[----:B------:R-:W-:Y:S01]  /*de920*/  IADD3.X R37, R37, UR23, RZ, P3, !PT ;  /* 0x0000001725257c10 */ /* 0x000fe20009ffe4ff */
[----:B0-----:R-:W4:Y:S01]  /*de930*/  LDL.LU R43, [R1+0x3024] ;  /* 0x00302400012b7983 */ /* 0x001f220000300800 */
        /* <DEDUP_REMOVED lines=15> */
[----:B------:R-:W-:Y:S04]  /*dea30*/  STL [R1+0x303c], R28 ;  /* 0x00303c1c01007387 */ /* 0x000fe80000100800 */
[----:B------:R0:W-:Y:S04]  /*dea40*/  STL [R1+0x3060], R61 ;  /* 0x0030603d01007387 */ /* 0x0001e80000100800 */
[----:B------:R-:W-:Y:S04]  /*dea50*/  STL [R1+0x3068], R30 ;  /* 0x0030681e01007387 */ /* 0x000fe80000100800 */
[----:B0-----:R-:W4:Y:S04]  /*dea60*/  LDL.LU R61, [R1+0x3050] ;  /* 0x00305000013d7983 */ /* 0x001f280000300800 */
[----:B------:R-:W-:Y:S04]  /*dea70*/  STL [R1+0x3034], R31 ;  /* 0x0030341f01007387 */ /* 0x000fe80000100800 */
[----:B------:R-:W4:Y:S04]  /*dea80*/  LDL.LU R13, [R1+0x301c] ;  /* 0x00301c00010d7983 */ /* 0x000f280000300800 */
[----:B------:R-:W4:Y:S04]  /*dea90*/  LDL.LU R14, [R1+0x3048] ;  /* 0x00304800010e7983 */ /* 0x000f280000300800 */
[----:B------:R-:W4:Y:S01]  /*deaa0*/  LDL.LU R15, [R1+0x3014] ;  /* 0x00301400010f7983 */ /* 0x000f220000300800 */
[----:B--2---:R-:W-:-:S05]  /*deab0*/  IADD3 R42, P6, R42, UR13, RZ ;  /* 0x0000000d2a2a7c10 */ /* 0x004fca000ffde0ff */
[----:B------:R0:W-:Y:S04]  /*deac0*/  STL [R1+0x302c], R42 ;  /* 0x00302c2a01007387 */ /* 0x0001e80000100800 */
        /* <DEDUP_REMOVED lines=11> */
[----:B0-----:R-:W2:Y:S01]  /*deb80*/  LDL.LU R42, [R1+0x2fe4] ;  /* 0x002fe400012a7983 */ /* 0x001ea20000300800 */
[----:B---3--:R-:W-:-:S05]  /*deb90*/  IADD3.X R60, R60, UR23, RZ, P5, !PT ;  /* 0x000000173c3c7c10 */ /* 0x008fca000affe4ff */
[----:B------:R0:W-:Y:S04]  /*deba0*/  STL [R1+0x3058], R60 ;  /* 0x0030583c01007387 */ /* 0x0001e80000100800 */
[----:B0-----:R-:W3:Y:S01]  /*debb0*/  LDL.LU R60, [R1+0x3010] ;  /* 0x00301000013c7983 */ /* 0x001ee20000300800 */
[----:B----4-:R-:W-:-:S03]  /*debc0*/  IADD3 R43, P5, R43, UR13, RZ ;  /* 0x0000000d2b2b7c10 */ /* 0x010fc6000ffbe0ff */
        /* <DEDUP_REMOVED lines=12> */
[----:B------:R-:W-:-:S05]  /*dec90*/  IADD3.X R61, R61, UR23, RZ, P4, !PT ;  /* 0x000000173d3d7c10 */ /* 0x000fca000a7fe4ff */
[----:B------:R0:W-:Y:S04]  /*deca0*/  STL [R1+0x3050], R61 ;  /* 0x0030503d01007387 */ /* 0x0001e80000100800 */
[----:B0-----:R-:W4:Y:S01]  /*decb0*/  LDL.LU R61, [R1+0x2fe0] ;  /* 0x002fe000013d7983 */ /* 0x001f220000300800 */
[----:B------:R-:W-:Y:S02]  /*decc0*/  IADD3 R13, P4, R13, UR13, RZ ;  /* 0x0000000d0d0d7c10 */ /* 0x000fe4000ff9e0ff */
[----:B------:R-:W-:Y:S02]  /*decd0*/  IADD3.X R14, R14, UR23, RZ, P3, !PT ;  /* 0x000000170e0e7c10 */ /* 0x000fe40009ffe4ff */
[----:B------:R-:W-:Y:S01]  /*dece0*/  IADD3 R15, P3, R15, UR13, RZ ;  /* 0x0000000d0f0f7c10 */ /* 0x000fe2000ff7e0ff */
[----:B------:R-:W-:Y:S04]  /*decf0*/  STL [R1+0x301c], R13 ;  /* 0x00301c0d01007387 */ /* 0x000fe80000100800 */
[----:B------:R-:W-:Y:S04]  /*ded00*/  STL [R1+0x3048], R14 ;  /* 0x0030480e01007387 */ /* 0x000fe80000100800 */
[----:B------:R-:W-:Y:S01]  /*ded10*/  STL [R1+0x3014], R15 ;  /* 0x0030140f01007387 */ /* 0x000fe20000100800 */
[----:B--2---:R-:W-:-:S02]  /*ded20*/  IADD3.X R16, R16, UR23, RZ, P2, !PT ;  /* 0x0000001710107c10 */ /* 0x004fc400097fe4ff */
        /* <DEDUP_REMOVED lines=17> */
[----:B------:R-:W-:Y:S02]  /*dee40*/  IADD3.X R34, R34, UR23, RZ, P4, !PT ;  /* 0x0000001722227c10 */ /* 0x000fe4000a7fe4ff */
[----:B------:R-:W-:Y:S01]  /*dee50*/  IADD3 R42, P4, R42, UR13, RZ ;  /* 0x0000000d2a2a7c10 */ /* 0x000fe2000ff9e0ff */
[----:B------:R-:W-:Y:S04]  /*dee60*/  STL [R1+0x3020], R32 ;  /* 0x0030202001007387 */ /* 0x000fe80000100800 */
[----:B------:R0:W-:Y:S04]  /*dee70*/  STL [R1+0x2fe4], R42 ;  /* 0x002fe42a01007387 */ /* 0x0001e80000100800 */
[----:B------:R-:W-:Y:S04]  /*dee80*/  STL [R1+0x2fec], R33 ;  /* 0x002fec2101007387 */ /* 0x000fe80000100800 */
[----:B0-----:R-:W2:Y:S04]  /*dee90*/  LDL.LU R42, [R1+0x2fac] ;  /* 0x002fac00012a7983 */ /* 0x001ea80000300800 */
[----:B------:R-:W-:Y:S01]  /*deea0*/  STL [R1+0x3018], R34 ;  /* 0x0030182201007387 */ /* 0x000fe20000100800 */
[----:B---3--:R-:W-:-:S05]  /*deeb0*/  IADD3.X R60, R60, UR23, RZ, P3, !PT ;  /* 0x000000173c3c7c10 */ /* 0x008fca0009ffe4ff */
[----:B------:R0:W-:Y:S04]  /*deec0*/  STL [R1+0x3010], R60 ;  /* 0x0030103c01007387 */ /* 0x0001e80000100800 */
[----:B0-----:R-:W3:Y:S01]  /*deed0*/  LDL.LU R60, [R1+0x2fd8] ;  /* 0x002fd800013c7983 */ /* 0x001ee20000300800 */
[----:B----4-:R-:W-:Y:S02]  /*deee0*/  IADD3 R35, P3, R35, UR13, RZ ;  /* 0x0000000d23237c10 */ /* 0x010fe4000ff7e0ff */
[----:B------:R-:W-:Y:S02]  /*deef0*/  IADD3.X R36, R36, UR23, RZ, P2, !PT ;  /* 0x0000001724247c10 */ /* 0x000fe400097fe4ff */
[----:B------:R-:W-:Y:S02]  /*def00*/  IADD3 R37, P2, R37, UR13, RZ ;  /* 0x0000000d25257c10 */ /* 0x000fe4000ff5e0ff */
[----:B------:R-:W-:Y:S01]  /*def10*/  IADD3.X R38, R38, UR23, RZ, P1, !PT ;  /* 0x0000001726267c10 */ /* 0x000fe20008ffe4ff */
        /* <DEDUP_REMOVED lines=10> */
[----:B------:R-:W-:Y:S01]  /*defc0*/  IADD3.X R31, R31, UR23, RZ, P5, !PT ;  /* 0x000000171f1f7c10 */ /* 0x000fe2000affe4ff */
[----:B------:R-:W-:Y:S01]  /*defd0*/  STL [R1+0x2ff8], R40 ;  /* 0x002ff82801007387 */ /* 0x000fe20000100800 */
[----:B------:R-:W-:-:S03]  /*defe0*/  IADD3 R43, P5, R43, UR13, RZ ;  /* 0x0000000d2b2b7c10 */ /* 0x000fc6000ffbe0ff */
[----:B------:R-:W-:Y:S04]  /*deff0*/  STL [R1+0x2fc4], R41 ;  /* 0x002fc42901007387 */ /* 0x000fe80000100800 */
[----:B------:R-:W-:Y:S04]  /*df000*/  STL [R1+0x2ff0], R28 ;  /* 0x002ff01c01007387 */ /* 0x000fe80000100800 */
[----:B------:R0:W-:Y:S04]  /*df010*/  STL [R1+0x2fb4], R43 ;  /* 0x002fb42b01007387 */ /* 0x0001e80000100800 */
[----:B------:R-:W-:Y:S01]  /*df020*/  STL [R1+0x2fbc], R30 ;  /* 0x002fbc1e01007387 */ /* 0x000fe20000100800 */
[----:B------:R-:W-:-:S03]  /*df030*/  IADD3.X R61, R61, UR23, RZ, P4, !PT ;  /* 0x000000173d3d7c10 */ /* 0x000fc6000a7fe4ff */
[----:B0-----:R-:W4:Y:S04]  /*df040*/  LDL.LU R43, [R1+0x2fa4] ;  /* 0x002fa400012b7983 */ /* 0x001f280000300800 */
[----:B------:R-:W-:Y:S04]  /*df050*/  STL [R1+0x2fe8], R31 ;  /* 0x002fe81f01007387 */ /* 0x000fe80000100800 */
        /* <DEDUP_REMOVED lines=17> */
[----:B------:R0:W-:Y:S04]  /*df170*/  STL [R1+0x2fac], R42 ;  /* 0x002fac2a01007387 */ /* 0x0001e80000100800 */
[----:B0-----:R-:W2:Y:S04]  /*df180*/  LDL.LU R42, [R1+0x2f64] ;  /* 0x002f6400012a7983 */ /* 0x001ea80000300800 */
[----:B------:R-:W2:Y:S04]  /*df190*/  LDL.LU R35, [R1+0x2f90] ;  /* 0x002f900001237983 */ /* 0x000ea80000300800 */
[----:B------:R-:W2:Y:S04]  /*df1a0*/  LDL.LU R36, [R1+0x2f5c] ;  /* 0x002f5c0001247983 */ /* 0x000ea80000300800 */
[----:B------:R-:W2:Y:S01]  /*df1b0*/  LDL.LU R37, [R1+0x2f88] ;  /* 0x002f880001257983 */ /* 0x000ea20000300800 */
[----:B---3--:R-:W-:-:S05]  /*df1c0*/  IADD3.X R60, R60, UR23, RZ, P3, !PT ;  /* 0x000000173c3c7c10 */ /* 0x008fca0009ffe4ff */
[----:B------:R0:W-:Y:S04]  /*df1d0*/  STL [R1+0x2fd8], R60 ;  /* 0x002fd83c01007387 */ /* 0x0001e80000100800 */
[----:B------:R-:W3:Y:S04]  /*df1e0*/  LDL.LU R38, [R1+0x2f54] ;  /* 0x002f540001267983 */ /* 0x000ee80000300800 */
[----:B------:R-:W3:Y:S04]  /*df1f0*/  LDL.LU R39, [R1+0x2f80] ;  /* 0x002f800001277983 */ /* 0x000ee80000300800 */
[----:B------:R-:W3:Y:S04]  /*df200*/  LDL.LU R40, [R1+0x2f4c] ;  /* 0x002f4c0001287983 */ /* 0x000ee80000300800 */
[----:B------:R-:W3:Y:S04]  /*df210*/  LDL.LU R41, [R1+0x2f78] ;  /* 0x002f780001297983 */ /* 0x000ee80000300800 */
[----:B------:R-:W3:Y:S04]  /*df220*/  LDL.LU R28, [R1+0x2f44] ;  /* 0x002f4400011c7983 */ /* 0x000ee80000300800 */
[----:B------:R-:W3:Y:S04]  /*df230*/  LDL.LU R30, [R1+0x2f70] ;  /* 0x002f7000011e7983 */ /* 0x000ee80000300800 */
[----:B------:R-:W3:Y:S04]  /*df240*/  LDL.LU R31, [R1+0x2f3c] ;  /* 0x002f3c00011f7983 */ /* 0x000ee80000300800 */
[----:B0-----:R-:W3:Y:S01]  /*df250*/  LDL.LU R60, [R1+0x2f68] ;  /* 0x002f6800013c7983 */ /* 0x001ee20000300800 */
[----:B----4-:R-:W-:-:S05]  /*df260*/  IADD3 R43, P3, R43, UR13, RZ ;  /* 0x0000000d2b2b7c10 */ /* 0x010fca000ff7e0ff */
[----:B------:R0:W-:Y:S01]  /*df270*/  STL [R1+0x2fa4], R43 ;  /* 0x002fa42b01007387 */ /* 0x0001e20000100800 */
[----:B------:R-:W-:Y:S02]  /*df280*/  IADD3.X R13, R13, UR23, RZ, P2, !PT ;  /* 0x000000170d0d7c10 */ /* 0x000fe400097fe4ff */
[----:B------:R-:W-:Y:S01]  /*df290*/  IADD3 R14, P2, R14, UR13, RZ ;  /* 0x0000000d0e0e7c10 */ /* 0x000fe2000ff5e0ff */
[----:B0-----:R-:W4:Y:S01]  /*df2a0*/  LDL.LU R43, [R1+0x2f34] ;  /* 0x002f3400012b7983 */ /* 0x001f220000300800 */
        /* <DEDUP_REMOVED lines=22> */
[----:B------:R-:W-:-:S03]  /*df410*/  IADD3.X R61, R61, UR23, RZ, P2, !PT ;  /* 0x000000173d3d7c10 */ /* 0x000fc600097fe4ff */
[----:B------:R-:W-:Y:S04]  /*df420*/  STL [R1+0x2f74], R32 ;  /* 0x002f742001007387 */ /* 0x000fe80000100800 */
[----:B------:R0:W-:Y:S04]  /*df430*/  STL [R1+0x2f98], R61 ;  /* 0x002f983d01007387 */ /* 0x0001e80000100800 */
[----:B------:R-:W-:Y:S04]  /*df440*/  STL [R1+0x2fa0], R33 ;  /* 0x002fa02101007387 */ /* 0x000fe80000100800 */
[----:B0-----:R-:W4:Y:S01]  /*df450*/  LDL.LU R61, [R1+0x2f60] ;  /* 0x002f6000013d7983 */ /* 0x001f220000300800 */
[----:B------:R-:W-:-:S05]  /*df460*/  IADD3 R34, P3, R34, UR13, RZ ;  /* 0x0000000d22227c10 */ /* 0x000fca000ff7e0ff */
[----:B------:R-:W-:Y:S01]  /*df470*/  STL [R1+0x2f6c], R34 ;  /* 0x002f6c2201007387 */ /* 0x000fe20000100800 */
[----:B--2---:R-:W-:Y:S02]  /*df480*/  IADD3 R42, P2, R42, UR13, RZ ;  /* 0x0000000d2a2a7c10 */ /* 0x004fe4000ff5e0ff */
[----:B------:R-:W-:-:S03]  /*df490*/  IADD3.X R35, R35, UR23, RZ, P1, !PT ;  /* 0x0000001723237c10 */ /* 0x000fc60008ffe4ff */
[----:B------:R0:W-:Y:S01]  /*df4a0*/  STL [R1+0x2f64], R42 ;  /* 0x002f642a01007387 */ /* 0x0001e20000100800 */
[----:B------:R-:W-:Y:S02]  /*df4b0*/  IADD3 R36, P1, R36, UR13, RZ ;  /* 0x0000000d24247c10 */ /* 0x000fe4000ff3e0ff */
[----:B------:R-:W-:Y:S01]  /*df4c0*/  IADD3.X R37, R37, UR23, RZ, P0, !PT ;  /* 0x0000001725257c10 */ /* 0x000fe200087fe4ff */
[----:B0-----:R-:W2:Y:S04]  /*df4d0*/  LDL.LU R42, [R1+0x2f2c] ;  /* 0x002f2c00012a7983 */ /* 0x001ea80000300800 */
[----:B------:R-:W-:Y:S01]  /*df4e0*/  STL [R1+0x2f90], R35 ;  /* 0x002f902301007387 */ /* 0x000fe20000100800 */
[----:B---3--:R-:W-:-:S03]  /*df4f0*/  IADD3 R38, P0, R38, UR13, RZ ;  /* 0x0000000d26267c10 */ /* 0x008fc6000ff1e0ff */
        /* <DEDUP_REMOVED lines=15> */
[----:B0-----:R-:W3:Y:S01]  /*df5f0*/  LDL.LU R60, [R1+0x2f58] ;  /* 0x002f5800013c7983 */ /* 0x001ee20000300800 */
[----:B------:R-:W-:-:S05]  /*df600*/  IADD3 R31, P4, R31, UR13, RZ ;  /* 0x0000000d1f1f7c10 */ /* 0x000fca000ff9e0ff */
[----:B------:R-:W-:Y:S04]  /*df610*/  STL [R1+0x2f3c], R31 ;  /* 0x002f3c1f01007387 */ /* 0x000fe80000100800 */
[----:B------:R-:W3:Y:S04]  /*df620*/  LDL.LU R13, [R1+0x2f24] ;  /* 0x002f2400010d7983 */ /* 0x000ee80000300800 */
[----:B------:R-:W3:Y:S01]  /*df630*/  LDL.LU R14, [R1+0x2f50] ;  /* 0x002f5000010e7983 */ /* 0x000ee20000300800 */
[----:B----4-:R-:W-:-:S03]  /*df640*/  IADD3 R43, P3, R43, UR13, RZ ;  /* 0x0000000d2b2b7c10 */ /* 0x010fc6000ff7e0ff */
        /* <DEDUP_REMOVED lines=16> */
[----:B0-----:R-:W4:Y:S04]  /*df750*/  LDL.LU R61, [R1+0x2f18] ;  /* 0x002f1800013d7983 */ /* 0x001f280000300800 */
        /* <DEDUP_REMOVED lines=16> */
[----:B------:R-:W-:Y:S02]  /*df860*/  IADD3 R13, P1, R13, UR13, RZ ;  /* 0x0000000d0d0d7c10 */ /* 0x000fe4000ff3e0ff */
[----:B------:R-:W-:Y:S02]  /*df870*/  IADD3.X R14, R14, UR23, RZ, P0, !PT ;  /* 0x000000170e0e7c10 */ /* 0x000fe400087fe4ff */
[----:B----4-:R-:W-:Y:S01]  /*df880*/  IADD3 R15, P0, R15, UR13, RZ ;  /* 0x0000000d0f0f7c10 */ /* 0x010fe2000ff1e0ff */
        /* <DEDUP_REMOVED lines=24> */
[----:B------:R0:W-:Y:S04]  /*dfa10*/  STL [R1+0x2eec], R43 ;  /* 0x002eec2b01007387 */ /* 0x0001e80000100800 */
[----:B------:R-:W-:Y:S04]  /*dfa20*/  STL [R1+0x2ef4], R33 ;  /* 0x002ef42101007387 */ /* 0x000fe80000100800 */
[----:B0-----:R-:W4:Y:S04]  /*dfa30*/  LDL.LU R43, [R1+0x2eb4] ;  /* 0x002eb400012b7983 */ /* 0x001f280000300800 */
[----:B------:R-:W-:Y:S01]  /*dfa40*/  STL [R1+0x2f20], R34 ;  /* 0x002f202201007387 */ /* 0x000fe20000100800 */
        /* <DEDUP_REMOVED lines=25> */
[----:B------:R-:W-:Y:S04]  /*dfbe0*/  STL [R1+0x2ef0], R31 ;  /* 0x002ef01f01007387 */ /* 0x000fe80000100800 */
[----:B------:R-:W2:Y:S04]  /*dfbf0*/  LDL.LU R13, [R1+0x2ed8] ;  /* 0x002ed800010d7983 */ /* 0x000ea80000300800 */
[----:B------:R-:W2:Y:S01]  /*dfc00*/  LDL.LU R14, [R1+0x2ea4] ;  /* 0x002ea400010e7983 */ /* 0x000ea20000300800 */
[----:B---3--:R-:W-:-:S03]  /*dfc10*/  IADD3.X R60, R60, UR23, RZ, P1, !PT ;  /* 0x000000173c3c7c10 */ /* 0x008fc60008ffe4ff */
[----:B------:R-:W3:Y:S04]  /*dfc20*/  LDL.LU R15, [R1+0x2ed0] ;  /* 0x002ed000010f7983 */ /* 0x000ee80000300800 */
        /* <DEDUP_REMOVED lines=14> */
[----:B------:R0:W-:Y:S04]  /*dfd10*/  STL [R1+0x2eb4], R43 ;  /* 0x002eb42b01007387 */ /* 0x0001e80000100800 */
[----:B0-----:R-:W4:Y:S04]  /*dfd20*/  LDL.LU R43, [R1+0x2e6c] ;  /* 0x002e6c00012b7983 */ /* 0x001f280000300800 */
[----:B------:R-:W4:Y:S04]  /*dfd30*/  LDL.LU R35, [R1+0x2e98] ;  /* 0x002e980001237983 */ /* 0x000f280000300800 */
[----:B------:R-:W4:Y:S04]  /*dfd40*/  LDL.LU R36, [R1+0x2e64] ;  /* 0x002e640001247983 */ /* 0x000f280000300800 */
[----:B------:R-:W4:Y:S01]  /*dfd50*/  LDL.LU R37, [R1+0x2e90] ;  /* 0x002e900001257983 */ /* 0x000f220000300800 */
[----:B------:R-:W-:-:S05]  /*dfd60*/  IADD3.X R61, R61, UR23, RZ, P0, !PT ;  /* 0x000000173d3d7c10 */ /* 0x000fca00087fe4ff */
        /* <DEDUP_REMOVED lines=11> */
[----:B------:R-:W-:Y:S02]  /*dfe20*/  IADD3.X R13, R13, UR23, RZ, P6, !PT ;  /* 0x000000170d0d7c10 */ /* 0x000fe4000b7fe4ff */
[----:B------:R-:W-:Y:S01]  /*dfe30*/  IADD3 R14, P6, R14, UR13, RZ ;  /* 0x0000000d0e0e7c10 */ /* 0x000fe2000ffde0ff */
[----:B0-----:R-:W2:Y:S01]  /*dfe40*/  LDL.LU R42, [R1+0x2e3c] ;  /* 0x002e3c00012a7983 */ /* 0x001ea20000300800 */
[----:B---3--:R-:W-:-:S03]  /*dfe50*/  IADD3.X R15, R15, UR23, RZ, P5, !PT ;  /* 0x000000170f0f7c10 */ /* 0x008fc6000affe4ff */
        /* <DEDUP_REMOVED lines=27> */
[----:B------:R-:W-:Y:S01]  /*e0010*/  STL [R1+0x2e74], R34 ;  /* 0x002e742201007387 */ /* 0x000fe20000100800 */
[----:B----4-:R-:W-:Y:S02]  /*e0020*/  IADD3 R43, P6, R43, UR13, RZ ;  /* 0x0000000d2b2b7c10 */ /* 0x010fe4000ffde0ff */
[----:B------:R-:W-:-:S03]  /*e0030*/  IADD3.X R35, R35, UR23, RZ, P5, !PT ;  /* 0x0000001723237c10 */ /* 0x000fc6000affe4ff */
[----:B------:R0:W-:Y:S01]  /*e0040*/  STL [R1+0x2e6c], R43 ;  /* 0x002e6c2b01007387 */ /* 0x0001e20000100800 */
[----:B------:R-:W-:Y:S02]  /*e0050*/  IADD3 R36, P5, R36, UR13, RZ ;  /* 0x0000000d24247c10 */ /* 0x000fe4000ffbe0ff */
[----:B------:R-:W-:Y:S01]  /*e0060*/  IADD3.X R37, R37, UR23, RZ, P4, !PT ;  /* 0x0000001725257c10 */ /* 0x000fe2000a7fe4ff */
[----:B0-----:R-:W4:Y:S04]  /*e0070*/  LDL.LU R43, [R1+0x2e34] ;  /* 0x002e3400012b7983 */ /* 0x001f280000300800 */
        /* <DEDUP_REMOVED lines=39> */
[----:B0-----:R-:W3:Y:S04]  /*e02f0*/  LDL.LU R60, [R1+0x2e20] ;  /* 0x002e2000013c7983 */ /* 0x001ee80000300800 */
[----:B------:R-:W3:Y:S04]  /*e0300*/  LDL.LU R35, [R1+0x2dec] ;  /* 0x002dec0001237983 */ /* 0x000ee80000300800 */
[----:B------:R-:W3:Y:S04]  /*e0310*/  LDL.LU R36, [R1+0x2e18] ;  /* 0x002e180001247983 */ /* 0x000ee80000300800 */
[----:B------:R-:W3:Y:S01]  /*e0320*/  LDL.LU R37, [R1+0x2de4] ;  /* 0x002de40001257983 */ /* 0x000ee20000300800 */
[----:B----4-:R-:W-:-:S05]  /*e0330*/  IADD3 R43, P6, R43, UR13, RZ ;  /* 0x0000000d2b2b7c10 */ /* 0x010fca000ffde0ff */
        /* <DEDUP_REMOVED lines=46> */
[----:B------:R-:W-:Y:S02]  /*e0620*/  IADD3 R35, P4, R35, UR13, RZ ;  /* 0x0000000d23237c10 */ /* 0x000fe4000ff9e0ff */
[----:B------:R-:W-:Y:S02]  /*e0630*/  IADD3.X R36, R36, UR23, RZ, P3, !PT ;  /* 0x0000001724247c10 */ /* 0x000fe40009ffe4ff */
[----:B------:R-:W-:Y:S01]  /*e0640*/  IADD3 R37, P3, R37, UR13, RZ ;  /* 0x0000000d25257c10 */ /* 0x000fe2000ff7e0ff */
[----:B------:R-:W-:Y:S01]  /*e0650*/  STL [R1+0x2dec], R35 ;  /* 0x002dec2301007387 */ /* 0x000fe20000100800 */
[----:B----4-:R-:W-:-:S03]  /*e0660*/  IADD3.X R38, R38, UR23, RZ, P2, !PT ;  /* 0x0000001726267c10 */ /* 0x010fc600097fe4ff */
        /* <DEDUP_REMOVED lines=17> */
[----:B------:R-:W-:Y:S04]  /*e0780*/  STL [R1+0x2df8], R31 ;  /* 0x002df81f01007387 */ /* 0x000fe80000100800 */
[----:B------:R-:W4:Y:S04]  /*e0790*/  LDL.LU R13, [R1+0x2de0] ;  /* 0x002de000010d7983 */ /* 0x000f280000300800 */
[----:B------:R-:W4:Y:S01]  /*e07a0*/  LDL.LU R14, [R1+0x2dac] ;  /* 0x002dac00010e7983 */ /* 0x000f220000300800 */
[----:B------:R-:W-:-:S03]  /*e07b0*/  IADD3.X R61, R61, UR23, RZ, P5, !PT ;  /* 0x000000173d3d7c10 */ /* 0x000fc6000affe4ff */
        /* <DEDUP_REMOVED lines=1768> */
[----:B------:R-:W-:Y:S04]  /*e7640*/  STL [R1+0x248c], R42 ;  /* 0x00248c2a01007387 */ /* 0x000fe80000100800 */
        /* <DEDUP_REMOVED lines=60> */
[----:B------:R-:W-:Y:S01]  /*e7a10*/  STL [R1+0x2478], R34 ;  /* 0x0024782201007387 */ /* 0x000fe20000100800 */
[----:B0-----:R-:W0:Y:S01]  /*e7a20*/  LDC R36, c[0x0][0x23c] ;  /* 0x00008f00ff247b82 */ /* 0x001e220000000800 */
[----:B---3--:R-:W-:-:S05]  /*e7a30*/  IADD3.X R60, R60, UR23, RZ, P2, !PT ;  /* 0x000000173c3c7c10 */ /* 0x008fca00097fe4ff */
[----:B------:R1:W-:Y:S04]  /*e7a40*/  STL [R1+0x2470], R60 ;  /* 0x0024703c01007387 */ /* 0x0003e80000100800 */
[----:B-1----:R-:W2:Y:S01]  /*e7a50*/  LDL.LU R60, [R1+0x4408] ;  /* 0x00440800013c7983 */ /* 0x002ea20000300800 */
[----:B0-----:R-:W-:Y:S01]  /*e7a60*/  IMAD.SHL.U32 R4, R36, 0x80, RZ ;  /* 0x0000008024047824 */ /* 0x001fe200078e00ff */
[----:B------:R-:W-:Y:S02]  /*e7a70*/  IADD3 R35, P2, R35, UR13, RZ ;  /* 0x0000000d23237c10 */ /* 0x000fe4000ff5e0ff */
[----:B------:R-:W-:Y:S02]  /*e7a80*/  IADD3.X R37, R37, UR23, RZ, P1, !PT ;  /* 0x0000001725257c10 */ /* 0x000fe40008ffe4ff */
[----:B------:R-:W-:Y:S01]  /*e7a90*/  IADD3 R38, P1, R38, UR13, RZ ;  /* 0x0000000d26267c10 */ /* 0x000fe2000ff3e0ff */
[----:B------:R0:W-:Y:S01]  /*e7aa0*/  STL [R1+0x243c], R35 ;  /* 0x00243c2301007387 */ /* 0x0001e20000100800 */
[----:B----4-:R-:W-:-:S03]  /*e7ab0*/  IADD3.X R39, R39, UR23, RZ, P0, !PT ;  /* 0x0000001727277c10 */ /* 0x010fc600087fe4ff */
[----:B------:R-:W-:Y:S01]  /*e7ac0*/  STL [R1+0x2468], R37 ;  /* 0x0024682501007387 */ /* 0x000fe20000100800 */
[----:B------:R-:W-:-:S03]  /*e7ad0*/  IADD3 R40, P0, R4, R40, RZ ;  /* 0x0000002804287210 */ /* 0x000fc60007f1e0ff */
[----:B------:R-:W-:Y:S01]  /*e7ae0*/  STL [R1+0x2434], R38 ;  /* 0x0024342601007387 */ /* 0x000fe20000100800 */
[----:B------:R-:W-:-:S03]  /*e7af0*/  IADD3.X R41, R41, UR23, RZ, P6, !PT ;  /* 0x0000001729297c10 */ /* 0x000fc6000b7fe4ff */
        /* <DEDUP_REMOVED lines=10> */
[----:B------:R-:W3:Y:S04]  /*e7ba0*/  LDL.LU R12, [R1+0x2438] ;  /* 0x00243800010c7983 */ /* 0x000ee80000300800 */
[----:B------:R-:W-:Y:S04]  /*e7bb0*/  STL [R1+0x53dc], R31 ;  /* 0x0053dc1f01007387 */ /* 0x000fe80000100800 */
[----:B------:R-:W-:Y:S04]  /*e7bc0*/  STL [R1+0x2448], R42 ;  /* 0x0024482a01007387 */ /* 0x000fe80000100800 */
[----:B------:R-:W4:Y:S04]  /*e7bd0*/  LDL.LU R13, [R1+0x4410] ;  /* 0x00441000010d7983 */ /* 0x000f280000300800 */
[----:B------:R-:W-:Y:S04]  /*e7be0*/  STL [R1+0x5468], R43 ;  /* 0x0054682b01007387 */ /* 0x000fe80000100800 */
        /* <DEDUP_REMOVED lines=17> */
[----:B------:R-:W4:Y:S04]  /*e7d00*/  LDL.LU R36, [R1+0x44f4] ;  /* 0x0044f40001247983 */ /* 0x000f280000300800 */
[----:B------:R-:W4:Y:S04]  /*e7d10*/  LDL.LU R37, [R1+0x43f8] ;  /* 0x0043f80001257983 */ /* 0x000f280000300800 */
[----:B------:R-:W4:Y:S01]  /*e7d20*/  LDL.LU R38, [R1+0x44f0] ;  /* 0x0044f00001267983 */ /* 0x000f220000300800 */
[----:B--2---:R-:W-:-:S05]  /*e7d30*/  IADD3 R60, P3, R4, R60, RZ ;  /* 0x0000003c043c7210 */ /* 0x004fca0007f7e0ff */
        /* <DEDUP_REMOVED lines=10> */
[----:B------:R-:W-:-:S02]  /*e7de0*/  SHF.R.S32.HI R2, RZ, 0x1f, R4 ;  /* 0x0000001fff027819 */ /* 0x000fc40000011404 */
[----:B---3--:R-:W-:Y:S02]  /*e7df0*/  IADD3.X R12, R12, UR23, RZ, P2, !PT ;  /* 0x000000170c0c7c10 */ /* 0x008fe400097fe4ff */
[----:B----4-:R-:W-:-:S03]  /*e7e00*/  IADD3 R13, P2, R4, R13, RZ ;  /* 0x0000000d040d7210 */ /* 0x010fc60007f5e0ff */
[----:B------:R-:W-:Y:S01]  /*e7e10*/  STL [R1+0x2438], R12 ;  /* 0x0024380c01007387 */ /* 0x000fe20000100800 */
[----:B------:R-:W-:-:S03]  /*e7e20*/  IADD3.X R14, R14, UR23, RZ, P1, !PT ;  /* 0x000000170e0e7c10 */ /* 0x000fc60008ffe4ff */
[----:B------:R-:W-:Y:S01]  /*e7e30*/  STL [R1+0x4410], R13 ;  /* 0x0044100d01007387 */ /* 0x000fe20000100800 */
[----:B------:R-:W-:-:S03]  /*e7e40*/  IADD3 R15, P1, R4, R15, RZ ;  /* 0x0000000f040f7210 */ /* 0x000fc60007f3e0ff */
[----:B------:R-:W-:Y:S04]  /*e7e50*/  STL [R1+0x2430], R14 ;  /* 0x0024300e01007387 */ /* 0x000fe80000100800 */
[----:B------:R-:W-:Y:S01]  /*e7e60*/  STL [R1+0x4418], R15 ;  /* 0x0044180f01007387 */ /* 0x000fe20000100800 */
[----:B------:R-:W-:Y:S01]  /*e7e70*/  IMAD.X R16, R2, 0x1, R16, P0 ;  /* 0x0000000102107824 */ /* 0x000fe200000e0610 */
[----:B------:R-:W-:-:S04]  /*e7e80*/  IADD3 R17, P0, R4, R17, RZ ;  /* 0x0000001104117210 */ /* 0x000fc80007f1e0ff */
[----:B------:R-:W-:Y:S01]  /*e7e90*/  STL [R1+0x53b4], R16 ;  /* 0x0053b41001007387 */ /* 0x000fe20000100800 */
[----:B------:R-:W-:-:S03]  /*e7ea0*/  IMAD.X R18, R2, 0x1, R18, P6 ;  /* 0x0000000102127824 */ /* 0x000fc600030e0612 */
[----:B------:R-:W-:Y:S01]  /*e7eb0*/  STL [R1+0x4420], R17 ;  /* 0x0044201101007387 */ /* 0x000fe20000100800 */
[----:B------:R-:W-:-:S03]  /*e7ec0*/  IADD3 R19, P6, R4, R19, RZ ;  /* 0x0000001304137210 */ /* 0x000fc60007fde0ff */
        /* <DEDUP_REMOVED lines=15> */
[----:B------:R-:W-:-:S05]  /*e7fc0*/  IMAD.X R61, R2, 0x1, R61, P1 ;  /* 0x00000001023d7824 */ /* 0x000fca00008e063d */
[----:B------:R0:W-:Y:S04]  /*e7fd0*/  STL [R1+0x43f4], R61 ;  /* 0x0043f43d01007387 */ /* 0x0001e80000100800 */
[----:B------:R1:W-:Y:S04]  /*e7fe0*/  STL [R1+0x43f0], R34 ;  /* 0x0043f02201007387 */ /* 0x0003e80000100800 */
[----:B0-----:R-:W3:Y:S01]  /*e7ff0*/  LDL.LU R61, [R1+0x44c8] ;  /* 0x0044c800013d7983 */ /* 0x001ee20000300800 */
[----:B------:R-:W-:Y:S01]  /*e8000*/  IADD3 R35, P2, R4, R35, RZ ;  /* 0x0000002304237210 */ /* 0x000fe20007f5e0ff */
[----:B------:R-:W-:Y:S01]  /*e8010*/  IMAD.X R37, R2, 0x1, R37, P0 ;  /* 0x0000000102257824 */ /* 0x000fe200000e0625 */
[----:B------:R-:W-:-:S02]  /*e8020*/  IADD3 R36, P1, R4, R36, RZ ;  /* 0x0000002404247210 */ /* 0x000fc40007f3e0ff */
[----:B------:R-:W-:Y:S01]  /*e8030*/  IADD3 R38, P0, R4, R38, RZ ;  /* 0x0000002604267210 */ /* 0x000fe20007f1e0ff */
[----:B------:R0:W-:Y:S04]  /*e8040*/  STL [R1+0x44f8], R35 ;  /* 0x0044f82301007387 */ /* 0x0001e80000100800 */
[----:B------:R-:W-:Y:S04]  /*e8050*/  STL [R1+0x44f4], R36 ;  /* 0x0044f42401007387 */ /* 0x000fe80000100800 */
[----:B------:R-:W-:Y:S04]  /*e8060*/  STL [R1+0x43f8], R37 ;  /* 0x0043f82501007387 */ /* 0x000fe80000100800 */
[----:B------:R-:W-:Y:S01]  /*e8070*/  STL [R1+0x44f0], R38 ;  /* 0x0044f02601007387 */ /* 0x000fe20000100800 */
[----:B--2---:R-:W-:Y:S01]  /*e8080*/  IMAD.X R39, R2, 0x1, R39, P6 ;  /* 0x0000000102277824 */ /* 0x004fe200030e0627 */
        /* <DEDUP_REMOVED lines=13> */
[----:B------:R-:W2:Y:S01]  /*e8160*/  LDL.LU R11, [R1+0x441c] ;  /* 0x00441c00010b7983 */ /* 0x000ea20000300800 */
[----:B------:R-:W-:-:S03]  /*e8170*/  IMAD.X R60, R2, 0x1, R60, P2 ;  /* 0x00000001023c7824 */ /* 0x000fc600010e063c */
[----:B------:R-:W-:Y:S04]  /*e8180*/  STL [R1+0x440c], R42 ;  /* 0x00440c2a01007387 */ /* 0x000fe80000100800 */
[----:B------:R-:W4:Y:S04]  /*e8190*/  LDL.LU R12, [R1+0x44c0] ;  /* 0x0044c000010c7983 */ /* 0x000f280000300800 */
[----:B------:R-:W-:Y:S04]  /*e81a0*/  STL [R1+0x44d0], R43 ;  /* 0x0044d02b01007387 */ /* 0x000fe80000100800 */
        /* <DEDUP_REMOVED lines=15> */
[----:B0-----:R-:W4:Y:S04]  /*e82a0*/  LDL.LU R35, [R1+0x44b4] ;  /* 0x0044b40001237983 */ /* 0x001f280000300800 */
[----:B------:R-:W4:Y:S04]  /*e82b0*/  LDL.LU R60, [R1+0x4480] ;  /* 0x00448000013c7983 */ /* 0x000f280000300800 */
[----:B------:R-:W4:Y:S04]  /*e82c0*/  LDL.LU R36, [R1+0x44ac] ;  /* 0x0044ac0001247983 */ /* 0x000f280000300800 */
[----:B------:R-:W4:Y:S04]  /*e82d0*/  LDL.LU R37, [R1+0x4478] ;  /* 0x0044780001257983 */ /* 0x000f280000300800 */
[----:B------:R-:W4:Y:S01]  /*e82e0*/  LDL.LU R38, [R1+0x44a4] ;  /* 0x0044a40001267983 */ /* 0x000f220000300800 */
[----:B---3--:R-:W-:-:S05]  /*e82f0*/  IADD3 R61, P2, R4, R61, RZ ;  /* 0x0000003d043d7210 */ /* 0x008fca0007f5e0ff */
        /* <DEDUP_REMOVED lines=10> */
[----:B--2---:R-:W-:Y:S01]  /*e83a0*/  IMAD.X R11, R2, 0x1, R11, P1 ;  /* 0x00000001020b7824 */ /* 0x004fe200008e060b */
[----:B----4-:R-:W-:-:S04]  /*e83b0*/  IADD3 R12, P1, R4, R12, RZ ;  /* 0x0000000c040c7210 */ /* 0x010fc80007f3e0ff */
        /* <DEDUP_REMOVED lines=27> */
[----:B------:R-:W-:Y:S01]  /*e8570*/  IADD3 R34, P1, R4, R34, RZ ;  /* 0x0000002204227210 */ /* 0x000fe20007f3e0ff */
[----:B------:R-:W-:Y:S01]  /*e8580*/  IMAD.X R35, R2, 0x1, R35, P0 ;  /* 0x0000000102237824 */ /* 0x000fe200000e0623 */
[----:B------:R-:W-:Y:S01]  /*e8590*/  IADD3 R60, P0, R4, R60, RZ ;  /* 0x0000003c043c7210 */ /* 0x000fe20007f1e0ff */
[----:B------:R-:W-:Y:S04]  /*e85a0*/  STL [R1+0x44bc], R33 ;  /* 0x0044bc2101007387 */ /* 0x000fe80000100800 */
[----:B------:R0:W-:Y:S04]  /*e85b0*/  STL [R1+0x4480], R60 ;  /* 0x0044803c01007387 */ /* 0x0001e80000100800 */
[----:B------:R1:W-:Y:S04]  /*e85c0*/  STL [R1+0x4488], R34 ;  /* 0x0044882201007387 */ /* 0x0003e80000100800 */
[----:B0-----:R-:W2:Y:S01]  /*e85d0*/  LDL.LU R60, [R1+0x447c] ;  /* 0x00447c00013c7983 */ /* 0x001ea20000300800 */
[----:B------:R-:W-:Y:S01]  /*e85e0*/  IMAD.X R36, R2, 0x1, R36, P6 ;  /* 0x0000000102247824 */ /* 0x000fe200030e0624 */
[----:B------:R-:W-:Y:S01]  /*e85f0*/  IADD3 R37, P6, R4, R37, RZ ;  /* 0x0000002504257210 */ /* 0x000fe20007fde0ff */
[----:B------:R-:W-:Y:S01]  /*e8600*/  IMAD.X R38, R2, 0x1, R38, P5 ;  /* 0x0000000102267824 */ /* 0x000fe200028e0626 */
[----:B------:R0:W-:Y:S04]  /*e8610*/  STL [R1+0x44b4], R35 ;  /* 0x0044b42301007387 */ /* 0x0001e80000100800 */
[----:B------:R-:W-:Y:S04]  /*e8620*/  STL [R1+0x44ac], R36 ;  /* 0x0044ac2401007387 */ /* 0x000fe80000100800 */
[----:B------:R-:W-:Y:S01]  /*e8630*/  STL [R1+0x4478], R37 ;  /* 0x0044782501007387 */ /* 0x000fe20000100800 */
[----:B---3--:R-:W-:-:S03]  /*e8640*/  IADD3 R39, P5, R4, R39, RZ ;  /* 0x0000002704277210 */ /* 0x008fc60007fbe0ff */
        /* <DEDUP_REMOVED lines=14> */
[----:B------:R-:W3:Y:S01]  /*e8730*/  LDL.LU R11, [R1+0x4448] ;  /* 0x00444800010b7983 */ /* 0x000ee20000300800 */
[----:B------:R-:W-:-:S03]  /*e8740*/  IADD3 R61, P1, R4, R61, RZ ;  /* 0x0000003d043d7210 */ /* 0x000fc60007f3e0ff */
        /* <DEDUP_REMOVED lines=23> */
[----:B--2---:R-:W-:-:S05]  /*e88c0*/  IMAD.X R60, R2, 0x1, R60, P0 ;  /* 0x00000001023c7824 */ /* 0x004fca00000e063c */
        /* <DEDUP_REMOVED lines=10> */
[----:B---3--:R-:W-:Y:S01]  /*e8970*/  IADD3 R11, P0, R4, R11, RZ ;  /* 0x0000000b040b7210 */ /* 0x008fe20007f1e0ff */
[----:B----4-:R-:W-:-:S04]  /*e8980*/  IMAD.X R12, R2, 0x1, R12, P6 ;  /* 0x00000001020c7824 */ /* 0x010fc800030e060c */
        /* <DEDUP_REMOVED lines=2740> */
[----:B------:R3:W-:Y:S01]  /*f34d0*/  STL [R1+0x5364], R39 ;  /* 0x0053642701007387 */ /* 0x0007e20000100800 */
[----:B------:R-:W-:-:S03]  /*f34e0*/  IADD3 R41, P1, R4, R41, RZ ;  /* 0x0000002904297210 */ /* 0x000fc60007f3e0ff */
[----:B------:R4:W-:Y:S01]  /*f34f0*/  STL [R1+0x52fc], R40 ;  /* 0x0052fc2801007387 */ /* 0x0009e20000100800 */
        /* <DEDUP_REMOVED lines=9> */
[----:B------:R-:W4:Y:S01]  /*f3590*/  LDL.LU R11, [R1+0x5380] ;  /* 0x00538000010b7983 */ /* 0x000f220000300800 */
[----:B------:R-:W-:-:S03]  /*f35a0*/  IADD3 R61, P5, R4, R61, RZ ;  /* 0x0000003d043d7210 */ /* 0x000fc60007fbe0ff */
[----:B------:R4:W-:Y:S04]  /*f35b0*/  STL [R1+0x5388], R42 ;  /* 0x0053882a01007387 */ /* 0x0009e80000100800 */
[----:B------:R-:W4:Y:S04]  /*f35c0*/  LDL.LU R12, [R1+0x5318] ;  /* 0x00531800010c7983 */ /* 0x000f280000300800 */
[----:B------:R4:W-:Y:S04]  /*f35d0*/  STL [R1+0x530c], R43 ;  /* 0x00530c2b01007387 */ /* 0x0009e80000100800 */
        /* <DEDUP_REMOVED lines=16> */
[----:B---3--:R-:W3:Y:S04]  /*f36e0*/  LDL.LU R39, [R1+0x5358] ;  /* 0x0053580001277983 */ /* 0x008ee80000300800 */
[----:B------:R-:W3:Y:S04]  /*f36f0*/  LDL.LU R36, [R1+0x53d4] ;  /* 0x0053d40001247983 */ /* 0x000ee80000300800 */
[----:B------:R-:W3:Y:S04]  /*f3700*/  LDL.LU R37, [R1+0x5370] ;  /* 0x0053700001257983 */ /* 0x000ee80000300800 */
[----:B------:R-:W3:Y:S01]  /*f3710*/  LDL.LU R38, [R1+0x53d0] ;  /* 0x0053d00001267983 */ /* 0x000ee20000300800 */
[----:B--2---:R-:W-:-:S05]  /*f3720*/  IMAD.X R60, R2, 0x1, R60, P4 ;  /* 0x00000001023c7824 */ /* 0x004fca00020e063c */
[----:B------:R0:W-:Y:S04]  /*f3730*/  STL [R1+0x531c], R60 ;  /* 0x00531c3c01007387 */ /* 0x0001e80000100800 */
[----:B----4-:R-:W2:Y:S04]  /*f3740*/  LDL.LU R40, [R1+0x536c] ;  /* 0x00536c0001287983 */ /* 0x010ea80000300800 */
        /* <DEDUP_REMOVED lines=8> */
[----:B------:R-:W-:Y:S01]  /*f37d0*/  IADD3 R11, P4, R4, R11, RZ ;  /* 0x0000000b040b7210 */ /* 0x000fe20007f9e0ff */
[----:B------:R-:W-:-:S04]  /*f37e0*/  IMAD.X R12, R2, 0x1, R12, P3 ;  /* 0x00000001020c7824 */ /* 0x000fc800018e060c */
        /* <DEDUP_REMOVED lines=26> */
[----:B------:R-:W-:Y:S04]  /*f3990*/  STL [R1+0x534c], R32 ;  /* 0x00534c2001007387 */ /* 0x000fe80000100800 */
[----:B------:R-:W-:Y:S01]  /*f39a0*/  STL [R1+0x53bc], R33 ;  /* 0x0053bc2101007387 */ /* 0x000fe20000100800 */
[----:B---3--:R-:W-:-:S05]  /*f39b0*/  IMAD.X R39, R2, 0x1, R39, P2 ;  /* 0x0000000102277824 */ /* 0x008fca00010e0627 */
[----:B------:R0:W-:Y:S02]  /*f39c0*/  STL [R1+0x5358], R39 ;  /* 0x0053582701007387 */ /* 0x0001e40000100800 */
[----:B0-----:R-:W0:Y:S01]  /*f39d0*/  LDC R39, c[0x0][0x230] ;  /* 0x00008c00ff277b82 */ /* 0x001e220000000800 */
[----:B------:R-:W-:Y:S01]  /*f39e0*/  IMAD.X R34, R2, 0x1, R34, P3 ;  /* 0x0000000102227824 */ /* 0x000fe200018e0622 */
[----:B------:R-:W-:Y:S01]  /*f39f0*/  IADD3 R35, P3, R4, R35, RZ ;  /* 0x0000002304237210 */ /* 0x000fe20007f7e0ff */
[----:B------:R-:W-:Y:S01]  /*f3a00*/  IMAD.X R37, R2, 0x1, R37, P1 ;  /* 0x0000000102257824 */ /* 0x000fe200008e0625 */
[C---:B------:R-:W-:Y:S02]  /*f3a10*/  IADD3 R36, P2, R4.reuse, R36, RZ ;  /* 0x0000002404247210 */ /* 0x040fe40007f5e0ff */
[----:B------:R-:W-:Y:S01]  /*f3a20*/  IADD3 R38, P1, R4, R38, RZ ;  /* 0x0000002604267210 */ /* 0x000fe20007f3e0ff */
[----:B------:R3:W-:Y:S04]  /*f3a30*/  STL [R1+0x535c], R34 ;  /* 0x00535c2201007387 */ /* 0x0007e80000100800 */
[----:B------:R3:W-:Y:S04]  /*f3a40*/  STL [R1+0x53b8], R35 ;  /* 0x0053b82301007387 */ /* 0x0007e80000100800 */
[----:B------:R3:W-:Y:S04]  /*f3a50*/  STL [R1+0x53d4], R36 ;  /* 0x0053d42401007387 */ /* 0x0007e80000100800 */
[----:B------:R3:W-:Y:S01]  /*f3a60*/  STL [R1+0x5370], R37 ;  /* 0x0053702501007387 */ /* 0x0007e20000100800 */
[----:B0-----:R-:W-:-:S03]  /*f3a70*/  VIADD R39, R39, 0x7f ;  /* 0x0000007f27277836 */ /* 0x001fc60000000000 */
[----:B------:R3:W-:Y:S02]  /*f3a80*/  STL [R1+0x53d0], R38 ;  /* 0x0053d02601007387 */ /* 0x0007e40000100800 */
[----:B------:R-:W-:-:S04]  /*f3a90*/  SHF.R.S32.HI R3, RZ, 0x1f, R39 ;  /* 0x0000001fff037819 */ /* 0x000fc80000011427 */
[----:B------:R-:W-:-:S04]  /*f3aa0*/  LEA.HI R3, R3, R39, RZ, 0x7 ;  /* 0x0000002703037211 */ /* 0x000fc800078f38ff */
[----:B------:R-:W-:Y:S01]  /*f3ab0*/  SHF.R.S32.HI R3, RZ, 0x7, R3 ;  /* 0x00000007ff037819 */ /* 0x000fe20000011403 */
[----:B--2---:R-:W-:Y:S01]  /*f3ac0*/  IMAD.X R40, R2, 0x1, R40, P0 ;  /* 0x0000000102287824 */ /* 0x004fe200000e0628 */
[----:B----4-:R-:W-:-:S04]  /*f3ad0*/  IADD3 R41, P0, R4, R41, RZ ;  /* 0x0000002904297210 */ /* 0x010fc80007f1e0ff */
[----:B------:R3:W-:Y:S01]  /*f3ae0*/  STL [R1+0x536c], R40 ;  /* 0x00536c2801007387 */ /* 0x0007e20000100800 */
[----:B------:R-:W-:-:S03]  /*f3af0*/  IMAD.X R28, R2, 0x1, R28, P6 ;  /* 0x00000001021c7824 */ /* 0x000fc600030e061c */
        /* <DEDUP_REMOVED lines=9> */
[C---:B------:R-:W-:Y:S02]  /*f3b90*/  IMAD.X R61, R2.reuse, 0x1, R61, P1 ;  /* 0x00000001023d7824 */ /* 0x040fe400008e063d */
[----:B------:R-:W-:-:S05]  /*f3ba0*/  IMAD.X R60, R2, 0x1, R60, P0 ;  /* 0x00000001023c7824 */ /* 0x000fca00000e063c */
[----:B------:R3:W-:Y:S04]  /*f3bb0*/  STL [R1+0x53ac], R60 ;  /* 0x0053ac3c01007387 */ /* 0x0007e80000100800 */
[----:B------:R3:W-:Y:S04]  /*f3bc0*/  STL [R1+0x539c], R43 ;  /* 0x00539c2b01007387 */ /* 0x0007e80000100800 */
[----:B------:R3:W-:Y:S01]  /*f3bd0*/  STL [R1+0x5398], R61 ;  /* 0x0053983d01007387 */ /* 0x0007e20000100800 */
[----:B------:R-:W-:-:S13]  /*f3be0*/  ISETP.NE.U32.AND P6, PT, R29, R3, PT ;  /* 0x000000031d00720c */ /* 0x000fda0003fc5070 */
[----:B---3--:R-:W-:Y:S05]  /*f3bf0*/  @P6 BRA `(.L_x_1) ;  /* 0xfffff3a800246947 */ /* 0x008fea000383ffff */
.L_x_0:
[----:B------:R-:W2:Y:S01]  /*f3c00*/  LDL.LU R16, [R1+0xf74] ;  /* 0x000f740001107983 */ /* 0x000ea20000300800 */
[----:B------:R-:W-:Y:S01]  /*f3c10*/  ULDC UR4, c[0x0][0x248] ;  /* 0x0000920000047ab9 */ /* 0x000fe20000000800 */
[----:B------:R-:W-:Y:S01]  /*f3c20*/  ULDC UR5, c[0x0][0x248] ;  /* 0x0000920000057ab9 */ /* 0x000fe20000000800 */
[----:B------:R-:W-:Y:S01]  /*f3c30*/  ULDC.64 UR32, c[0x0][0x228] ;  /* 0x00008a0000207ab9 */ /* 0x000fe20000000a00 */
[----:B------:R-:W3:Y:S01]  /*f3c40*/  LDL.LU R15, [R1+0xf7c] ;  /* 0x000f7c00010f7983 */ /* 0x000ee20000300800 */
        /* <DEDUP_REMOVED lines=52> */
[----:B---3--:R0:W-:Y:S04]  /*f3f90*/  STL [R1+0x5aa0], R15 ;  /* 0x005aa00f01007387 */ /* 0x0081e80000100800 */
[----:B0-----:R-:W2:Y:S04]  /*f3fa0*/  LDL.LU R15, [R1+0xf70] ;  /* 0x000f7000010f7983 */ /* 0x001ea80000300800 */
[----:B------:R0:W-:Y:S04]  /*f3fb0*/  STL [R1+0x5a94], R3 ;  /* 0x005a940301007387 */ /* 0x0001e80000100800 */
[----:B0-----:R-:W3:Y:S04]  /*f3fc0*/  LDL.LU R3, [R1+0xf64] ;  /* 0x000f640001037983 */ /* 0x001ee80000300800 */
[----:B---3--:R0:W-:Y:S04]  /*f3fd0*/  STL [R1+0x5a9c], R3 ;  /* 0x005a9c0301007387 */ /* 0x0081e80000100800 */
[----:B0-----:R-:W3:Y:S04]  /*f3fe0*/  LDL.LU R3, [R1+0xf78] ;  /* 0x000f780001037983 */ /* 0x001ee80000300800 */
[----:B-----5:R1:W-:Y:S04]  /*f3ff0*/  STL [R1+0x5a90], R0 ;  /* 0x005a900001007387 */ /* 0x0203e80000100800 */
[----:B-1----:R-:W4:Y:S01]  /*f4000*/  LDL.LU R0, [R1+0xf68] ;  /* 0x000f680001007983 */ /* 0x002f220000300800 */
[----:B--2---:R-:W-:-:S03]  /*f4010*/  F2FP.SATFINITE.E4M3.F32.PACK_AB_MERGE_C R16, R16, R15, RZ ;  /* 0x0000000f1010723e */ /* 0x004fc600048070ff */
[----:B----4-:R0:W-:Y:S04]  /*f4020*/  STL [R1+0x5a98], R0 ;  /* 0x005a980001007387 */ /* 0x0101e80000100800 */
[----:B0-----:R-:W2:Y:S04]  /*f4030*/  LDL.LU R0, [R1+0xf60] ;  /* 0x000f600001007983 */ /* 0x001ea80000300800 */
[----:B------:R0:W-:Y:S04]  /*f4040*/  STL [R1+0x5a8c], R49 ;  /* 0x005a8c3101007387 */ /* 0x0001e80000100800 */
[----:B0-----:R-:W4:Y:S04]  /*f4050*/  LDL.LU R49, [R1+0xf6c] ;  /* 0x000f6c0001317983 */ /* 0x001f280000300800 */
[----:B------:R0:W-:Y:S04]  /*f4060*/  STL [R1+0x5a88], R48 ;  /* 0x005a883001007387 */ /* 0x0001e80000100800 */
[----:B0-----:R-:W4:Y:S04]  /*f4070*/  LDL.LU R48, [R1+0xf50] ;  /* 0x000f500001307983 */ /* 0x001f280000300800 */
[----:B------:R0:W-:Y:S04]  /*f4080*/  STL [R1+0x5a84], R56 ;  /* 0x005a843801007387 */ /* 0x0001e80000100800 */
[----:B0-----:R-:W4:Y:S04]  /*f4090*/  LDL.LU R56, [R1+0xf54] ;  /* 0x000f540001387983 */ /* 0x001f280000300800 */
[----:B------:R0:W-:Y:S04]  /*f40a0*/  STL [R1+0x5a80], R60 ;  /* 0x005a803c01007387 */ /* 0x0001e80000100800 */
        /* <DEDUP_REMOVED lines=45> */
[----:B------:R0:W-:Y:S04]  /*f4380*/  STL.64 [R1+0x59c8], R50 ;  /* 0x0059c83201007387 */ /* 0x0001e80000100a00 */
[----:B0-----:R-:W4:Y:S04]  /*f4390*/  LDL.LU R50, [R1+0xf38] ;  /* 0x000f380001327983 */ /* 0x001f280000300800 */
        /* <DEDUP_REMOVED lines=10> */
[----:B------:R0:W-:Y:S04]  /*f4440*/  STL [R1+0x59a8], R2 ;  /* 0x0059a80201007387 */ /* 0x0001e80000100800 */
[----:B0-----:R-:W4:Y:S04]  /*f4450*/  LDL.LU R2, [R1+0xf5c] ;  /* 0x000f5c0001027983 */ /* 0x001f280000300800 */
[----:B------:R-:W3:Y:S02]  /*f4460*/  LDL.LU R15, [R1+0x5aa0] ;  /* 0x005aa000010f7983 */ /* 0x000ee40000300800 */
[----:B---3--:R-:W-:-:S02]  /*f4470*/  F2FP.SATFINITE.E4M3.F32.PACK_AB_MERGE_C R15, R15, R3, RZ ;  /* 0x000000030f0f723e */ /* 0x008fc400048070ff */
[----:B------:R-:W2:Y:S02]  /*f4480*/  LDL.LU R3, [R1+0x5a9c] ;  /* 0x005a9c0001037983 */ /* 0x000ea40000300800 */
[----:B--2---:R-:W-:Y:S02]  /*f4490*/  F2FP.SATFINITE.E4M3.F32.PACK_AB_MERGE_C R3, R3, R0, RZ ;  /* 0x000000000303723e */ /* 0x004fe400048070ff */
[----:B------:R-:W2:Y:S01]  /*f44a0*/  LDL.LU R0, [R1+0x5a98] ;  /* 0x005a980001007983 */ /* 0x000ea20000300800 */
[----:B----4-:R-:W-:-:S03]  /*f44b0*/  F2FP.SATFINITE.E4M3.F32.PACK_AB_MERGE_C R56, R56, R48, RZ ;  /* 0x000000303838723e */ /* 0x010fc600048070ff */
[----:B------:R0:W-:Y:S01]  /*f44c0*/  STL [R1+0x46c], R3 ;  /* 0x00046c0301007387 */ /* 0x0001e20000100800 */
[----:B------:R-:W-:-:S03]  /*f44d0*/  F2FP.SATFINITE.E4M3.F32.PACK_AB_MERGE_C R2, R2, R60, RZ ;  /* 0x0000003c0202723e */ /* 0x000fc600048070ff */
[----:B0-----:R-:W3:Y:S01]  /*f44e0*/  LDL.LU R3, [R1+0x5a94] ;  /* 0x005a940001037983 */ /* 0x001ee20000300800 */
[----:B------:R-:W-:Y:S02]  /*f44f0*/  F2FP.SATFINITE.E4M3.F32.PACK_AB_MERGE_C R58, R59, R58, RZ ;  /* 0x0000003a3b3a723e */ /* 0x000fe400048070ff */
[----:B------:R-:W-:Y:S02]  /*f4500*/  F2FP.SATFINITE.E4M3.F32.PACK_AB_MERGE_C R52, R53, R52, RZ ;  /* 0x000000343534723e */ /* 0x000fe400048070ff */
[----:B------:R-:W-:Y:S02]  /*f4510*/  F2FP.SATFINITE.E4M3.F32.PACK_AB_MERGE_C R50, R51, R50, RZ ;  /* 0x000000323332723e */ /* 0x000fe400048070ff */
[----:B------:R-:W-:Y:S02]  /*f4520*/  F2FP.SATFINITE.E4M3.F32.PACK_AB_MERGE_C R46, R46, R47, RZ ;  /* 0x0000002f2e2e723e */ /* 0x000fe400048070ff */
[----:B------:R-:W-:Y:S02]  /*f4530*/  F2FP.SATFINITE.E4M3.F32.PACK_AB_MERGE_C R44, R44, R45, RZ ;  /* 0x0000002d2c2c723e */ /* 0x000fe400048070ff */
[----:B------:R-:W-:-:S02]  /*f4540*/  F2FP.SATFINITE.E4M3.F32.PACK_AB_MERGE_C R40, R40, R41, RZ ;  /* 0x000000292828723e */ /* 0x000fc400048070ff */
        /* <DEDUP_REMOVED lines=11> */
[----:B--2---:R-:W-:-:S02]  /*f4600*/  F2FP.SATFINITE.E4M3.F32.PACK_AB_MERGE_C R49, R49, R0, RZ ;  /* 0x000000003131723e */ /* 0x004fc400048070ff */
[----:B------:R-:W2:Y:S04]  /*f4610*/  LDL.LU R0, [R1+0x5a90] ;  /* 0x005a900001007983 */ /* 0x000ea80000300800 */
[----:B------:R0:W-:Y:S04]  /*f4620*/  STL [R1+0x474], R49 ;  /* 0x0004743101007387 */ /* 0x0001e80000100800 */
[----:B0-----:R-:W4:Y:S04]  /*f4630*/  LDL.LU R49, [R1+0x5a8c] ;  /* 0x005a8c0001317983 */ /* 0x001f280000300800 */
[----:B------:R-:W4:Y:S04]  /*f4640*/  LDL.LU R48, [R1+0x5a88] ;  /* 0x005a880001307983 */ /* 0x000f280000300800 */
[----:B------:R0:W-:Y:S04]  /*f4650*/  STL [R1+0x460], R56 ;  /* 0x0004603801007387 */ /* 0x0001e80000100800 */
[----:B0-----:R-:W4:Y:S04]  /*f4660*/  LDL.LU R56, [R1+0x5a84] ;  /* 0x005a840001387983 */ /* 0x001f280000300800 */
[----:B------:R-:W4:Y:S04]  /*f4670*/  LDL.LU R60, [R1+0x5a80] ;  /* 0x005a8000013c7983 */ /* 0x000f280000300800 */
[----:B------:R0:W-:Y:S04]  /*f4680*/  STL [R1+0x464], R2 ;  /* 0x0004640201007387 */ /* 0x0001e80000100800 */
[----:B------:R-:W-:Y:S01]  /*f4690*/  STL [R1+0x358], R58 ;  /* 0x0003583a01007387 */ /* 0x000fe20000100800 */
[----:B0-----:R-:W-:-:S05]  /*f46a0*/  F2FP.SATFINITE.E4M3.F32.PACK_AB_MERGE_C R2, R55, R54, RZ ;  /* 0x000000363702723e */ /* 0x001fca00048070ff */
[----:B------:R0:W-:Y:S04]  /*f46b0*/  STL [R1+0x44c], R2 ;  /* 0x00044c0201007387 */ /* 0x0001e80000100800 */
[----:B------:R-:W-:Y:S04]  /*f46c0*/  STL [R1+0x31c], R52 ;  /* 0x00031c3401007387 */ /* 0x000fe80000100800 */
        /* <DEDUP_REMOVED lines=28> */
[----:B------:R-:W3:Y:S01]  /*f4890*/  LDL.LU R51, [R1+0xeb0] ;  /* 0x000eb00001337983 */ /* 0x000ee20000300800 */
[----:B0-----:R-:W-:-:S03]  /*f48a0*/  F2FP.SATFINITE.E4M3.F32.PACK_AB_MERGE_C R2, R4, R5, RZ ;  /* 0x000000050402723e */ /* 0x001fc600048070ff */
[----:B------:R0:W-:Y:S04]  /*f48b0*/  STL [R1+0x2980], R6 ;  /* 0x0029800601007387 */ /* 0x0001e80000100800 */
[----:B------:R-:W3:Y:S04]  /*f48c0*/  LDL.LU R14, [R1+0xeb4] ;  /* 0x000eb400010e7983 */ /* 0x000ee80000300800 */
[----:B------:R1:W-:Y:S04]  /*f48d0*/  STL [R1+0x2988], R2 ;  /* 0x0029880201007387 */ /* 0x0003e80000100800 */
[----:B------:R-:W2:Y:S04]  /*f48e0*/  LDL.LU R61, [R1+0xeb8] ;  /* 0x000eb800013d7983 */ /* 0x000ea80000300800 */
[----:B------:R-:W2:Y:S04]  /*f48f0*/  LDL.LU R13, [R1+0xebc] ;  /* 0x000ebc00010d7983 */ /* 0x000ea80000300800 */
[----:B------:R-:W4:Y:S04]  /*f4900*/  LDL.LU R57, [R1+0xea0] ;  /* 0x000ea00001397983 */ /* 0x000f280000300800 */
[----:B------:R-:W4:Y:S04]  /*f4910*/  LDL.LU R47, [R1+0xea4] ;  /* 0x000ea400012f7983 */ /* 0x000f280000300800 */
[----:B------:R-:W1:Y:S04]  /*f4920*/  LDL.LU R46, [R1+0xea8] ;  /* 0x000ea800012e7983 */ /* 0x000e680000300800 */
[----:B------:R-:W1:Y:S04]  /*f4930*/  LDL.LU R45, [R1+0xeac] ;  /* 0x000eac00012d7983 */ /* 0x000e680000300800 */
        /* <DEDUP_REMOVED lines=36> */
[----:B------:R-:W2:Y:S01]  /*f4b80*/  LDL R4, [R1+0x1b7c] ;  /* 0x001b7c0001047983 */ /* 0x000ea20000100800 */
[----:B----4-:R-:W-:-:S02]  /*f4b90*/  F2FP.SATFINITE.E4M3.F32.PACK_AB_MERGE_C R47, R47, R57, RZ ;  /* 0x000000392f2f723e */ /* 0x010fc400048070ff */
[----:B-1----:R-:W-:-:S03]  /*f4ba0*/  F2FP.SATFINITE.E4M3.F32.PACK_AB_MERGE_C R2, R45, R46, RZ ;  /* 0x0000002e2d02723e */ /* 0x002fc600048070ff */
[----:B------:R-:W-:Y:S04]  /*f4bb0*/  STL [R1+0x468], R47 ;  /* 0x0004682f01007387 */ /* 0x000fe80000100800 */
[----:B------:R0:W-:Y:S01]  /*f4bc0*/  STL [R1+0x470], R2 ;  /* 0x0004700201007387 */ /* 0x0001e20000100800 */
[----:B---3--:R-:W-:Y:S02]  /*f4bd0*/  F2FP.SATFINITE.E4M3.F32.PACK_AB_MERGE_C R43, R43, R44, RZ ;  /* 0x0000002c2b2b723e */ /* 0x008fe400048070ff */
[----:B--2---:R-:W-:-:S03]  /*f4be0*/  F2FP.SATFINITE.E4M3.F32.PACK_AB_MERGE_C R41, R41, R42, RZ ;  /* 0x0000002a2929723e */ /* 0x004fc600048070ff */
[----:B------:R-:W-:Y:S01]  /*f4bf0*/  STL [R1+0x458], R43 ;  /* 0x0004582b01007387 */ /* 0x000fe20000100800 */
[----:B0-----:R-:W-:-:S03]  /*f4c00*/  F2FP.SATFINITE.E4M3.F32.PACK_AB_MERGE_C R2, R39, R40, RZ ;  /* 0x000000282702723e */ /* 0x001fc600048070ff */
[----:B------:R-:W-:Y:S01]  /*f4c10*/  STL [R1+0x45c], R41 ;  /* 0x00045c2901007387 */ /* 0x000fe20000100800 */
[----:B------:R-:W-:Y:S01]  /*f4c20*/  F2FP.SATFINITE.E4M3.F32.PACK_AB_MERGE_C R14, R14, R51, RZ ;  /* 0x000000330e0e723e */ /* 0x000fe200048070ff */
[----:B------:R-:W0:Y:S02]  /*f4c30*/  LDC R39, c[0x0][0x244] ;  /* 0x00009100ff277b82 */ /* 0x000e240000000800 */
[----:B------:R1:W-:Y:S01]  /*f4c40*/  STL [R1+0x438], R2 ;  /* 0x0004380201007387 */ /* 0x0003e20000100800 */
[----:B------:R-:W-:Y:S02]  /*f4c50*/  F2FP.SATFINITE.E4M3.F32.PACK_AB_MERGE_C R37, R37, R38, RZ ;  /* 0x000000262525723e */ /* 0x000fe400048070ff */
[----:B------:R-:W-:-:S03]  /*f4c60*/  F2FP.SATFINITE.E4M3.F32.PACK_AB_MERGE_C R13, R13, R61, RZ ;  /* 0x0000003d0d0d723e */ /* 0x000fc600048070ff */
[----:B------:R-:W2:Y:S01]  /*f4c70*/  LDC R38, c[0x0][0x244] ;  /* 0x00009100ff267b82 */ /* 0x000ea20000000800 */
[----:B------:R-:W-:Y:S01]  /*f4c80*/  F2FP.SATFINITE.E4M3.F32.PACK_AB_MERGE_C R35, R35, R36, RZ ;  /* 0x000000242323723e */ /* 0x000fe200048070ff */
[----:B------:R3:W-:Y:S06]  /*f4c90*/  STL [R1+0x440], R37 ;  /* 0x0004402501007387 */ /* 0x0007ec0000100800 */
[----:B------:R-:W4:Y:S01]  /*f4ca0*/  LDC R40, c[0x0][0x244] ;  /* 0x00009100ff287b82 */ /* 0x000f220000000800 */
[----:B-1----:R-:W-:Y:S01]  /*f4cb0*/  F2FP.SATFINITE.E4M3.F32.PACK_AB_MERGE_C R2, R33, R34, RZ ;  /* 0x000000222102723e */ /* 0x002fe200048070ff */
[----:B------:R-:W-:Y:S06]  /*f4cc0*/  STL [R1+0x304], R35 ;  /* 0x0003042301007387 */ /* 0x000fec0000100800 */
[----:B---3--:R-:W1:Y:S01]  /*f4cd0*/  LDC R37, c[0x0][0x244] ;  /* 0x00009100ff257b82 */ /* 0x008e620000000800 */
[----:B------:R3:W-:Y:S01]  /*f4ce0*/  STL [R1+0x288c], R2 ;  /* 0x00288c0201007387 */ /* 0x0007e20000100800 */
[----:B------:R-:W-:-:S02]  /*f4cf0*/  F2FP.SATFINITE.E4M3.F32.PACK_AB_MERGE_C R11, R11, R22, RZ ;  /* 0x000000160b0b723e */ /* 0x000fc400048070ff */
[----:B------:R-:W-:Y:S02]  /*f4d00*/  F2FP.SATFINITE.E4M3.F32.PACK_AB_MERGE_C R9, R9, R31, RZ ;  /* 0x0000001f0909723e */ /* 0x000fe400048070ff */
[----:B------:R-:W-:Y:S02]  /*f4d10*/  F2FP.SATFINITE.E4M3.F32.PACK_AB_MERGE_C R8, R8, R24, RZ ;  /* 0x000000180808723e */ /* 0x000fe400048070ff */
[----:B------:R-:W-:Y:S02]  /*f4d20*/  F2FP.SATFINITE.E4M3.F32.PACK_AB_MERGE_C R26, R19, R26, RZ ;  /* 0x0000001a131a723e */ /* 0x000fe400048070ff */
[----:B---3--:R-:W-:Y:S02]  /*f4d30*/  F2FP.SATFINITE.E4M3.F32.PACK_AB_MERGE_C R2, R23, R25, RZ ;  /* 0x000000191702723e */ /* 0x008fe400048070ff */
[----:B------:R-:W-:Y:S01]  /*f4d40*/  F2FP.SATFINITE.E4M3.F32.PACK_AB_MERGE_C R21, R17, R21, RZ ;  /* 0x000000151115723e */ /* 0x000fe200048070ff */
[----:B------:R-:W-:Y:S01]  /*f4d50*/  IMAD R22, R4, UR4, RZ ;  /* 0x0000000404167c24 */ /* 0x000fe2000f8e02ff */
[----:B------:R-:W-:-:S03]  /*f4d60*/  ULDC UR4, c[0x0][0x248] ;  /* 0x0000920000047ab9 */ /* 0x000fc60000000800 */
[----:B------:R-:W-:Y:S01]  /*f4d70*/  VIADD R24, R22, UR4 ;  /* 0x0000000416187c36 */ /* 0x000fe20008000000 */
[----:B------:R-:W-:-:S03]  /*f4d80*/  ULDC UR4, c[0x0][0x248] ;  /* 0x0000920000047ab9 */ /* 0x000fc60000000800 */
[----:B------:R-:W-:Y:S01]  /*f4d90*/  VIADD R19, R24, UR4 ;  /* 0x0000000418137c36 */ /* 0x000fe20008000000 */
[----:B------:R-:W-:-:S03]  /*f4da0*/  ULDC UR4, c[0x0][0x248] ;  /* 0x0000920000047ab9 */ /* 0x000fc60000000800 */
[----:B------:R-:W-:Y:S01]  /*f4db0*/  VIADD R17, R19, UR4 ;  /* 0x0000000413117c36 */ /* 0x000fe20008000000 */
[----:B------:R-:W-:-:S03]  /*f4dc0*/  ULDC UR4, c[0x0][0x248] ;  /* 0x0000920000047ab9 */ /* 0x000fc60000000800 */
[----:B------:R-:W-:Y:S01]  /*f4dd0*/  VIADD R25, R17, UR4 ;  /* 0x0000000411197c36 */ /* 0x000fe20008000000 */
[----:B------:R-:W-:Y:S01]  /*f4de0*/  ULDC UR4, c[0x0][0x248] ;  /* 0x0000920000047ab9 */ /* 0x000fe20000000800 */
[----:B------:R-:W-:Y:S02]  /*f4df0*/  STL [R1+0xbc], R26 ;  /* 0x0000bc1a01007387 */ /* 0x000fe40000100800 */
[----:B------:R-:W-:Y:S01]  /*f4e00*/  VIADD R23, R25, UR4 ;  /* 0x0000000419177c36 */ /* 0x000fe20008000000 */
[----:B------:R-:W-:Y:S01]  /*f4e10*/  ULDC UR4, c[0x0][0x248] ;  /* 0x0000920000047ab9 */ /* 0x000fe20000000800 */
[----:B------:R3:W-:Y:S01]  /*f4e20*/  STL [R1+0xb8], R2 ;  /* 0x0000b80201007387 */ /* 0x0007e20000100800 */
[----:B------:R-:W-:Y:S01]  /*f4e30*/  F2FP.SATFINITE.E4M3.F32.PACK_AB_MERGE_C R5, R5, R28, RZ ;  /* 0x0000001c0505723e */ /* 0x000fe200048070ff */
[----:B------:R-:W-:Y:S01]  /*f4e40*/  VIADD R4, R4, 0x55 ;  /* 0x0000005504047836 */ /* 0x000fe20000000000 */
[----:B------:R-:W-:Y:S01]  /*f4e50*/  F2FP.SATFINITE.E4M3.F32.PACK_AB_MERGE_C R10, R10, R32, RZ ;  /* 0x000000200a0a723e */ /* 0x000fe200048070ff */
[----:B------:R0:W-:Y:S01]  /*f4e60*/  STL [R1+0xb4], R21 ;  /* 0x0000b41501007387 */ /* 0x0001e20000100800 */
[----:B------:R-:W-:-:S02]  /*f4e70*/  F2FP.SATFINITE.E4M3.F32.PACK_AB_MERGE_C R6, R6, R29, RZ ;  /* 0x0000001d0606723e */ /* 0x000fc400048070ff */
[----:B---3--:R-:W-:Y:S01]  /*f4e80*/  F2FP.SATFINITE.E4M3.F32.PACK_AB_MERGE_C R2, R18, R20, RZ ;  /* 0x000000141202723e */ /* 0x008fe200048070ff */
[----:B0-----:R-:W-:-:S04]  /*f4e90*/  VIADD R21, R23, UR4 ;  /* 0x0000000417157c36 */ /* 0x001fc80008000000 */
[----:B------:R0:W-:Y:S01]  /*f4ea0*/  STL.64 [R1+0x59d0], R2 ;  /* 0x0059d00201007387 */ /* 0x0001e20000100a00 */
[----:B------:R-:W-:Y:S01]  /*f4eb0*/  LOP3.LUT R18, R16, 0xffff, RZ, 0xc0, !PT ;  /* 0x0000ffff10127812 */ /* 0x000fe200078ec0ff */
[----:B------:R-:W-:Y:S01]  /*f4ec0*/  ULDC UR4, c[0x0][0x248] ;  /* 0x0000920000047ab9 */ /* 0x000fe20000000800 */
[----:B------:R-:W-:Y:S01]  /*f4ed0*/  LOP3.LUT R17, R5, 0xffff, RZ, 0xc0, !PT ;  /* 0x0000ffff05117812 */ /* 0x000fe200078ec0ff */
[----:B------:R-:W-:Y:S01]  /*f4ee0*/  VIADD R20, R21, UR5 ;  /* 0x0000000515147c36 */ /* 0x000fe20008000000 */
[----:B------:R-:W-:Y:S02]  /*f4ef0*/  LOP3.LUT R10, R10, 0xffff, RZ, 0xc0, !PT ;  /* 0x0000ffff0a0a7812 */ /* 0x000fe400078ec0ff */
[----:B------:R-:W-:Y:S02]  /*f4f00*/  ISETP.GE.AND P0, PT, R4, UR33, PT ;  /* 0x0000002104007c0c */ /* 0x000fe4000bf06270 */
[----:B------:R-:W-:Y:S02]  /*f4f10*/  LOP3.LUT R6, R6, 0xffff, RZ, 0xc0, !PT ;  /* 0x0000ffff06067812 */ /* 0x000fe400078ec0ff */
[----:B0-----:R-:W-:-:S02]  /*f4f20*/  LOP3.LUT R2, R15, 0xffff, RZ, 0xc0, !PT ;  /* 0x0000ffff0f027812 */ /* 0x001fc400078ec0ff */
[----:B------:R-:W-:Y:S01]  /*f4f30*/  LOP3.LUT R3, R9, 0xffff, RZ, 0xc0, !PT ;  /* 0x0000ffff09037812 */ /* 0x000fe200078ec0ff */
[----:B------:R-:W-:Y:S01]  /*f4f40*/  STL [R1+0x47c], R18 ;  /* 0x00047c1201007387 */ /* 0x000fe20000100800 */
[--C-:B------:R-:W-:Y:S01]  /*f4f50*/  PRMT R4, R17, 0x3340, R0.reuse ;  /* 0x0000334011047816 */ /* 0x100fe20000000000 */
[----:B------:R-:W-:Y:S01]  /*f4f60*/  VIADD R16, R20, UR6 ;  /* 0x0000000614107c36 */ /* 0x000fe20008000000 */
[----:B------:R-:W-:Y:S01]  /*f4f70*/  PRMT R9, R2, 0x3340, R3 ;  /* 0x0000334002097816 */ /* 0x000fe20000000003 */
[----:B------:R-:W-:Y:S01]  /*f4f80*/  STL [R1+0x478], R10 ;  /* 0x0004780a01007387 */ /* 0x000fe20000100800 */
[----:B------:R-:W-:Y:S01]  /*f4f90*/  PRMT R5, R6, 0x3340, R0 ;  /* 0x0000334006057816 */ /* 0x000fe20000000000 */
[----:B------:R-:W-:Y:S01]  /*f4fa0*/  ULDC UR4, c[0x0][0x248] ;  /* 0x0000920000047ab9 */ /* 0x000fe20000000800 */
[----:B------:R-:W-:Y:S01]  /*f4fb0*/  F2FP.SATFINITE.E4M3.F32.PACK_AB_MERGE_C R12, R12, R30, RZ ;  /* 0x0000001e0c0c723e */ /* 0x000fe200048070ff */
[----:B------:R0:W-:Y:S01]  /*f4fc0*/  STL [R1+0x2ab0], R2 ;  /* 0x002ab00201007387 */ /* 0x0001e20000100800 */
[----:B------:R-:W-:Y:S01]  /*f4fd0*/  ULDC UR5, c[0x0][0x248] ;  /* 0x0000920000057ab9 */ /* 0x000fe20000000800 */
[----:B------:R-:W-:Y:S01]  /*f4fe0*/  F2FP.SATFINITE.E4M3.F32.PACK_AB_MERGE_C R7, R7, R27, RZ ;  /* 0x0000001b0707723e */ /* 0x000fe200048070ff */
[----:B------:R-:W-:Y:S01]  /*f4ff0*/  ULDC UR6, c[0x0][0x248] ;  /* 0x0000920000067ab9 */ /* 0x000fe20000000800 */
[----:B------:R3:W-:Y:S01]  /*f5000*/  STL [R1+0x2a90], R6 ;  /* 0x002a900601007387 */ /* 0x0007e20000100800 */
[----:B------:R-:W-:Y:S01]  /*f5010*/  LOP3.LUT R11, R11, 0xffff, RZ, 0xc0, !PT ;  /* 0x0000ffff0b0b7812 */ /* 0x000fe200078ec0ff */
[----:B------:R-:W-:Y:S01]  /*f5020*/  ULDC UR33, c[0x0][0x228] ;  /* 0x00008a0000217ab9 */ /* 0x000fe20000000800 */
[----:B0-----:R-:W-:Y:S01]  /*f5030*/  PRMT R2, R9, 0x5410, R4 ;  /* 0x0000541009027816 */ /* 0x001fe20000000004 */
[----:B------:R-:W-:Y:S01]  /*f5040*/  VIADD R9, R16, UR38 ;  /* 0x0000002610097c36 */ /* 0x000fe20008000000 */
[----:B---3--:R-:W-:Y:S01]  /*f5050*/  PRMT R6, R18, 0x3340, R10 ;  /* 0x0000334012067816 */ /* 0x008fe2000000000a */
[----:B------:R0:W-:Y:S02]  /*f5060*/  STL [R1+0x2aa8], R3 ;  /* 0x002aa80301007387 */ /* 0x0001e40000100800 */
[----:B------:R-:W-:Y:S01]  /*f5070*/  VIADD R9, R9, UR29 ;  /* 0x0000001d09097c36 */ /* 0x000fe20008000000 */
[----:B------:R-:W-:Y:S01]  /*f5080*/  LOP3.LUT R10, R14, 0xffff, RZ, 0xc0, !PT ;  /* 0x0000ffff0e0a7812 */ /* 0x000fe200078ec0ff */
[----:B------:R-:W-:Y:S01]  /*f5090*/  ULDC UR38, c[0x0][0x248] ;  /* 0x0000920000267ab9 */ /* 0x000fe20000000800 */
[----:B------:R3:W-:Y:S01]  /*f50a0*/  STL [R1+0x2aa4], R17 ;  /* 0x002aa41101007387 */ /* 0x0007e20000100800 */
[----:B------:R-:W-:Y:S01]  /*f50b0*/  VIADD R18, R9, UR4 ;  /* 0x0000000409127c36 */ /* 0x000fe20008000000 */
[----:B------:R-:W-:Y:S01]  /*f50c0*/  ULDC UR4, c[0x0][0x248] ;  /* 0x0000920000047ab9 */ /* 0x000fe20000000800 */
[----:B0-----:R-:W-:Y:S01]  /*f50d0*/  PRMT R3, R6, 0x5410, R5 ;  /* 0x0000541006037816 */ /* 0x001fe20000000005 */
[----:B------:R-:W-:-:S04]  /*f50e0*/  ULDC UR29, c[0x0][0x248] ;  /* 0x00009200001d7ab9 */ /* 0x000fc80000000800 */
[----:B------:R-:W-:Y:S04]  /*f50f0*/  STL [R1+0xcc], R3 ;  /* 0x0000cc0301007387 */ /* 0x000fe80000100800 */
[----:B---3--:R-:W3:Y:S04]  /*f5100*/  LDL R17, [R1+0x1f94] ;  /* 0x001f940001117983 */ /* 0x008ee80000100800 */
[----:B------:R0:W-:Y:S01]  /*f5110*/  STL [R1+0xc0], R2 ;  /* 0x0000c00201007387 */ /* 0x0001e20000100800 */
[----:B------:R-:W-:Y:S02]  /*f5120*/  LOP3.LUT R6, R13, 0xffff, RZ, 0xc0, !PT ;  /* 0x0000ffff0d067812 */ /* 0x000fe400078ec0ff */
[----:B------:R-:W-:Y:S01]  /*f5130*/  LOP3.LUT R12, R12, 0xffff, RZ, 0xc0, !PT ;  /* 0x0000ffff0c0c7812 */ /* 0x000fe200078ec0ff */
[----:B0-----:R-:W-:Y:S01]  /*f5140*/  VIADD R2, R18, UR4 ;  /* 0x0000000412027c36 */ /* 0x001fe20008000000 */
[----:B------:R-:W-:Y:S01]  /*f5150*/  LOP3.LUT R4, R7, 0xffff, RZ, 0xc0, !PT ;  /* 0x0000ffff07047812 */ /* 0x000fe200078ec0ff */
[----:B------:R-:W-:-:S02]  /*f5160*/  ULDC UR4, c[0x0][0x248] ;  /* 0x0000920000047ab9 */ /* 0x000fc40000000800 */
[----:B------:R-:W-:Y:S01]  /*f5170*/  VIADD R15, R2, UR5 ;  /* 0x00000005020f7c36 */ /* 0x000fe20008000000 */
[----:B------:R-:W-:Y:S01]  /*f5180*/  LOP3.LUT R5, R8, 0xffff, RZ, 0xc0, !PT ;  /* 0x0000ffff08057812 */ /* 0x000fe200078ec0ff */
[----:B------:R-:W4:Y:S01]  /*f5190*/  LDL R2, [R1+0x1fa0] ;  /* 0x001fa00001027983 */ /* 0x000f220000100800 */
[----:B------:R-:W-:Y:S01]  /*f51a0*/  PRMT R7, R10, 0x3340, R12 ;  /* 0x000033400a077816 */ /* 0x000fe2000000000c */
[----:B------:R-:W-:Y:S02]  /*f51b0*/  ULDC UR5, c[0x0][0x248] ;  /* 0x0000920000057ab9 */ /* 0x000fe40000000800 */
[----:B------:R-:W-:Y:S04]  /*f51c0*/  STL [R1+0x2a98], R10 ;  /* 0x002a980a01007387 */ /* 0x000fe80000100800 */
[----:B------:R0:W-:Y:S04]  /*f51d0*/  STL [R1+0x2aac], R6 ;  /* 0x002aac0601007387 */ /* 0x0001e80000100800 */
[----:B------:R-:W-:Y:S04]  /*f51e0*/  STL [R1+0x2a94], R12 ;  /* 0x002a940c01007387 */ /* 0x000fe80000100800 */
[----:B------:R1:W-:Y:S01]  /*f51f0*/  STL [R1+0x2ab4], R4 ;  /* 0x002ab40401007387 */ /* 0x0003e20000100800 */
[----:B0-----:R-:W-:Y:S01]  /*f5200*/  PRMT R6, R6, 0x3340, R11 ;  /* 0x0000334006067816 */ /* 0x001fe2000000000b */
[----:B------:R-:W-:Y:S01]  /*f5210*/  VIADD R13, R15, UR6 ;  /* 0x000000060f0d7c36 */ /* 0x000fe20008000000 */
[----:B-1----:R-:W-:-:S03]  /*f5220*/  PRMT R4, R4, 0x3340, R0 ;  /* 0x0000334004047816 */ /* 0x002fc60000000000 */
[----:B------:R-:W-:Y:S01]  /*f5230*/  VIADD R3, R13, UR4 ;  /* 0x000000040d037c36 */ /* 0x000fe20008000000 */
[----:B------:R0:W-:Y:S01]  /*f5240*/  STL [R1+0x2a9c], R5 ;  /* 0x002a9c0501007387 */ /* 0x0001e20000100800 */
[----:B------:R-:W-:Y:S01]  /*f5250*/  ULDC UR4, c[0x0][0x248] ;  /* 0x0000920000047ab9 */ /* 0x000fe20000000800 */
[----:B------:R-:W-:Y:S01]  /*f5260*/  PRMT R6, R6, 0x5410, R4 ;  /* 0x0000541006067816 */ /* 0x000fe20000000004 */
[----:B------:R-:W-:Y:S01]  /*f5270*/  ULDC UR6, c[0x0][0x248] ;  /* 0x0000920000067ab9 */ /* 0x000fe20000000800 */
[----:B------:R-:W-:Y:S01]  /*f5280*/  STL [R1+0x2aa0], R11 ;  /* 0x002aa00b01007387 */ /* 0x000fe20000100800 */
[----:B------:R-:W-:Y:S01]  /*f5290*/  VIADD R3, R3, UR7 ;  /* 0x0000000703037c36 */ /* 0x000fe20008000000 */
[----:B------:R-:W-:Y:S02]  /*f52a0*/  ULDC UR7, c[0x0][0x248] ;  /* 0x0000920000077ab9 */ /* 0x000fe40000000800 */
[----:B------:R1:W-:Y:S01]  /*f52b0*/  STL [R1+0xc8], R6 ;  /* 0x0000c80601007387 */ /* 0x0003e20000100800 */
[----:B------:R-:W-:Y:S01]  /*f52c0*/  VIADD R10, R3, UR4 ;  /* 0x00000004030a7c36 */ /* 0x000fe20008000000 */
[----:B0-----:R-:W-:Y:S01]  /*f52d0*/  PRMT R5, R5, 0x3340, R0 ;  /* 0x0000334005057816 */ /* 0x001fe20000000000 */
[----:B------:R-:W-:Y:S01]  /*f52e0*/  ULDC UR4, c[0x0][0x244] ;  /* 0x0000910000047ab9 */ /* 0x000fe20000000800 */
[----:B------:R-:W2:Y:S04]  /*f52f0*/  LDL R3, [R1+0x1f98] ;  /* 0x001f980001037983 */ /* 0x000ea80000100800 */
[----:B-1----:R-:W2:Y:S01]  /*f5300*/  LDL R6, [R1+0x1f9c] ;  /* 0x001f9c0001067983 */ /* 0x002ea20000100800 */
[----:B------:R-:W-:Y:S01]  /*f5310*/  VIADD R12, R10, UR5 ;  /* 0x000000050a0c7c36 */ /* 0x000fe20008000000 */
[----:B------:R-:W-:Y:S01]  /*f5320*/  PRMT R4, R7, 0x5410, R5 ;  /* 0x0000541007047816 */ /* 0x000fe20000000005 */
[----:B------:R-:W-:-:S02]  /*f5330*/  ULDC UR5, c[0x0][0x244] ;  /* 0x0000910000057ab9 */ /* 0x000fc40000000800 */
[----:B------:R-:W-:Y:S02]  /*f5340*/  VIADD R8, R12, UR6 ;  /* 0x000000060c087c36 */ /* 0x000fe40008000000 */
[----:B------:R0:W-:Y:S02]  /*f5350*/  STL [R1+0xc4], R4 ;  /* 0x0000c40401007387 */ /* 0x0001e40000100800 */
[----:B0-----:R-:W-:Y:S01]  /*f5360*/  VIADD R4, R8, UR7 ;  /* 0x0000000708047c36 */ /* 0x001fe20008000000 */
[----:B------:R-:W-:Y:S01]  /*f5370*/  ULDC.64 UR6, c[0x0][0x220] ;  /* 0x0000880000067ab9 */ /* 0x000fe20000000a00 */
[----:B------:R-:W-:Y:S02]  /*f5380*/  IMAD.MOV.U32 R14, RZ, RZ, R22 ;  /* 0x000000ffff0e7224 */ /* 0x000fe400078e0016 */
[----:B---3--:R-:W-:Y:S02]  /*f5390*/  IMAD R61, R17, UR4, RZ ;  /* 0x00000004113d7c24 */ /* 0x008fe4000f8e02ff */
[----:B----4-:R-:W-:Y:S01]  /*f53a0*/  IMAD R34, R2, UR5, RZ ;  /* 0x0000000502227c24 */ /* 0x010fe2000f8e02ff */
[----:B------:R-:W-:Y:S01]  /*f53b0*/  ULDC.64 UR4, c[0x0][0x220] ;  /* 0x0000880000047ab9 */ /* 0x000fe20000000a00 */
[----:B------:R-:W-:Y:S01]  /*f53c0*/  VIADD R2, R4, UR8 ;  /* 0x0000000804027c36 */ /* 0x000fe20008000000 */
[----:B------:R-:W-:Y:S01]  /*f53d0*/  IADD3 R57, P1, R61, UR4, RZ ;  /* 0x000000043d397c10 */ /* 0x000fe2000ff3e0ff */
[----:B------:R-:W-:Y:S01]  /*f53e0*/  ULDC UR4, c[0x0][0x248] ;  /* 0x0000920000047ab9 */ /* 0x000fe20000000800 */
[----:B------:R-:W-:Y:S01]  /*f53f0*/  IADD3 R46, P2, R34, UR6, RZ ;  /* 0x00000006222e7c10 */ /* 0x000fe2000ff5e0ff */
[----:B------:R-:W-:Y:S01]  /*f5400*/  VIADD R2, R2, UR9 ;  /* 0x0000000902027c36 */ /* 0x000fe20008000000 */
[----:B------:R-:W-:Y:S01]  /*f5410*/  ULDC UR6, c[0x0][0x248] ;  /* 0x0000920000067ab9 */ /* 0x000fe20000000800 */
[----:B------:R-:W-:Y:S01]  /*f5420*/  IMAD R37, R37, 0x80, R61 ;  /* 0x0000008025257824 */ /* 0x000fe200078e023d */
[----:B------:R-:W-:Y:S01]  /*f5430*/  LEA.HI.X.SX32 R34, R34, UR7, 0x1, P2 ;  /* 0x0000000722227c11 */ /* 0x000fe200090f0eff */
[----:B------:R-:W-:Y:S01]  /*f5440*/  VIADD R11, R2, UR4 ;  /* 0x00000004020b7c36 */ /* 0x000fe20008000000 */
[----:B------:R-:W-:Y:S01]  /*f5450*/  ULDC UR4, c[0x0][0x244] ;  /* 0x0000910000047ab9 */ /* 0x000fe20000000800 */
[----:B------:R-:W-:Y:S01]  /*f5460*/  ULDC UR8, c[0x0][0x248] ;  /* 0x0000920000087ab9 */ /* 0x000fe20000000800 */
[----:B------:R-:W-:Y:S01]  /*f5470*/  ULDC UR9, c[0x0][0x248] ;  /* 0x0000920000097ab9 */ /* 0x000fe20000000800 */
[----:B------:R-:W-:Y:S01]  /*f5480*/  VIADD R2, R11, UR6 ;  /* 0x000000060b027c36 */ /* 0x000fe20008000000 */
[----:B------:R-:W-:-:S03]  /*f5490*/  ULDC UR6, c[0x0][0x248] ;  /* 0x0000920000067ab9 */ /* 0x000fc60000000800 */
[----:B------:R-:W-:Y:S01]  /*f54a0*/  VIADD R17, R2, UR6 ;  /* 0x0000000602117c36 */ /* 0x000fe20008000000 */
[----:B------:R-:W-:Y:S01]  /*f54b0*/  LEA.HI.X.SX32 R61, R61, UR5, 0x1, P1 ;  /* 0x000000053d3d7c11 */ /* 0x000fe200088f0eff */
[----:B------:R-:W-:Y:S01]  /*f54c0*/  ULDC UR5, c[0x0][0x244] ;  /* 0x0000910000057ab9 */ /* 0x000fe20000000800 */
[----:B------:R-:W-:Y:S01]  /*f54d0*/  ULDC.64 UR6, c[0x0][0x220] ;  /* 0x0000880000067ab9 */ /* 0x000fe20000000a00 */
[----:B--2---:R-:W-:Y:S02]  /*f54e0*/  IMAD R38, R38, 0x20, R37 ;  /* 0x0000002026267824 */ /* 0x004fe400078e0225 */
[----:B------:R-:W-:Y:S01]  /*f54f0*/  IMAD R35, R6, UR4, RZ ;  /* 0x0000000406237c24 */ /* 0x000fe2000f8e02ff */
[----:B------:R-:W-:Y:S02]  /*f5500*/  ULDC UR4, c[0x0][0x248] ;  /* 0x0000920000047ab9 */ /* 0x000fe40000000800 */
[----:B------:R-:W-:Y:S02]  /*f5510*/  VIADD R7, R17, UR4 ;  /* 0x0000000411077c36 */ /* 0x000fe40008000000 */
[----:B------:R-:W-:Y:S01]  /*f5520*/  IADD3 R45, P1, R35, UR6, RZ ;  /* 0x00000006232d7c10 */ /* 0x000fe2000ff3e0ff */
[----:B------:R-:W-:Y:S01]  /*f5530*/  IMAD R36, R3, UR5, RZ ;  /* 0x0000000503247c24 */ /* 0x000fe2000f8e02ff */
[----:B------:R-:W-:Y:S01]  /*f5540*/  ULDC UR6, c[0x0][0x248] ;  /* 0x0000920000067ab9 */ /* 0x000fe20000000800 */
[----:B------:R-:W-:Y:S01]  /*f5550*/  VIADD R5, R7, UR8 ;  /* 0x0000000807057c36 */ /* 0x000fe20008000000 */
[----:B------:R-:W-:Y:S01]  /*f5560*/  ULDC.64 UR4, c[0x0][0x220] ;  /* 0x0000880000047ab9 */ /* 0x000fe20000000a00 */
[----:B------:R-:W-:Y:S01]  /*f5570*/  LEA.HI.X.SX32 R35, R35, UR7, 0x1, P1 ;  /* 0x0000000723237c11 */ /* 0x000fe200088f0eff */
[----:B------:R-:W-:Y:S01]  /*f5580*/  IMAD R39, R39, 0x20, R38 ;  /* 0x0000002027277824 */ /* 0x000fe200078e0226 */
[C---:B------:R-:W-:Y:S01]  /*f5590*/  IADD3 R43, P1, R36.reuse, UR4, RZ ;  /* 0x00000004242b7c10 */ /* 0x040fe2000ff3e0ff */
[----:B------:R-:W-:Y:S01]  /*f55a0*/  VIADD R3, R5, UR6 ;  /* 0x0000000605037c36 */ /* 0x000fe20008000000 */
[----:B------:R-:W-:Y:S01]  /*f55b0*/  ULDC UR4, c[0x0][0x248] ;  /* 0x0000920000047ab9 */ /* 0x000fe20000000800 */
[----:B------:R-:W-:Y:S01]  /*f55c0*/  ULDC UR6, c[0x0][0x248] ;  /* 0x0000920000067ab9 */ /* 0x000fe20000000800 */
[----:B------:R-:W-:Y:S01]  /*f55d0*/  ULDC UR8, c[0x0][0x248] ;  /* 0x0000920000087ab9 */ /* 0x000fe20000000800 */
[----:B------:R-:W-:Y:S01]  /*f55e0*/  VIADD R53, R3, UR4 ;  /* 0x0000000403357c36 */ /* 0x000fe20008000000 */
[----:B------:R-:W-:Y:S01]  /*f55f0*/  LEA.HI.X.SX32 R36, R36, UR5, 0x1, P1 ;  /* 0x0000000524247c11 */ /* 0x000fe200088f0eff */
[----:B------:R-:W-:-:S02]  /*f5600*/  ULDC.64 UR4, c[0x0][0x220] ;  /* 0x0000880000047ab9 */ /* 0x000fc40000000a00 */
[----:B------:R-:W-:Y:S01]  /*f5610*/  VIADD R6, R53, UR6 ;  /* 0x0000000635067c36 */ /* 0x000fe20008000000 */
[C---:B------:R-:W-:Y:S01]  /*f5620*/  IADD3 R44, P1, R37.reuse, UR4, RZ ;  /* 0x00000004252c7c10 */ /* 0x040fe2000ff3e0ff */
[----:B------:R-:W-:Y:S01]  /*f5630*/  ULDC UR4, c[0x0][0x248] ;  /* 0x0000920000047ab9 */ /* 0x000fe20000000800 */
[----:B------:R-:W-:Y:S01]  /*f5640*/  ULDC UR6, c[0x0][0x248] ;  /* 0x0000920000067ab9 */ /* 0x000fe20000000800 */
[----:B------:R-:W-:Y:S01]  /*f5650*/  VIADD R58, R6, UR4 ;  /* 0x00000004063a7c36 */ /* 0x000fe20008000000 */
[----:B------:R-:W-:Y:S01]  /*f5660*/  LEA.HI.X.SX32 R37, R37, UR5, 0x1, P1 ;  /* 0x0000000525257c11 */ /* 0x000fe200088f0eff */
[----:B------:R-:W-:Y:S02]  /*f5670*/  ULDC.64 UR4, c[0x0][0x220] ;  /* 0x0000880000047ab9 */ /* 0x000fe40000000a00 */
[----:B------:R-:W-:Y:S01]  /*f5680*/  VIADD R3, R58, UR6 ;  /* 0x000000063a037c36 */ /* 0x000fe20008000000 */
[C---:B------:R-:W-:Y:S01]  /*f5690*/  IADD3 R42, P1, R38.reuse, UR4, RZ ;  /* 0x00000004262a7c10 */ /* 0x040fe2000ff3e0ff */
[----:B------:R-:W-:Y:S01]  /*f56a0*/  ULDC UR4, c[0x0][0x248] ;  /* 0x0000920000047ab9 */ /* 0x000fe20000000800 */
[----:B------:R0:W-:Y:S01]  /*f56b0*/  STL [R1+0x5a00], R58 ;  /* 0x005a003a01007387 */ /* 0x0001e20000100800 */
[----:B------:R-:W-:Y:S01]  /*f56c0*/  VIADD R59, R3, UR4 ;  /* 0x00000004033b7c36 */ /* 0x000fe20008000000 */
[----:B------:R-:W-:Y:S01]  /*f56d0*/  ULDC UR4, c[0x0][0x248] ;  /* 0x0000920000047ab9 */ /* 0x000fe20000000800 */
[----:B------:R-:W-:Y:S01]  /*f56e0*/  LEA.HI.X.SX32 R38, R38, UR5, 0x1, P1 ;  /* 0x0000000526267c11 */ /* 0x000fe200088f0eff */
[----:B------:R-:W-:Y:S01]  /*f56f0*/  IMAD R40, R40, 0x20, R39 ;  /* 0x0000002028287824 */ /* 0x000fe200078e0227 */
[----:B------:R-:W-:Y:S01]  /*f5700*/  ULDC.64 UR6, c[0x0][0x220] ;  /* 0x0000880000067ab9 */ /* 0x000fe20000000a00 */
[----:B------:R-:W-:Y:S01]  /*f5710*/  VIADD R51, R59, UR4 ;  /* 0x000000043b337c36 */ /* 0x000fe20008000000 */
[----:B------:R-:W-:Y:S01]  /*f5720*/  ULDC.64 UR4, c[0x0][0x220] ;  /* 0x0000880000047ab9 */ /* 0x000fe20000000a00 */
[----:B0-----:R-:W-:Y:S01]  /*f5730*/  IMAD.MOV.U32 R58, RZ, RZ, R2 ;  /* 0x000000ffff3a7224 */ /* 0x001fe200078e0002 */
[----:B------:R-:W-:Y:S01]  /*f5740*/  IADD3 R41, P1, R39, UR4, RZ ;  /* 0x0000000427297c10 */ /* 0x000fe2000ff3e0ff */
[----:B------:R-:W-:Y:S01]  /*f5750*/  VIADD R2, R51, UR8 ;  /* 0x0000000833027c36 */ /* 0x000fe20008000000 */
[----:B------:R-:W-:Y:S01]  /*f5760*/  ULDC UR4, c[0x0][0x248] ;  /* 0x0000920000047ab9 */ /* 0x000fe20000000800 */
[----:B------:R-:W-:Y:S01]  /*f5770*/  IADD3 R47, P2, R40, UR6, RZ ;  /* 0x00000006282f7c10 */ /* 0x000fe2000ff5e0ff */
[----:B------:R-:W-:Y:S01]  /*f5780*/  ULDC UR6, c[0x0][0x248] ;  /* 0x0000920000067ab9 */ /* 0x000fe20000000800 */
[----:B------:R-:W-:Y:S01]  /*f5790*/  VIADD R50, R2, UR4 ;  /* 0x0000000402327c36 */ /* 0x000fe20008000000 */
[----:B------:R-:W-:Y:S01]  /*f57a0*/  ULDC UR4, c[0x0][0x248] ;  /* 0x0000920000047ab9 */ /* 0x000fe20000000800 */
[----:B------:R-:W-:Y:S01]  /*f57b0*/  LEA.HI.X.SX32 R39, R39, UR5, 0x1, P1 ;  /* 0x0000000527277c11 */ /* 0x000fe200088f0eff */
[----:B------:R-:W-:Y:S01]  /*f57c0*/  ULDC UR5, c[0x0][0x248] ;  /* 0x0000920000057ab9 */ /* 0x000fe20000000800 */
[----:B------:R-:W-:Y:S01]  /*f57d0*/  VIADD R55, R50, UR4 ;  /* 0x0000000432377c36 */ /* 0x000fe20008000000 */
[----:B------:R-:W-:-:S03]  /*f57e0*/  ULDC UR8, c[0x0][0x248] ;  /* 0x0000920000087ab9 */ /* 0x000fc60000000800 */
[----:B------:R-:W-:Y:S01]  /*f57f0*/  VIADD R52, R55, UR5 ;  /* 0x0000000537347c36 */ /* 0x000fe20008000000 */
[----:B------:R-:W-:-:S03]  /*f5800*/  ULDC UR5, c[0x0][0x248] ;  /* 0x0000920000057ab9 */ /* 0x000fc60000000800 */
[----:B------:R-:W-:Y:S01]  /*f5810*/  VIADD R54, R52, UR5 ;  /* 0x0000000534367c36 */ /* 0x000fe20008000000 */
[----:B------:R-:W-:Y:S01]  /*f5820*/  LEA.HI.X.SX32 R40, R40, UR7, 0x1, P2 ;  /* 0x0000000728287c11 */ /* 0x000fe200090f0eff */
[----:B------:R-:W-:Y:S01]  /*f5830*/  ULDC UR7, c[0x0][0x248] ;  /* 0x0000920000077ab9 */ /* 0x000fe20000000800 */
[----:B------:R-:W-:Y:S01]  /*f5840*/  ULDC UR5, c[0x0][0x248] ;  /* 0x0000920000057ab9 */ /* 0x000fe20000000800 */
[----:B------:R-:W-:Y:S01]  /*f5850*/  VIADD R33, R54, UR6 ;  /* 0x0000000636217c36 */ /* 0x000fe20008000000 */
[----:B------:R-:W-:-:S03]  /*f5860*/  ULDC UR6, c[0x0][0x248] ;  /* 0x0000920000067ab9 */ /* 0x000fc60000000800 */
[----:B------:R-:W-:Y:S01]  /*f5870*/  VIADD R32, R33, UR7 ;  /* 0x0000000721207c36 */ /* 0x000fe20008000000 */
[----:B------:R0:W-:Y:S01]  /*f5880*/  STL [R1+0x5a04], R59 ;  /* 0x005a043b01007387 */ /* 0x0001e20000100800 */
[----:B------:R-:W-:Y:S02]  /*f5890*/  ULDC UR7, c[0x0][0x248] ;  /* 0x0000920000077ab9 */ /* 0x000fe40000000800 */
[----:B------:R-:W-:Y:S01]  /*f58a0*/  VIADD R31, R32, UR5 ;  /* 0x00000005201f7c36 */ /* 0x000fe20008000000 */
[----:B------:R-:W-:Y:S01]  /*f58b0*/  STL.64 [R1+0x5a08], R2 ;  /* 0x005a080201007387 */ /* 0x000fe20000100a00 */
[----:B------:R-:W-:Y:S02]  /*f58c0*/  ULDC UR5, c[0x0][0x248] ;  /* 0x0000920000057ab9 */ /* 0x000fe40000000800 */
[----:B------:R-:W-:Y:S01]  /*f58d0*/  VIADD R30, R31, UR8 ;  /* 0x000000081f1e7c36 */ /* 0x000fe20008000000 */
[----:B------:R1:W-:Y:S01]  /*f58e0*/  STL.64 [R1+0x59e8], R50 ;  /* 0x0059e83201007387 */ /* 0x0003e20000100a00 */
[----:B------:R-:W-:Y:S01]  /*f58f0*/  LOP3.LUT R49, R49, 0xffffffef, RZ, 0xc0, !PT ;  /* 0xffffffef31317812 */ /* 0x000fe200078ec0ff */
[----:B0-----:R-:W-:Y:S01]  /*f5900*/  IMAD.MOV.U32 R59, RZ, RZ, R12 ;  /* 0x000000ffff3b7224 */ /* 0x001fe200078e000c */
[----:B------:R-:W-:Y:S01]  /*f5910*/  LOP3.LUT R0, R0, 0x7fffffff, RZ, 0xc0, !PT ;  /* 0x7fffffff00007812 */ /* 0x000fe200078ec0ff */
[----:B------:R-:W-:Y:S01]  /*f5920*/  VIADD R29, R30, UR9 ;  /* 0x000000091e1d7c36 */ /* 0x000fe20008000000 */
[----:B------:R0:W-:Y:S01]  /*f5930*/  STL [R1+0x59e0], R52 ;  /* 0x0059e03401007387 */ /* 0x0001e20000100800 */
[----:B------:R-:W-:Y:S01]  /*f5940*/  ULDC UR8, c[0x0][0x228] ;  /* 0x00008a0000087ab9 */ /* 0x000fe20000000800 */
[----:B-1----:R-:W-:Y:S01]  /*f5950*/  IMAD.MOV.U32 R51, RZ, RZ, R25 ;  /* 0x000000ffff337224 */ /* 0x002fe200078e0019 */
[----:B------:R-:W-:Y:S01]  /*f5960*/  ULDC UR9, c[0x0][0x228] ;  /* 0x00008a0000097ab9 */ /* 0x000fe20000000800 */
[----:B------:R-:W-:Y:S01]  /*f5970*/  VIADD R28, R29, UR6 ;  /* 0x000000061d1c7c36 */ /* 0x000fe20008000000 */
[----:B------:R-:W-:Y:S01]  /*f5980*/  STL.64 [R1+0x59d8], R54 ;  /* 0x0059d83601007387 */ /* 0x000fe20000100a00 */
[----:B0-----:R-:W-:Y:S01]  /*f5990*/  IMAD.MOV.U32 R52, RZ, RZ, R23 ;  /* 0x000000ffff347224 */ /* 0x001fe200078e0017 */
[----:B------:R-:W-:Y:S01]  /*f59a0*/  ULDC UR6, c[0x0][0x228] ;  /* 0x00008a0000067ab9 */ /* 0x000fe20000000800 */
[----:B------:R-:W-:Y:S01]  /*f59b0*/  VIADD R27, R28, UR10 ;  /* 0x0000000a1c1b7c36 */ /* 0x000fe20008000000 */
[----:B------:R-:W-:Y:S01]  /*f59c0*/  STL.64 [R1+0x59f0], R32 ;  /* 0x0059f02001007387 */ /* 0x000fe20000100a00 */
[----:B------:R-:W-:Y:S01]  /*f59d0*/  VIADD R50, R15, UR38 ;  /* 0x000000260f327c36 */ /* 0x000fe20008000000 */
[----:B------:R-:W-:Y:S01]  /*f59e0*/  ULDC UR38, c[0x0][0x248] ;  /* 0x0000920000267ab9 */ /* 0x000fe20000000800 */
[----:B------:R-:W-:Y:S01]  /*f59f0*/  VIADD R26, R27, UR11 ;  /* 0x0000000b1b1a7c36 */ /* 0x000fe20008000000 */
[----:B------:R-:W-:Y:S01]  /*f5a00*/  STL.64 [R1+0x59f8], R30 ;  /* 0x0059f81e01007387 */ /* 0x000fe20000100a00 */
[----:B------:R-:W-:Y:S01]  /*f5a10*/  VIADD R2, R19, UR25 ;  /* 0x0000001913027c36 */ /* 0x000fe20008000000 */
[----:B------:R-:W-:Y:S01]  /*f5a20*/  ULDC UR25, c[0x0][0x248] ;  /* 0x0000920000197ab9 */ /* 0x000fe20000000800 */
[----:B------:R-:W-:Y:S01]  /*f5a30*/  VIADD R25, R26, UR7 ;  /* 0x000000071a197c36 */ /* 0x000fe20008000000 */
[----:B------:R0:W-:Y:S01]  /*f5a40*/  STL.64 [R1+0x5a10], R28 ;  /* 0x005a101c01007387 */ /* 0x0001e20000100a00 */
[----:B------:R-:W-:Y:S01]  /*f5a50*/  IMAD.MOV.U32 R12, RZ, RZ, R21 ;  /* 0x000000ffff0c7224 */ /* 0x000fe200078e0015 */
[----:B------:R-:W-:Y:S01]  /*f5a60*/  ULDC UR11, c[0x0][0x228] ;  /* 0x00008a00000b7ab9 */ /* 0x000fe20000000800 */
[----:B------:R-:W-:Y:S01]  /*f5a70*/  VIADD R50, R50, UR29 ;  /* 0x0000001d32327c36 */ /* 0x000fe20008000000 */
[----:B------:R-:W-:Y:S01]  /*f5a80*/  ULDC UR10, c[0x0][0x228] ;  /* 0x00008a00000a7ab9 */ /* 0x000fe20000000800 */
[----:B------:R-:W-:Y:S01]  /*f5a90*/  VIADD R3, R5, UR23 ;  /* 0x0000001705037c36 */ /* 0x000fe20008000000 */
[----:B------:R-:W-:Y:S01]  /*f5aa0*/  ULDC UR7, c[0x0][0x228] ;  /* 0x00008a0000077ab9 */ /* 0x000fe20000000800 */
[----:B0-----:R-:W-:Y:S01]  /*f5ab0*/  IMAD.MOV.U32 R29, RZ, RZ, R10 ;  /* 0x000000ffff1d7224 */ /* 0x001fe200078e000a */
[----:B------:R-:W-:Y:S01]  /*f5ac0*/  STL.64 [R1+0x5a18], R26 ;  /* 0x005a181a01007387 */ /* 0x000fe20000100a00 */
[----:B------:R-:W-:Y:S01]  /*f5ad0*/  IMAD.MOV.U32 R10, RZ, RZ, R24 ;  /* 0x000000ffff0a7224 */ /* 0x000fe200078e0018 */
[----:B------:R-:W-:Y:S01]  /*f5ae0*/  ULDC UR23, c[0x0][0x248] ;  /* 0x0000920000177ab9 */ /* 0x000fe20000000800 */
[----:B------:R-:W-:Y:S01]  /*f5af0*/  VIADD R24, R25, UR12 ;  /* 0x0000000c19187c36 */ /* 0x000fe20008000000 */
[----:B------:R-:W-:Y:S01]  /*f5b00*/  ULDC UR29, c[0x0][0x248] ;  /* 0x00009200001d7ab9 */ /* 0x000fe20000000800 */
[----:B------:R-:W-:Y:S01]  /*f5b10*/  IMAD.MOV.U32 R28, RZ, RZ, R13 ;  /* 0x000000ffff1c7224 */ /* 0x000fe200078e000d */
[----:B------:R-:W-:Y:S01]  /*f5b20*/  ULDC UR12, c[0x0][0x228] ;  /* 0x00008a00000c7ab9 */ /* 0x000fe20000000800 */
[----:B------:R-:W-:Y:S01]  /*f5b30*/  VIADD R23, R24, UR13 ;  /* 0x0000000d18177c36 */ /* 0x000fe20008000000 */
[----:B------:R0:W-:Y:S01]  /*f5b40*/  STL.64 [R1+0x5a20], R24 ;  /* 0x005a201801007387 */ /* 0x0001e20000100a00 */
[----:B------:R-:W-:Y:S01]  /*f5b50*/  IMAD.MOV.U32 R13, RZ, RZ, R20 ;  /* 0x000000ffff0d7224 */ /* 0x000fe200078e0014 */
[----:B------:R-:W-:Y:S01]  /*f5b60*/  ULDC UR13, c[0x0][0x228] ;  /* 0x00008a00000d7ab9 */ /* 0x000fe20000000800 */
[----:B------:R-:W-:Y:S01]  /*f5b70*/  VIADD R22, R23, UR17 ;  /* 0x0000001117167c36 */ /* 0x000fe20008000000 */
[----:B------:R-:W-:-:S03]  /*f5b80*/  ULDC UR17, c[0x0][0x228] ;  /* 0x00008a0000117ab9 */ /* 0x000fc60000000800 */
[----:B------:R-:W-:Y:S01]  /*f5b90*/  VIADD R21, R22, UR19 ;  /* 0x0000001316157c36 */ /* 0x000fe20008000000 */
[----:B------:R1:W-:Y:S01]  /*f5ba0*/  STL.64 [R1+0x5a28], R22 ;  /* 0x005a281601007387 */ /* 0x0003e20000100a00 */
[----:B------:R-:W-:Y:S01]  /*f5bb0*/  VIADD R50, R50, UR27 ;  /* 0x0000001b32327c36 */ /* 0x000fe20008000000 */
[----:B------:R-:W-:Y:S01]  /*f5bc0*/  ULDC UR27, c[0x0][0x248] ;  /* 0x00009200001b7ab9 */ /* 0x000fe20000000800 */
[----:B------:R-:W-:Y:S01]  /*f5bd0*/  VIADD R20, R21, UR20 ;  /* 0x0000001415147c36 */ /* 0x000fe20008000000 */
[----:B------:R-:W-:Y:S01]  /*f5be0*/  ULDC UR20, c[0x0][0x228] ;  /* 0x00008a0000147ab9 */ /* 0x000fe20000000800 */
[----:B0-----:R-:W-:Y:S01]  /*f5bf0*/  IMAD.MOV.U32 R24, RZ, RZ, R12 ;  /* 0x000000ffff187224 */ /* 0x001fe200078e000c */
[----:B------:R-:W-:Y:S01]  /*f5c00*/  ULDC UR19, c[0x0][0x228] ;  /* 0x00008a0000137ab9 */ /* 0x000fe20000000800 */
[----:B-1----:R-:W-:Y:S02]  /*f5c10*/  IMAD.MOV.U32 R22, RZ, RZ, R2 ;  /* 0x000000ffff167224 */ /* 0x002fe400078e0002 */
[----:B------:R-:W-:Y:S01]  /*f5c20*/  VIADD R2, R4, UR25 ;  /* 0x0000001904027c36 */ /* 0x000fe20008000000 */
[----:B------:R-:W-:Y:S01]  /*f5c30*/  ULDC UR25, c[0x0][0x248] ;  /* 0x0000920000197ab9 */ /* 0x000fe20000000800 */
[----:B------:R-:W-:-:S02]  /*f5c40*/  IMAD.MOV.U32 R30, RZ, RZ, R59 ;  /* 0x000000ffff1e7224 */ /* 0x000fc400078e003b */
[----:B------:R-:W-:Y:S02]  /*f5c50*/  IMAD.MOV.U32 R32, RZ, RZ, R2 ;  /* 0x000000ffff207224 */ /* 0x000fe400078e0002 */
[----:B------:R-:W-:Y:S02]  /*f5c60*/  VIADD R2, R4, UR27 ;  /* 0x0000001b04027c36 */ /* 0x000fe40008000000 */
[----:B------:R-:W-:Y:S01]  /*f5c70*/  IMAD.MOV.U32 R23, RZ, RZ, R18 ;  /* 0x000000ffff177224 */ /* 0x000fe200078e0012 */
[----:B------:R0:W-:Y:S01]  /*f5c80*/  STL.64 [R1+0x5a30], R20 ;  /* 0x005a301401007387 */ /* 0x0001e20000100a00 */
[----:B------:R-:W-:Y:S01]  /*f5c90*/  IMAD.MOV.U32 R12, RZ, RZ, R19 ;  /* 0x000000ffff0c7224 */ /* 0x000fe200078e0013 */
[----:B------:R-:W-:Y:S01]  /*f5ca0*/  ULDC UR27, c[0x0][0x228] ;  /* 0x00008a00001b7ab9 */ /* 0x000fe20000000800 */
[----:B------:R-:W-:Y:S01]  /*f5cb0*/  VIADD R19, R20, UR21 ;  /* 0x0000001514137c36 */ /* 0x000fe20008000000 */
[----:B------:R-:W-:Y:S01]  /*f5cc0*/  ULDC UR21, c[0x0][0x228] ;  /* 0x00008a0000157ab9 */ /* 0x000fe20000000800 */
[----:B------:R-:W-:Y:S01]  /*f5cd0*/  VIADD R59, R18, UR23 ;  /* 0x00000017123b7c36 */ /* 0x000fe20008000000 */
[----:B------:R-:W-:Y:S01]  /*f5ce0*/  ULDC UR23, c[0x0][0x248] ;  /* 0x0000920000177ab9 */ /* 0x000fe20000000800 */
[----:B------:R-:W-:Y:S01]  /*f5cf0*/  VIADD R2, R2, UR25 ;  /* 0x0000001902027c36 */ /* 0x000fe20008000000 */
[----:B------:R-:W-:Y:S01]  /*f5d00*/  ULDC UR25, c[0x0][0x228] ;  /* 0x00008a0000197ab9 */ /* 0x000fe20000000800 */
[----:B------:R-:W-:-:S02]  /*f5d10*/  IMAD.MOV.U32 R26, RZ, RZ, R59 ;  /* 0x000000ffff1a7224 */ /* 0x000fc400078e003b */
[----:B------:R-:W-:Y:S01]  /*f5d20*/  VIADD R18, R19, UR22 ;  /* 0x0000001613127c36 */ /* 0x000fe20008000000 */
[----:B------:R-:W-:Y:S01]  /*f5d30*/  ULDC UR22, c[0x0][0x228] ;  /* 0x00008a0000167ab9 */ /* 0x000fe20000000800 */
[----:B------:R-:W-:Y:S01]  /*f5d40*/  VIADD R59, R16, UR23 ;  /* 0x00000017103b7c36 */ /* 0x000fe20008000000 */
[----:B------:R-:W-:Y:S01]  /*f5d50*/  ULDC UR23, c[0x0][0x228] ;  /* 0x00008a0000177ab9 */ /* 0x000fe20000000800 */
[----:B------:R-:W-:Y:S02]  /*f5d60*/  IMAD.MOV.U32 R54, RZ, RZ, R2 ;  /* 0x000000ffff367224 */ /* 0x000fe400078e0002 */
[----:B------:R-:W-:Y:S02]  /*f5d70*/  IMAD.MOV.U32 R2, RZ, RZ, R17 ;  /* 0x000000ffff027224 */ /* 0x000fe400078e0011 */
[----:B------:R-:W-:Y:S01]  /*f5d80*/  VIADD R17, R18, UR24 ;  /* 0x0000001812117c36 */ /* 0x000fe20008000000 */
[----:B------:R-:W-:Y:S01]  /*f5d90*/  STL.64 [R1+0x5a38], R18 ;  /* 0x005a381201007387 */ /* 0x000fe20000100a00 */
[----:B0-----:R-:W-:Y:S01]  /*f5da0*/  IMAD.MOV.U32 R21, RZ, RZ, R59 ;  /* 0x000000ffff157224 */ /* 0x001fe200078e003b */
[----:B------:R-:W-:Y:S01]  /*f5db0*/  ULDC UR24, c[0x0][0x228] ;  /* 0x00008a0000187ab9 */ /* 0x000fe20000000800 */
[----:B------:R-:W-:-:S02]  /*f5dc0*/  IMAD.MOV.U32 R59, RZ, RZ, R6 ;  /* 0x000000ffff3b7224 */ /* 0x000fc400078e0006 */
[----:B------:R-:W-:Y:S02]  /*f5dd0*/  IMAD.MOV.U32 R6, RZ, RZ, R16 ;  /* 0x000000ffff067224 */ /* 0x000fe400078e0010 */
[----:B------:R-:W-:Y:S01]  /*f5de0*/  VIADD R16, R17, UR28 ;  /* 0x0000001c11107c36 */ /* 0x000fe20008000000 */
[----:B------:R-:W-:Y:S01]  /*f5df0*/  ULDC UR28, c[0x0][0x228] ;  /* 0x00008a00001c7ab9 */ /* 0x000fe20000000800 */
[----:B------:R-:W-:Y:S02]  /*f5e00*/  IMAD.MOV.U32 R31, RZ, RZ, R50 ;  /* 0x000000ffff1f7224 */ /* 0x000fe400078e0032 */
[----:B------:R-:W-:Y:S01]  /*f5e10*/  VIADD R50, R15, UR38 ;  /* 0x000000260f327c36 */ /* 0x000fe20008000000 */
[----:B------:R0:W-:Y:S01]  /*f5e20*/  STL.64 [R1+0x5a40], R16 ;  /* 0x005a401001007387 */ /* 0x0001e20000100a00 */
[----:B------:R-:W-:Y:S01]  /*f5e30*/  IMAD.MOV.U32 R55, RZ, RZ, R15 ;  /* 0x000000ffff377224 */ /* 0x000fe200078e000f */
[----:B------:R-:W-:Y:S01]  /*f5e40*/  ULDC UR38, c[0x0][0x248] ;  /* 0x0000920000267ab9 */ /* 0x000fe20000000800 */
[----:B------:R-:W-:Y:S01]  /*f5e50*/  VIADD R15, R16, UR15 ;  /* 0x0000000f100f7c36 */ /* 0x000fe20008000000 */
[----:B------:R-:W-:Y:S01]  /*f5e60*/  ULDC UR15, c[0x0][0x228] ;  /* 0x00008a00000f7ab9 */ /* 0x000fe20000000800 */
[----:B0-----:R-:W2:Y:S01]  /*f5e70*/  LDL R16, [R1+0x1fa4] ;  /* 0x001fa40001107983 */ /* 0x001ea20000100800 */
[----:B------:R-:W-:Y:S01]  /*f5e80*/  VIADD R50, R50, UR29 ;  /* 0x0000001d32327c36 */ /* 0x000fe20008000000 */
[----:B------:R-:W-:Y:S01]  /*f5e90*/  ULDC UR29, c[0x0][0x228] ;  /* 0x00008a00001d7ab9 */ /* 0x000fe20000000800 */
[----:B------:R-:W-:-:S02]  /*f5ea0*/  IMAD.MOV.U32 R18, RZ, RZ, R14 ;  /* 0x000000ffff127224 */ /* 0x000fc400078e000e */
[----:B------:R-:W-:Y:S01]  /*f5eb0*/  VIADD R14, R15, UR5 ;  /* 0x000000050f0e7c36 */ /* 0x000fe20008000000 */
[----:B------:R-:W-:Y:S01]  /*f5ec0*/  ULDC UR5, c[0x0][0x228] ;  /* 0x00008a0000057ab9 */ /* 0x000fe20000000800 */
[----:B------:R-:W-:Y:S02]  /*f5ed0*/  IMAD.MOV.U32 R27, RZ, RZ, R50 ;  /* 0x000000ffff1b7224 */ /* 0x000fe400078e0032 */
[----:B------:R-:W-:Y:S02]  /*f5ee0*/  IMAD.MOV.U32 R50, RZ, RZ, R13 ;  /* 0x000000ffff327224 */ /* 0x000fe400078e000d */
[----:B------:R-:W-:Y:S02]  /*f5ef0*/  VIADD R13, R14, UR18 ;  /* 0x000000120e0d7c36 */ /* 0x000fe40008000000 */
[----:B------:R-:W-:Y:S02]  /*f5f00*/  IMAD.MOV.U32 R19, RZ, RZ, R12 ;  /* 0x000000ffff137224 */ /* 0x000fe400078e000c */
[----:B------:R-:W-:-:S02]  /*f5f10*/  IMAD.MOV.U32 R20, RZ, RZ, R52 ;  /* 0x000000ffff147224 */ /* 0x000fc400078e0034 */
[----:B------:R-:W-:Y:S01]  /*f5f20*/  IMAD.MOV.U32 R17, RZ, RZ, R10 ;  /* 0x000000ffff117224 */ /* 0x000fe200078e000a */
[----:B------:R-:W-:Y:S01]  /*f5f30*/  STL.64 [R1+0x5a48], R14 ;  /* 0x005a480e01007387 */ /* 0x000fe20000100a00 */
[----:B------:R-:W-:Y:S01]  /*f5f40*/  VIADD R12, R13, UR38 ;  /* 0x000000260d0c7c36 */ /* 0x000fe20008000000 */
[----:B------:R-:W-:Y:S01]  /*f5f50*/  ULDC UR18, c[0x0][0x228] ;  /* 0x00008a0000127ab9 */ /* 0x000fe20000000800 */
[----:B------:R-:W-:Y:S01]  /*f5f60*/  IMAD.MOV.U32 R52, RZ, RZ, R11 ;  /* 0x000000ffff347224 */ /* 0x000fe200078e000b */
[----:B------:R-:W-:Y:S01]  /*f5f70*/  ULDC UR38, c[0x0][0x228] ;  /* 0x00008a0000267ab9 */ /* 0x000fe20000000800 */
[----:B------:R-:W-:Y:S01]  /*f5f80*/  VIADD R11, R12, UR40 ;  /* 0x000000280c0b7c36 */ /* 0x000fe20008000000 */
[----:B------:R-:W-:Y:S01]  /*f5f90*/  STL.64 [R1+0x5a50], R12 ;  /* 0x005a500c01007387 */ /* 0x000fe20000100a00 */
[----:B------:R-:W-:Y:S01]  /*f5fa0*/  IMAD.MOV.U32 R25, RZ, RZ, R9 ;  /* 0x000000ffff197224 */ /* 0x000fe200078e0009 */
[----:B------:R-:W-:Y:S01]  /*f5fb0*/  ULDC UR40, c[0x0][0x228] ;  /* 0x00008a0000287ab9 */ /* 0x000fe20000000800 */
[----:B------:R-:W-:Y:S01]  /*f5fc0*/  VIADD R10, R11, UR55 ;  /* 0x000000370b0a7c36 */ /* 0x000fe20008000000 */
[----:B------:R-:W0:Y:S01]  /*f5fd0*/  S2UR UR4, SR_CgaCtaId ;  /* 0x00000000000479c3 */ /* 0x000e220000008800 */
[----:B------:R-:W-:Y:S01]  /*f5fe0*/  IMAD.MOV.U32 R33, RZ, RZ, R8 ;  /* 0x000000ffff217224 */ /* 0x000fe200078e0008 */
[----:B------:R-:W-:Y:S01]  /*f5ff0*/  ULDC UR55, c[0x0][0x228] ;  /* 0x00008a0000377ab9 */ /* 0x000fe20000000800 */
[----:B------:R-:W-:Y:S01]  /*f6000*/  VIADD R9, R10, UR56 ;  /* 0x000000380a097c36 */ /* 0x000fe20008000000 */
[----:B------:R1:W-:Y:S01]  /*f6010*/  STL.64 [R1+0x5a58], R10 ;  /* 0x005a580a01007387 */ /* 0x0003e20000100a00 */
[----:B------:R-:W-:-:S02]  /*f6020*/  ULDC UR56, c[0x0][0x248] ;  /* 0x0000920000387ab9 */ /* 0x000fc40000000800 */
[----:B------:R-:W-:Y:S01]  /*f6030*/  VIADD R8, R9, UR56 ;  /* 0x0000003809087c36 */ /* 0x000fe20008000000 */
[----:B------:R-:W-:Y:S01]  /*f6040*/  ULDC UR56, c[0x0][0x248] ;  /* 0x0000920000387ab9 */ /* 0x000fe20000000800 */
[----:B-1----:R-:W3:Y:S04]  /*f6050*/  LDL R10, [R1+0x1fa8] ;  /* 0x001fa800010a7983 */ /* 0x002ee80000100800 */
[----:B------:R1:W-:Y:S01]  /*f6060*/  STL.64 [R1+0x5a60], R8 ;  /* 0x005a600801007387 */ /* 0x0003e20000100a00 */
[----:B--2---:R-:W-:Y:S01]  /*f6070*/  ISETP.LT.AND P1, PT, R16, UR16, !P0 ;  /* 0x0000001010007c0c */ /* 0x004fe2000c721270 */
[----:B------:R-:W-:Y:S01]  /*f6080*/  IMAD.MOV.U32 R16, RZ, RZ, R17 ;  /* 0x000000ffff107224 */ /* 0x000fe200078e0011 */
[----:B------:R-:W-:Y:S01]  /*f6090*/  UMOV UR14, 0x400 ;  /* 0x00000400000e7882 */ /* 0x000fe20000000000 */
[----:B------:R-:W-:Y:S01]  /*f60a0*/  IMAD.MOV.U32 R17, RZ, RZ, R18 ;  /* 0x000000ffff117224 */ /* 0x000fe200078e0012 */
[----:B------:R-:W-:Y:S01]  /*f60b0*/  ULDC UR16, c[0x0][0x228] ;  /* 0x00008a0000107ab9 */ /* 0x000fe20000000800 */
[----:B------:R-:W-:-:S02]  /*f60c0*/  IMAD.MOV.U32 R18, RZ, RZ, R19 ;  /* 0x000000ffff127224 */ /* 0x000fc400078e0013 */
[----:B------:R-:W-:Y:S02]  /*f60d0*/  IMAD.MOV.U32 R19, RZ, RZ, R20 ;  /* 0x000000ffff137224 */ /* 0x000fe400078e0014 */
[----:B------:R-:W-:Y:S02]  /*f60e0*/  IMAD.MOV.U32 R20, RZ, RZ, R22 ;  /* 0x000000ffff147224 */ /* 0x000fe400078e0016 */
[----:B------:R-:W-:Y:S02]  /*f60f0*/  IMAD.MOV.U32 R22, RZ, RZ, R51 ;  /* 0x000000ffff167224 */ /* 0x000fe400078e0033 */
[----:B------:R-:W-:Y:S02]  /*f6100*/  IMAD.MOV.U32 R51, RZ, RZ, R58 ;  /* 0x000000ffff337224 */ /* 0x000fe400078e003a */
[----:B------:R-:W-:Y:S02]  /*f6110*/  IMAD.MOV.U32 R58, RZ, RZ, R7 ;  /* 0x000000ffff3a7224 */ /* 0x000fe400078e0007 */
[----:B------:R-:W-:Y:S01]  /*f6120*/  VIADD R7, R8, UR56 ;  /* 0x0000003808077c36 */ /* 0x000fe20008000000 */
[----:B------:R-:W-:Y:S01]  /*f6130*/  @P1 LOP3.LUT R49, R49, 0x10, RZ, 0xfc, !PT ;  /* 0x0000001031311812 */ /* 0x000fe200078efcff */
[----:B-1----:R-:W2:Y:S01]  /*f6140*/  LDL R8, [R1+0x1fac] ;  /* 0x001fac0001087983 */ /* 0x002ea20000100800 */
[----:B------:R-:W-:Y:S01]  /*f6150*/  IMAD.MOV.U32 R9, RZ, RZ, R17 ;  /* 0x000000ffff097224 */ /* 0x000fe200078e0011 */
[----:B------:R-:W-:Y:S01]  /*f6160*/  ULDC UR56, c[0x0][0x248] ;  /* 0x0000920000387ab9 */ /* 0x000fe20000000800 */
[----:B------:R-:W-:Y:S01]  /*f6170*/  LOP3.LUT R49, R49, 0xfffffff7, RZ, 0xc0, !PT ;  /* 0xfffffff731317812 */ /* 0x000fe200078ec0ff */
[----:B------:R-:W-:-:S02]  /*f6180*/  IMAD.MOV.U32 R17, RZ, RZ, R18 ;  /* 0x000000ffff117224 */ /* 0x000fc400078e0012 */
[----:B------:R-:W-:Y:S02]  /*f6190*/  IMAD.MOV.U32 R18, RZ, RZ, R19 ;  /* 0x000000ffff127224 */ /* 0x000fe400078e0013 */
[----:B------:R-:W-:Y:S01]  /*f61a0*/  IMAD.MOV.U32 R19, RZ, RZ, R20 ;  /* 0x000000ffff137224 */ /* 0x000fe200078e0014 */
[----:B---3--:R-:W-:Y:S01]  /*f61b0*/  ISETP.LT.AND P1, PT, R10, UR33, !P0 ;  /* 0x000000210a007c0c */ /* 0x008fe2000c721270 */
[----:B------:R-:W-:Y:S02]  /*f61c0*/  IMAD.MOV.U32 R20, RZ, RZ, R22 ;  /* 0x000000ffff147224 */ /* 0x000fe400078e0016 */
[----:B------:R-:W-:Y:S01]  /*f61d0*/  IMAD.MOV.U32 R13, RZ, RZ, R17 ;  /* 0x000000ffff0d7224 */ /* 0x000fe200078e0011 */
[----:B------:R-:W-:Y:S01]  /*f61e0*/  SHF.R.S32.HI R11, RZ, 0x1f, R9 ;  /* 0x0000001fff0b7819 */ /* 0x000fe20000011409 */
[----:B------:R-:W-:Y:S01]  /*f61f0*/  IMAD.MOV.U32 R22, RZ, RZ, R24 ;  /* 0x000000ffff167224 */ /* 0x000fe200078e0018 */
[----:B------:R-:W-:Y:S01]  /*f6200*/  SHF.R.S32.HI R10, RZ, 0x1f, R16 ;  /* 0x0000001fff0a7819 */ /* 0x000fe20000011410 */
[----:B------:R-:W-:Y:S01]  /*f6210*/  IMAD.MOV.U32 R24, RZ, RZ, R25 ;  /* 0x000000ffff187224 */ /* 0x000fe200078e0019 */
[----:B0-----:R-:W-:Y:S01]  /*f6220*/  ULEA UR4, UR4, UR14, 0x18 ;  /* 0x0000000e04047291 */ /* 0x001fe2000f8ec03f */
[----:B------:R-:W-:-:S04]  /*f6230*/  ULDC UR33, c[0x0][0x228] ;  /* 0x00008a0000217ab9 */ /* 0x000fc80000000800 */
[----:B------:R-:W-:Y:S01]  /*f6240*/  @P1 LOP3.LUT R49, R49, 0x8, RZ, 0xfc, !PT ;  /* 0x0000000831311812 */ /* 0x000fe200078efcff */
[----:B------:R-:W-:Y:S02]  /*f6250*/  IMAD.MOV.U32 R25, RZ, RZ, R55 ;  /* 0x000000ffff197224 */ /* 0x000fe400078e0037 */
[----:B------:R-:W-:Y:S02]  /*f6260*/  IMAD.MOV.U32 R17, RZ, RZ, R18 ;  /* 0x000000ffff117224 */ /* 0x000fe400078e0012 */
[----:B------:R-:W-:Y:S01]  /*f6270*/  IMAD.MOV.U32 R15, RZ, RZ, R20 ;  /* 0x000000ffff0f7224 */ /* 0x000fe200078e0014 */
[----:B------:R-:W-:Y:S01]  /*f6280*/  SHF.R.S32.HI R12, RZ, 0x1f, R13 ;  /* 0x0000001fff0c7819 */ /* 0x000fe2000001140d */
[----:B------:R-:W-:Y:S01]  /*f6290*/  IMAD.MOV.U32 R55, RZ, RZ, R6 ;  /* 0x000000ffff377224 */ /* 0x000fe200078e0006 */
[----:B------:R-:W-:Y:S01]  /*f62a0*/  LOP3.LUT R49, R49, 0xfffffffb, RZ, 0xc0, !PT ;  /* 0xfffffffb31317812 */ /* 0x000fe200078ec0ff */
[----:B------:R-:W-:Y:S01]  /*f62b0*/  VIADD R6, R7, UR56 ;  /* 0x0000003807067c36 */ /* 0x000fe20008000000 */
[----:B------:R-:W-:Y:S01]  /*f62c0*/  ULDC UR14, c[0x0][0x228] ;  /* 0x00008a00000e7ab9 */ /* 0x000fe20000000800 */
[----:B------:R-:W-:Y:S01]  /*f62d0*/  IMAD.MOV.U32 R18, RZ, RZ, R19 ;  /* 0x000000ffff127224 */ /* 0x000fe200078e0013 */
[----:B------:R-:W-:Y:S01]  /*f62e0*/  ULDC UR56, c[0x0][0x228] ;  /* 0x00008a0000387ab9 */ /* 0x000fe20000000800 */
[----:B------:R-:W-:-:S02]  /*f62f0*/  IMAD.MOV.U32 R19, RZ, RZ, R50 ;  /* 0x000000ffff137224 */ /* 0x000fc400078e0032 */
[----:B------:R-:W-:Y:S02]  /*f6300*/  IMAD.MOV.U32 R50, RZ, RZ, R5 ;  /* 0x000000ffff327224 */ /* 0x000fe400078e0005 */
[----:B------:R-:W-:Y:S02]  /*f6310*/  IMAD.MOV.U32 R20, RZ, RZ, R22 ;  /* 0x000000ffff147224 */ /* 0x000fe400078e0016 */
[----:B------:R-:W-:Y:S02]  /*f6320*/  IMAD.MOV.U32 R22, RZ, RZ, R55 ;  /* 0x000000ffff167224 */ /* 0x000fe400078e0037 */
[----:B------:R-:W-:Y:S01]  /*f6330*/  IMAD.MOV.U32 R55, RZ, RZ, R4 ;  /* 0x000000ffff377224 */ /* 0x000fe200078e0004 */
[----:B------:R-:W-:Y:S02]  /*f6340*/  SHF.R.S32.HI R14, RZ, 0x1f, R18 ;  /* 0x0000001fff0e7819 */ /* 0x000fe40000011412 */
[----:B--2---:R-:W-:Y:S01]  /*f6350*/  ISETP.LT.AND P1, PT, R8, UR54, !P0 ;  /* 0x0000003608007c0c */ /* 0x004fe2000c721270 */
[----:B------:R-:W-:-:S02]  /*f6360*/  ULDC UR54, c[0x0][0x248] ;  /* 0x0000920000367ab9 */ /* 0x000fc40000000800 */
[----:B------:R-:W-:Y:S01]  /*f6370*/  VIADD R5, R6, UR54 ;  /* 0x0000003606057c36 */ /* 0x000fe20008000000 */
[----:B------:R-:W-:-:S03]  /*f6380*/  ULDC UR54, c[0x0][0x248] ;  /* 0x0000920000367ab9 */ /* 0x000fc60000000800 */
[----:B------:R-:W-:Y:S01]  /*f6390*/  VIADD R4, R5, UR54 ;  /* 0x0000003605047c36 */ /* 0x000fe20008000000 */
[----:B------:R-:W-:-:S05]  /*f63a0*/  ULDC UR54, c[0x0][0x228] ;  /* 0x00008a0000367ab9 */ /* 0x000fca0000000800 */
[----:B------:R-:W-:-:S05]  /*f63b0*/  @P1 LOP3.LUT R49, R49, 0x4, RZ, 0xfc, !PT ;  /* 0x0000000431311812 */ /* 0x000fca00078efcff */
[----:B------:R-:W-:Y:S04]  /*f63c0*/  STL.64 [R1+0x5a68], R48 ;  /* 0x005a683001007387 */ /* 0x000fe80000100a00 */
[----:B------:R0:W-:Y:S04]  /*f63d0*/  STL.64 [R1+0x5a70], R6 ;  /* 0x005a700601007387 */ /* 0x0001e80000100a00 */
[----:B------:R1:W-:Y:S01]  /*f63e0*/  STL.64 [R1+0x5a78], R4 ;  /* 0x005a780401007387 */ /* 0x0003e20000100a00 */
[C---:B0-----:R-:W-:Y:S02]  /*f63f0*/  IADD3 R6, P1, R9.reuse, R57, RZ ;  /* 0x0000003909067210 */ /* 0x041fe40007f3e0ff */
[----:B-1----:R-:W-:-:S03]  /*f6400*/  IADD3 R4, P2, R9, R46, RZ ;  /* 0x0000002e09047210 */ /* 0x002fc60007f5e0ff */
[----:B------:R-:W-:Y:S01]  /*f6410*/  IMAD.X R7, R11, 0x1, R61, P1 ;  /* 0x000000010b077824 */ /* 0x000fe200008e063d */
[----:B------:R-:W-:Y:S01]  /*f6420*/  IADD3 R48, P3, R9, R45, RZ ;  /* 0x0000002d09307210 */ /* 0x000fe20007f7e0ff */
[----:B------:R-:W-:-:S03]  /*f6430*/  IMAD.X R5, R11, 0x1, R34, P2 ;  /* 0x000000010b057824 */ /* 0x000fc600010e0622 */
[----:B------:R0:W-:Y:S01]  /*f6440*/  STL.64 [R1+0x2148], R6 ;  /* 0x0021480601007387 */ /* 0x0001e20000100a00 */
[----:B------:R-:W-:-:S03]  /*f6450*/  IMAD.X R49, R11, 0x1, R35, P3 ;  /* 0x000000010b317824 */ /* 0x000fc600018e0623 */
[----:B------:R1:W-:Y:S01]  /*f6460*/  STL.64 [R1+0x2140], R4 ;  /* 0x0021400401007387 */ /* 0x0003e20000100a00 */
[----:B0-----:R-:W-:Y:S02]  /*f6470*/  IADD3 R6, P1, R9, R43, RZ ;  /* 0x0000002b09067210 */ /* 0x001fe40007f3e0ff */
[----:B-1----:R-:W-:-:S03]  /*f6480*/  IADD3 R4, P2, R16, R57, RZ ;  /* 0x0000003910047210 */ /* 0x002fc60007f5e0ff */
[----:B------:R-:W-:Y:S01]  /*f6490*/  IMAD.X R7, R11, 0x1, R36, P1 ;  /* 0x000000010b077824 */ /* 0x000fe200008e0624 */
[----:B------:R0:W-:Y:S01]  /*f64a0*/  STL.64 [R1+0x2138], R48 ;  /* 0x0021383001007387 */ /* 0x0001e20000100a00 */
[----:B------:R-:W-:-:S03]  /*f64b0*/  IMAD.X R5, R10, 0x1, R61, P2 ;  /* 0x000000010a057824 */ /* 0x000fc600010e063d */
[----:B------:R1:W-:Y:S04]  /*f64c0*/  STL.64 [R1+0x2218], R6 ;  /* 0x0022180601007387 */ /* 0x0003e80000100a00 */
[----:B------:R2:W-:Y:S01]  /*f64d0*/  STL.64 [R1+0x21f8], R4 ;  /* 0x0021f80401007387 */ /* 0x0005e20000100a00 */
[C---:B0-----:R-:W-:Y:S02]  /*f64e0*/  IADD3 R48, P3, R16.reuse, R46, RZ ;  /* 0x0000002e10307210 */ /* 0x041fe40007f7e0ff */
[C---:B-1----:R-:W-:Y:S02]  /*f64f0*/  IADD3 R6, P1, R16.reuse, R45, RZ ;  /* 0x0000002d10067210 */ /* 0x042fe40007f3e0ff */
[----:B--2---:R-:W-:-:S03]  /*f6500*/  IADD3 R4, P2, R16, R43, RZ ;  /* 0x0000002b10047210 */ /* 0x004fc60007f5e0ff */
[C---:B------:R-:W-:Y:S02]  /*f6510*/  IMAD.X R7, R10.reuse, 0x1, R35, P1 ;  /* 0x000000010a077824 */ /* 0x040fe400008e0623 */
[C---:B------:R-:W-:Y:S02]  /*f6520*/  IMAD.X R49, R10.reuse, 0x1, R34, P3 ;  /* 0x000000010a317824 */ /* 0x040fe400018e0622 */
[----:B------:R-:W-:Y:S01]  /*f6530*/  IMAD.X R5, R10, 0x1, R36, P2 ;  /* 0x000000010a057824 */ /* 0x000fe200010e0624 */
[----:B------:R0:W-:Y:S04]  /*f6540*/  STL.64 [R1+0x21e8], R6 ;  /* 0x0021e80601007387 */ /* 0x0001e80000100a00 */
[----:B------:R-:W-:Y:S04]  /*f6550*/  STL.64 [R1+0x21f0], R48 ;  /* 0x0021f03001007387 */ /* 0x000fe80000100a00 */
[----:B------:R1:W-:Y:S01]  /*f6560*/  STL.64 [R1+0x21e0], R4 ;  /* 0x0021e00401007387 */ /* 0x0003e20000100a00 */
[----:B0-----:R-:W-:-:S02]  /*f6570*/  IADD3 R6, P1, R9, R44, RZ ;  /* 0x0000002c09067210 */ /* 0x001fc40007f3e0ff */
[----:B-1----:R-:W-:-:S03]  /*f6580*/  IADD3 R4, P3, R9, R42, RZ ;  /* 0x0000002a09047210 */ /* 0x002fc60007f7e0ff */
[C-C-:B------:R-:W-:Y:S02]  /*f6590*/  IMAD.X R7, R11.reuse, 0x1, R37.reuse, P1 ;  /* 0x000000010b077824 */ /* 0x140fe400008e0625 */
[----:B------:R-:W-:Y:S01]  /*f65a0*/  IMAD.X R5, R11, 0x1, R38, P3 ;  /* 0x000000010b057824 */ /* 0x000fe200018e0626 */
[----:B------:R-:W-:Y:S02]  /*f65b0*/  IADD3 R48, P2, R16, R44, RZ ;  /* 0x0000002c10307210 */ /* 0x000fe40007f5e0ff */
[----:B------:R0:W-:Y:S04]  /*f65c0*/  STL.64 [R1+0x2210], R6 ;  /* 0x0022100601007387 */ /* 0x0001e80000100a00 */
[----:B------:R1:W-:Y:S01]  /*f65d0*/  STL.64 [R1+0x2208], R4 ;  /* 0x0022080401007387 */ /* 0x0003e20000100a00 */
[----:B------:R-:W-:Y:S01]  /*f65e0*/  IMAD.X R49, R10, 0x1, R37, P2 ;  /* 0x000000010a317824 */ /* 0x000fe200010e0625 */
[----:B0-----:R-:W-:-:S02]  /*f65f0*/  IADD3 R6, P1, R13, R57, RZ ;  /* 0x000000390d067210 */ /* 0x001fc40007f3e0ff */
[----:B-1----:R-:W-:-:S03]  /*f6600*/  IADD3 R4, P3, R13, R46, RZ ;  /* 0x0000002e0d047210 */ /* 0x002fc60007f7e0ff */
[C---:B------:R-:W-:Y:S01]  /*f6610*/  IMAD.X R7, R12.reuse, 0x1, R61, P1 ;  /* 0x000000010c077824 */ /* 0x040fe200008e063d */
[----:B------:R0:W-:Y:S01]  /*f6620*/  STL.64 [R1+0x21d8], R48 ;  /* 0x0021d83001007387 */ /* 0x0001e20000100a00 */
[----:B------:R-:W-:-:S03]  /*f6630*/  IMAD.X R5, R12, 0x1, R34, P3 ;  /* 0x000000010c057824 */ /* 0x000fc600018e0622 */
[----:B------:R1:W-:Y:S04]  /*f6640*/  STL.64 [R1+0x21c0], R6 ;  /* 0x0021c00601007387 */ /* 0x0003e80000100a00 */
[----:B------:R2:W-:Y:S01]  /*f6650*/  STL.64 [R1+0x21b8], R4 ;  /* 0x0021b80401007387 */ /* 0x0005e20000100a00 */
[C---:B0-----:R-:W-:Y:S02]  /*f6660*/  IADD3 R48, P2, R13.reuse, R45, RZ ;  /* 0x0000002d0d307210 */ /* 0x041fe40007f5e0ff */
[----:B-1----:R-:W-:-:S03]  /*f6670*/  IADD3 R6, P1, R13, R43, RZ ;  /* 0x0000002b0d067210 */ /* 0x002fc60007f3e0ff */
[----:B------:R-:W-:Y:S01]  /*f6680*/  IMAD.X R49, R12, 0x1, R35, P2 ;  /* 0x000000010c317824 */ /* 0x000fe200010e0623 */
[----:B--2---:R-:W-:Y:S01]  /*f6690*/  IADD3 R4, P3, R16, R42, RZ ;  /* 0x0000002a10047210 */ /* 0x004fe20007f7e0ff */
[----:B------:R-:W-:-:S03]  /*f66a0*/  IMAD.X R7, R12, 0x1, R36, P1 ;  /* 0x000000010c077824 */ /* 0x000fc600008e0624 */
[----:B------:R0:W-:Y:S01]  /*f66b0*/  STL.64 [R1+0x21b0], R48 ;  /* 0x0021b03001007387 */ /* 0x0001e20000100a00 */
[----:B------:R-:W-:-:S03]  /*f66c0*/  IMAD.X R5, R10, 0x1, R38, P3 ;  /* 0x000000010a057824 */ /* 0x000fc600018e0626 */
[----:B------:R1:W-:Y:S04]  /*f66d0*/  STL.64 [R1+0x21a8], R6 ;  /* 0x0021a80601007387 */ /* 0x0003e80000100a00 */
[----:B------:R2:W-:Y:S01]  /*f66e0*/  STL.64 [R1+0x21d0], R4 ;  /* 0x0021d00401007387 */ /* 0x0005e20000100a00 */
[----:B0-----:R-:W-:Y:S02]  /*f66f0*/  IADD3 R48, P2, R13, R44, RZ ;  /* 0x0000002c0d307210 */ /* 0x001fe40007f5e0ff */
[-C--:B-1----:R-:W-:Y:S02]  /*f6700*/  IADD3 R6, P1, R16, R41.reuse, RZ ;  /* 0x0000002910067210 */ /* 0x082fe40007f3e0ff */
[----:B--2---:R-:W-:Y:S01]  /*f6710*/  IADD3 R4, P3, R9, R41, RZ ;  /* 0x0000002909047210 */ /* 0x004fe20007f7e0ff */
[----:B------:R-:W-:-:S04]  /*f6720*/  IMAD.X R49, R12, 0x1, R37, P2 ;  /* 0x000000010c317824 */ /* 0x000fc800010e0625 */
[--C-:B------:R-:W-:Y:S01]  /*f6730*/  IMAD.X R5, R11, 0x1, R39.reuse, P3 ;  /* 0x000000010b057824 */ /* 0x100fe200018e0627 */
[----:B------:R-:W-:Y:S01]  /*f6740*/  STL.64 [R1+0x21a0], R48 ;  /* 0x0021a03001007387 */ /* 0x000fe20000100a00 */
[----:B------:R-:W-:-:S03]  /*f6750*/  IMAD.X R7, R10, 0x1, R39, P1 ;  /* 0x000000010a077824 */ /* 0x000fc600008e0627 */
        /* <DEDUP_REMOVED lines=10> */
[C---:B0-----:R-:W-:Y:S02]  /*f6800*/  IADD3 R4, P3, R18.reuse, R46, RZ ;  /* 0x0000002e12047210 */ /* 0x041fe40007f7e0ff */
[----:B-1----:R-:W-:-:S03]  /*f6810*/  IADD3 R6, P1, R18, R45, RZ ;  /* 0x0000002d12067210 */ /* 0x002fc60007f3e0ff */
[C---:B------:R-:W-:Y:S01]  /*f6820*/  IMAD.X R5, R14.reuse, 0x1, R34, P3 ;  /* 0x000000010e057824 */ /* 0x040fe200018e0622 */
[----:B------:R-:W-:Y:S01]  /*f6830*/  IADD3 R8, P3, R9, R47, RZ ;  /* 0x0000002f09087210 */ /* 0x000fe20007f7e0ff */
[----:B------:R0:W-:Y:S01]  /*f6840*/  STL.64 [R1+0x2188], R48 ;  /* 0x0021883001007387 */ /* 0x0001e20000100a00 */
[----:B------:R-:W-:-:S03]  /*f6850*/  IMAD.X R7, R14, 0x1, R35, P1 ;  /* 0x000000010e077824 */ /* 0x000fc600008e0623 */
[----:B------:R-:W-:Y:S01]  /*f6860*/  IMAD.X R9, R11, 0x1, R40, P3 ;  /* 0x000000010b097824 */ /* 0x000fe200018e0628 */
[----:B------:R1:W-:Y:S01]  /*f6870*/  STL.64 [R1+0x2180], R4 ;  /* 0x0021800401007387 */ /* 0x0003e20000100a00 */
[----:B0-----:R-:W-:-:S03]  /*f6880*/  IADD3 R48, P2, R18, R43, RZ ;  /* 0x0000002b12307210 */ /* 0x001fc60007f5e0ff */
[----:B-1----:R-:W2:Y:S02]  /*f6890*/  LDL.LU.64 R4, [R1+0x5a78] ;  /* 0x005a780001047983 */ /* 0x002ea40000300a00 */
[----:B------:R-:W-:Y:S02]  /*f68a0*/  IMAD.X R49, R14, 0x1, R36, P2 ;  /* 0x000000010e317824 */ /* 0x000fe400010e0624 */
[----:B------:R0:W-:Y:S04]  /*f68b0*/  STL.64 [R1+0x2178], R6 ;  /* 0x0021780601007387 */ /* 0x0001e80000100a00 */
[----:B------:R1:W-:Y:S01]  /*f68c0*/  STL.64 [R1+0x2160], R8 ;  /* 0x0021600801007387 */ /* 0x0003e20000100a00 */
[----:B0-----:R-:W-:Y:S02]  /*f68d0*/  IADD3 R6, P1, R18, R44, RZ ;  /* 0x0000002c12067210 */ /* 0x001fe40007f3e0ff */
[----:B-1----:R-:W-:-:S03]  /*f68e0*/  IADD3 R8, P3, R16, R47, RZ ;  /* 0x0000002f10087210 */ /* 0x002fc60007f7e0ff */
[----:B------:R-:W-:Y:S01]  /*f68f0*/  IMAD.X R7, R14, 0x1, R37, P1 ;  /* 0x000000010e077824 */ /* 0x000fe200008e0625 */
[----:B------:R0:W-:Y:S01]  /*f6900*/  STL.64 [R1+0x2170], R48 ;  /* 0x0021703001007387 */ /* 0x0001e20000100a00 */
[----:B------:R-:W-:Y:S01]  /*f6910*/  IMAD.X R9, R10, 0x1, R40, P3 ;  /* 0x000000010a097824 */ /* 0x000fe200018e0628 */
[C---:B------:R-:W-:Y:S02]  /*f6920*/  IADD3 R10, P3, R18.reuse, R41, RZ ;  /* 0x00000029120a7210 */ /* 0x040fe40007f7e0ff */
[----:B------:R1:W-:Y:S01]  /*f6930*/  STL.64 [R1+0x2158], R6 ;  /* 0x0021580601007387 */ /* 0x0003e20000100a00 */
[----:B------:R-:W-:Y:S02]  /*f6940*/  SHF.R.S32.HI R16, RZ, 0x1f, R15 ;  /* 0x0000001fff107819 */ /* 0x000fe4000001140f */
[----:B0-----:R-:W-:Y:S01]  /*f6950*/  IADD3 R48, P2, R18, R42, RZ ;  /* 0x0000002a12307210 */ /* 0x001fe20007f5e0ff */
[C---:B------:R-:W-:Y:S01]  /*f6960*/  IMAD.X R11, R14.reuse, 0x1, R39, P3 ;  /* 0x000000010e0b7824 */ /* 0x040fe200018e0627 */
[----:B-1----:R-:W3:Y:S03]  /*f6970*/  LDL.LU.64 R6, [R1+0x5a70] ;  /* 0x005a700001067983 */ /* 0x002ee60000300a00 */
[----:B------:R-:W-:Y:S01]  /*f6980*/  IMAD.X R49, R14, 0x1, R38, P2 ;  /* 0x000000010e317824 */ /* 0x000fe200010e0626 */
[----:B------:R0:W-:Y:S04]  /*f6990*/  STL.64 [R1+0x2128], R8 ;  /* 0x0021280801007387 */ /* 0x0001e80000100a00 */
[----:B------:R1:W-:Y:S01]  /*f69a0*/  STL.64 [R1+0x2120], R48 ;  /* 0x0021203001007387 */ /* 0x0003e20000100a00 */
[----:B0-----:R-:W-:-:S03]  /*f69b0*/  IADD3 R8, P1, R15, R57, RZ ;  /* 0x000000390f087210 */ /* 0x001fc60007f3e0ff */
[----:B------:R0:W-:Y:S01]  /*f69c0*/  STL.64 [R1+0x2108], R10 ;  /* 0x0021080a01007387 */ /* 0x0001e20000100a00 */
[----:B-1----:R-:W-:Y:S01]  /*f69d0*/  IADD3 R48, P2, R15, R46, RZ ;  /* 0x0000002e0f307210 */ /* 0x002fe20007f5e0ff */
[----:B------:R-:W-:-:S04]  /*f69e0*/  IMAD.X R9, R16, 0x1, R61, P1 ;  /* 0x0000000110097824 */ /* 0x000fc800008e063d */
[----:B------:R-:W-:Y:S01]  /*f69f0*/  IMAD.X R49, R16, 0x1, R34, P2 ;  /* 0x0000000110317824 */ /* 0x000fe200010e0622 */
[----:B------:R1:W-:Y:S01]  /*f6a00*/  STL.64 [R1+0x2100], R8 ;  /* 0x0021000801007387 */ /* 0x0003e20000100a00 */
[----:B0-----:R-:W-:-:S03]  /*f6a10*/  IADD3 R10, P3, R15, R45, RZ ;  /* 0x0000002d0f0a7210 */ /* 0x001fc60007f7e0ff */
[----:B------:R0:W-:Y:S02]  /*f6a20*/  STL.64 [R1+0x20f8], R48 ;  /* 0x0020f83001007387 */ /* 0x0001e40000100a00 */
[----:B------:R-:W-:Y:S01]  /*f6a30*/  IMAD.X R11, R16, 0x1, R35, P3 ;  /* 0x00000001100b7824 */ /* 0x000fe200018e0623 */
[----:B-1----:R-:W-:-:S04]  /*f6a40*/  IADD3 R8, P1, R15, R43, RZ ;  /* 0x0000002b0f087210 */ /* 0x002fc80007f3e0ff */
[----:B------:R1:W-:Y:S01]  /*f6a50*/  STL.64 [R1+0x20f0], R10 ;  /* 0x0020f00a01007387 */ /* 0x0003e20000100a00 */
[----:B0-----:R-:W-:Y:S01]  /*f6a60*/  IADD3 R48, P2, R15, R44, RZ ;  /* 0x0000002c0f307210 */ /* 0x001fe20007f5e0ff */
[----:B------:R-:W-:-:S04]  /*f6a70*/  IMAD.X R9, R16, 0x1, R36, P1 ;  /* 0x0000000110097824 */ /* 0x000fc800008e0624 */
[----:B------:R-:W-:Y:S01]  /*f6a80*/  IMAD.X R49, R16, 0x1, R37, P2 ;  /* 0x0000000110317824 */ /* 0x000fe200010e0625 */
[----:B------:R0:W-:Y:S01]  /*f6a90*/  STL.64 [R1+0x20e8], R8 ;  /* 0x0020e80801007387 */ /* 0x0001e20000100a00 */
[----:B-1----:R-:W-:-:S03]  /*f6aa0*/  IADD3 R10, P3, R13, R47, RZ ;  /* 0x0000002f0d0a7210 */ /* 0x002fc60007f7e0ff */
[----:B------:R1:W-:Y:S02]  /*f6ab0*/  STL.64 [R1+0x20e0], R48 ;  /* 0x0020e03001007387 */ /* 0x0003e40000100a00 */
[----:B------:R-:W-:Y:S01]  /*f6ac0*/  IMAD.X R11, R12, 0x1, R40, P3 ;  /* 0x000000010c0b7824 */ /* 0x000fe200018e0628 */
[----:B------:R-:W-:Y:S02]  /*f6ad0*/  IADD3 R12, P2, R18, R47, RZ ;  /* 0x0000002f120c7210 */ /* 0x000fe40007f5e0ff */
[----:B0-----:R-:W-:-:S03]  /*f6ae0*/  IADD3 R8, P1, R15, R42, RZ ;  /* 0x0000002a0f087210 */ /* 0x001fc60007f3e0ff */
[----:B------:R-:W-:Y:S01]  /*f6af0*/  IMAD.X R13, R14, 0x1, R40, P2 ;  /* 0x000000010e0d7824 */ /* 0x000fe200010e0628 */
[----:B-1----:R-:W4:Y:S01]  /*f6b00*/  LDL.LU.64 R48, [R1+0x5a68] ;  /* 0x005a680001307983 */ /* 0x002f220000300a00 */
[----:B------:R-:W-:-:S03]  /*f6b10*/  IMAD.X R9, R16, 0x1, R38, P1 ;  /* 0x0000000110097824 */ /* 0x000fc600008e0626 */
[----:B------:R0:W-:Y:S04]  /*f6b20*/  STL.64 [R1+0x20d0], R10 ;  /* 0x0020d00a01007387 */ /* 0x0001e80000100a00 */
[----:B------:R1:W-:Y:S01]  /*f6b30*/  STL.64 [R1+0x20c8], R8 ;  /* 0x0020c80801007387 */ /* 0x0003e20000100a00 */
[----:B------:R-:W-:Y:S02]  /*f6b40*/  SHF.R.S32.HI R18, RZ, 0x1f, R17 ;  /* 0x0000001fff127819 */ /* 0x000fe40000011411 */
[----:B0-----:R-:W-:Y:S01]  /*f6b50*/  IADD3 R10, P3, R15, R41, RZ ;  /* 0x000000290f0a7210 */ /* 0x001fe20007f7e0ff */
[----:B-1----:R-:W2:Y:S04]  /*f6b60*/  LDL.LU.64 R8, [R1+0x5a60] ;  /* 0x005a600001087983 */ /* 0x002ea80000300a00 */
[----:B------:R-:W-:Y:S01]  /*f6b70*/  IMAD.X R11, R16, 0x1, R39, P3 ;  /* 0x00000001100b7824 */ /* 0x000fe200018e0627 */
[----:B------:R-:W-:Y:S01]  /*f6b80*/  IADD3 R14, P2, R17, R57, RZ ;  /* 0x00000039110e7210 */ /* 0x000fe20007f5e0ff */
[----:B------:R0:W-:Y:S04]  /*f6b90*/  STL.64 [R1+0x20a8], R12 ;  /* 0x0020a80c01007387 */ /* 0x0001e80000100a00 */
[----:B------:R1:W-:Y:S01]  /*f6ba0*/  STL.64 [R1+0x20a0], R10 ;  /* 0x0020a00a01007387 */ /* 0x0003e20000100a00 */
[----:B0-----:R-:W-:Y:S01]  /*f6bb0*/  IADD3 R12, P1, R15, R47, RZ ;  /* 0x0000002f0f0c7210 */ /* 0x001fe20007f3e0ff */
[----:B------:R-:W-:Y:S01]  /*f6bc0*/  IMAD.X R15, R18, 0x1, R61, P2 ;  /* 0x00000001120f7824 */ /* 0x000fe200010e063d */
[----:B-1----:R-:W-:-:S03]  /*f6bd0*/  IADD3 R10, P3, R17, R46, RZ ;  /* 0x0000002e110a7210 */ /* 0x002fc60007f7e0ff */
[----:B------:R-:W-:Y:S02]  /*f6be0*/  IMAD.X R13, R16, 0x1, R40, P1 ;  /* 0x00000001100d7824 */ /* 0x000fe400008e0628 */
[----:B------:R-:W-:-:S03]  /*f6bf0*/  IMAD.X R11, R18, 0x1, R34, P3 ;  /* 0x00000001120b7824 */ /* 0x000fc600018e0622 */
[----:B------:R0:W-:Y:S04]  /*f6c00*/  STL.64 [R1+0x2088], R12 ;  /* 0x0020880c01007387 */ /* 0x0001e80000100a00 */
[----:B------:R1:W-:Y:S01]  /*f6c10*/  STL.64 [R1+0x2080], R14 ;  /* 0x0020800e01007387 */ /* 0x0003e20000100a00 */
[C---:B0-----:R-:W-:Y:S02]  /*f6c20*/  IADD3 R12, P1, R17.reuse, R45, RZ ;  /* 0x0000002d110c7210 */ /* 0x041fe40007f3e0ff */
[----:B-1----:R-:W-:Y:S01]  /*f6c30*/  IADD3 R14, P2, R17, R43, RZ ;  /* 0x0000002b110e7210 */ /* 0x002fe20007f5e0ff */
[----:B------:R0:W-:Y:S02]  /*f6c40*/  STL.64 [R1+0x2078], R10 ;  /* 0x0020780a01007387 */ /* 0x0001e40000100a00 */
[----:B------:R-:W-:-:S02]  /*f6c50*/  IMAD.X R13, R18, 0x1, R35, P1 ;  /* 0x00000001120d7824 */ /* 0x000fc400008e0623 */
[----:B------:R-:W-:-:S03]  /*f6c60*/  IMAD.X R15, R18, 0x1, R36, P2 ;  /* 0x00000001120f7824 */ /* 0x000fc600010e0624 */
[----:B------:R1:W-:Y:S01]  /*f6c70*/  STL.64 [R1+0x2060], R12 ;  /* 0x0020600c01007387 */ /* 0x0003e20000100a00 */
[----:B0-----:R-:W-:-:S03]  /*f6c80*/  IADD3 R10, P3, R17, R44, RZ ;  /* 0x0000002c110a7210 */ /* 0x001fc60007f7e0ff */
[----:B------:R0:W-:Y:S02]  /*f6c90*/  STL.64 [R1+0x2058], R14 ;  /* 0x0020580e01007387 */ /* 0x0001e40000100a00 */
[----:B------:R-:W-:Y:S01]  /*f6ca0*/  IMAD.X R11, R18, 0x1, R37, P3 ;  /* 0x00000001120b7824 */ /* 0x000fe200018e0625 */
[C---:B-1----:R-:W-:Y:S02]  /*f6cb0*/  IADD3 R12, P1, R17.reuse, R42, RZ ;  /* 0x0000002a110c7210 */ /* 0x042fe40007f3e0ff */
[C---:B------:R-:W-:Y:S02]  /*f6cc0*/  IADD3 R16, P3, R17.reuse, R47, RZ ;  /* 0x0000002f11107210 */ /* 0x040fe40007f7e0ff */
[----:B0-----:R-:W-:Y:S01]  /*f6cd0*/  IADD3 R14, P2, R17, R41, RZ ;  /* 0x00000029110e7210 */ /* 0x001fe20007f5e0ff */
[----:B------:R-:W-:Y:S01]  /*f6ce0*/  IMAD.MOV.U32 R17, RZ, RZ, R18 ;  /* 0x000000ffff117224 */ /* 0x000fe200078e0012 */
[----:B------:R0:W-:Y:S03]  /*f6cf0*/  STL.64 [R1+0x2050], R10 ;  /* 0x0020500a01007387 */ /* 0x0001e60000100a00 */
[C---:B------:R-:W-:Y:S01]  /*f6d00*/  IMAD.X R13, R17.reuse, 0x1, R38, P1 ;  /* 0x00000001110d7824 */ /* 0x040fe200008e0626 */
[----:B------:R-:W-:Y:S01]  /*f6d10*/  SHF.R.S32.HI R18, RZ, 0x1f, R20 ;  /* 0x0000001fff127819 */ /* 0x000fe20000011414 */
[----:B------:R-:W-:-:S02]  /*f6d20*/  IMAD.X R15, R17, 0x1, R39, P2 ;  /* 0x00000001110f7824 */ /* 0x000fc400010e0627 */
[----:B------:R-:W-:Y:S01]  /*f6d30*/  IMAD.X R17, R17, 0x1, R40, P3 ;  /* 0x0000000111117824 */ /* 0x000fe200018e0628 */
[----:B0-----:R-:W3:Y:S04]  /*f6d40*/  LDL.LU.64 R10, [R1+0x5a58] ;  /* 0x005a5800010a7983 */ /* 0x001ee80000300a00 */
[----:B------:R0:W-:Y:S04]  /*f6d50*/  STL.64 [R1+0x2048], R12 ;  /* 0x0020480c01007387 */ /* 0x0001e80000100a00 */
[----:B------:R1:W-:Y:S01]  /*f6d60*/  STL.64 [R1+0x2040], R14 ;  /* 0x0020400e01007387 */ /* 0x0003e20000100a00 */
[----:B0-----:R-:W-:-:S03]  /*f6d70*/  IADD3 R12, P1, R20, R57, RZ ;  /* 0x00000039140c7210 */ /* 0x001fc60007f3e0ff */
[----:B------:R0:W-:Y:S01]  /*f6d80*/  STL.64 [R1+0x2030], R16 ;  /* 0x0020301001007387 */ /* 0x0001e20000100a00 */
[----:B-1----:R-:W-:Y:S01]  /*f6d90*/  IADD3 R14, P2, R20, R46, RZ ;  /* 0x0000002e140e7210 */ /* 0x002fe20007f5e0ff */
[----:B------:R-:W-:-:S04]  /*f6da0*/  IMAD.X R13, R18, 0x1, R61, P1 ;  /* 0x00000001120d7824 */ /* 0x000fc800008e063d */
[----:B------:R-:W-:Y:S01]  /*f6db0*/  IMAD.X R15, R18, 0x1, R34, P2 ;  /* 0x00000001120f7824 */ /* 0x000fe200010e0622 */
[----:B0-----:R-:W-:Y:S01]  /*f6dc0*/  IADD3 R16, P3, R20, R45, RZ ;  /* 0x0000002d14107210 */ /* 0x001fe20007f7e0ff */
[----:B------:R0:W-:Y:S04]  /*f6dd0*/  STL.64 [R1+0x2028], R12 ;  /* 0x0020280c01007387 */ /* 0x0001e80000100a00 */
[----:B------:R-:W-:Y:S01]  /*f6de0*/  IMAD.X R17, R18, 0x1, R35, P3 ;  /* 0x0000000112117824 */ /* 0x000fe200018e0623 */
[----:B------:R1:W-:Y:S01]  /*f6df0*/  STL.64 [R1+0x2020], R14 ;  /* 0x0020200e01007387 */ /* 0x0003e20000100a00 */
[----:B0-----:R-:W-:-:S03]  /*f6e00*/  IADD3 R12, P1, R20, R43, RZ ;  /* 0x0000002b140c7210 */ /* 0x001fc60007f3e0ff */
[----:B------:R0:W-:Y:S01]  /*f6e10*/  STL.64 [R1+0x2008], R16 ;  /* 0x0020081001007387 */ /* 0x0001e20000100a00 */
[----:B-1----:R-:W-:Y:S01]  /*f6e20*/  IADD3 R14, P2, R20, R44, RZ ;  /* 0x0000002c140e7210 */ /* 0x002fe20007f5e0ff */
[----:B------:R-:W-:Y:S01]  /*f6e30*/  IMAD.X R13, R18, 0x1, R36, P1 ;  /* 0x00000001120d7824 */ /* 0x000fe200008e0624 */
[----:B0-----:R-:W-:-:S04]  /*f6e40*/  IADD3 R16, P3, R20, R42, RZ ;  /* 0x0000002a14107210 */ /* 0x001fc80007f7e0ff */
[----:B------:R0:W-:Y:S01]  /*f6e50*/  STL.64 [R1+0x2000], R12 ;  /* 0x0020000c01007387 */ /* 0x0001e20000100a00 */
[C---:B------:R-:W-:Y:S02]  /*f6e60*/  IMAD.X R15, R18.reuse, 0x1, R37, P2 ;  /* 0x00000001120f7824 */ /* 0x040fe400010e0625 */
[----:B------:R-:W-:-:S03]  /*f6e70*/  IMAD.X R17, R18, 0x1, R38, P3 ;  /* 0x0000000112117824 */ /* 0x000fc600018e0626 */
[----:B------:R1:W-:Y:S01]  /*f6e80*/  STL.64 [R1+0x1ff8], R14 ;  /* 0x001ff80e01007387 */ /* 0x0003e20000100a00 */
[----:B0-----:R-:W-:-:S03]  /*f6e90*/  IADD3 R12, P1, R20, R41, RZ ;  /* 0x00000029140c7210 */ /* 0x001fc60007f3e0ff */
[----:B------:R0:W-:Y:S02]  /*f6ea0*/  STL.64 [R1+0x1ff0], R16 ;  /* 0x001ff01001007387 */ /* 0x0001e40000100a00 */
[----:B------:R-:W-:Y:S01]  /*f6eb0*/  IMAD.X R13, R18, 0x1, R39, P1 ;  /* 0x00000001120d7824 */ /* 0x000fe200008e0627 */
[----:B-1----:R-:W-:Y:S02]  /*f6ec0*/  IADD3 R14, P2, R20, R47, RZ ;  /* 0x0000002f140e7210 */ /* 0x002fe40007f5e0ff */
[----:B------:R-:W-:Y:S02]  /*f6ed0*/  SHF.R.S32.HI R20, RZ, 0x1f, R19 ;  /* 0x0000001fff147819 */ /* 0x000fe40000011413 */
[----:B0-----:R-:W-:Y:S01]  /*f6ee0*/  IADD3 R16, P3, R19, R57, RZ ;  /* 0x0000003913107210 */ /* 0x001fe20007f7e0ff */
[----:B------:R0:W-:Y:S01]  /*f6ef0*/  STL.64 [R1+0x1fe8], R12 ;  /* 0x001fe80c01007387 */ /* 0x0001e20000100a00 */
[----:B------:R-:W-:-:S03]  /*f6f00*/  IMAD.X R15, R18, 0x1, R40, P2 ;  /* 0x00000001120f7824 */ /* 0x000fc600010e0628 */
[----:B------:R-:W-:Y:S02]  /*f6f10*/  IMAD.X R17, R20, 0x1, R61, P3 ;  /* 0x0000000114117824 */ /* 0x000fe400018e063d */
[----:B------:R1:W-:Y:S01]  /*f6f20*/  STL.64 [R1+0x1fe0], R14 ;  /* 0x001fe00e01007387 */ /* 0x0003e20000100a00 */
[----:B0-----:R-:W-:-:S03]  /*f6f30*/  IADD3 R12, P1, R19, R46, RZ ;  /* 0x0000002e130c7210 */ /* 0x001fc60007f3e0ff */
[----:B------:R0:W-:Y:S02]  /*f6f40*/  STL.64 [R1+0x1fd8], R16 ;  /* 0x001fd81001007387 */ /* 0x0001e40000100a00 */
[C---:B------:R-:W-:Y:S01]  /*f6f50*/  IMAD.X R13, R20.reuse, 0x1, R34, P1 ;  /* 0x00000001140d7824 */ /* 0x040fe200008e0622 */
[C---:B-1----:R-:W-:Y:S02]  /*f6f60*/  IADD3 R14, P2, R19.reuse, R45, RZ ;  /* 0x0000002d130e7210 */ /* 0x042fe40007f5e0ff */
[----:B0-----:R-:W-:Y:S02]  /*f6f70*/  IADD3 R16, P3, R19, R43, RZ ;  /* 0x0000002b13107210 */ /* 0x001fe40007f7e0ff */
[----:B------:R0:W-:Y:S01]  /*f6f80*/  STL.64 [R1+0x1fd0], R12 ;  /* 0x001fd00c01007387 */ /* 0x0001e20000100a00 */
[C---:B------:R-:W-:Y:S02]  /*f6f90*/  IMAD.X R15, R20.reuse, 0x1, R35, P2 ;  /* 0x00000001140f7824 */ /* 0x040fe400010e0623 */
        /* <DEDUP_REMOVED lines=14> */
[----:B0-----:R-:W4:Y:S04]  /*f7080*/  LDL.LU.64 R12, [R1+0x5a50] ;  /* 0x005a5000010c7983 */ /* 0x001f280000300a00 */
        /* <DEDUP_REMOVED lines=51> */
[----:B0-----:R-:W2:Y:S04]  /*f73c0*/  LDL.LU.64 R14, [R1+0x5a48] ;  /* 0x005a4800010e7983 */ /* 0x001ea80000300a00 */
        /* <DEDUP_REMOVED lines=162> */
[C---:B------:R-:W-:Y:S01]  /*f7df0*/  IMAD.X R25, R28.reuse, 0x1, R34, P1 ;  /* 0x000000011c197824 */ /* 0x040fe200008e0622 */
[C---:B0-----:R-:W-:Y:S01]  /*f7e00*/  IADD3 R26, P2, R31.reuse, R45, RZ ;  /* 0x0000002d1f1a7210 */ /* 0x041fe20007f5e0ff */
[----:B------:R0:W-:Y:S04]  /*f7e10*/  STL.64 [R1+0x1cb0], R22 ;  /* 0x001cb01601007387 */ /* 0x0001e80000100a00 */
[----:B------:R-:W-:Y:S01]  /*f7e20*/  IMAD.X R27, R28, 0x1, R35, P2 ;  /* 0x000000011c1b7824 */ /* 0x000fe200010e0623 */
[----:B------:R1:W-:Y:S01]  /*f7e30*/  STL.64 [R1+0x1ca8], R24 ;  /* 0x001ca81801007387 */ /* 0x0003e20000100a00 */
[----:B0-----:R-:W-:-:S03]  /*f7e40*/  IADD3 R22, P3, R31, R43, RZ ;  /* 0x0000002b1f167210 */ /* 0x001fc60007f7e0ff */
[----:B------:R0:W-:Y:S01]  /*f7e50*/  STL.64 [R1+0x1c98], R26 ;  /* 0x001c981a01007387 */ /* 0x0001e20000100a00 */
[C---:B-1----:R-:W-:Y:S01]  /*f7e60*/  IADD3 R24, P1, R31.reuse, R44, RZ ;  /* 0x0000002c1f187210 */ /* 0x042fe20007f3e0ff */
        /* <DEDUP_REMOVED lines=8> */
[C---:B------:R-:W-:Y:S01]  /*f7ef0*/  IMAD.X R23, R28.reuse, 0x1, R39, P3 ;  /* 0x000000011c177824 */ /* 0x040fe200018e0627 */
        /* <DEDUP_REMOVED lines=9> */
[----:B------:R-:W-:Y:S01]  /*f7f90*/  IMAD.X R23, R31, 0x1, R34, P3 ;  /* 0x000000011f177824 */ /* 0x000fe200018e0622 */
        /* <DEDUP_REMOVED lines=58> */
[----:B------:R-:W-:Y:S01]  /*f8340*/  IMAD.MOV.U32 R31, RZ, RZ, R32 ;  /* 0x000000ffff1f7224 */ /* 0x000fe200078e0020 */
[C---:B0-----:R-:W-:Y:S02]  /*f8350*/  IADD3 R24, P1, R33.reuse, R44, RZ ;  /* 0x0000002c21187210 */ /* 0x041fe40007f3e0ff */
[----:B------:R0:W-:Y:S03]  /*f8360*/  STL.64 [R1+0x1b90], R28 ;  /* 0x001b901c01007387 */ /* 0x0001e60000100a00 */
[----:B------:R-:W-:Y:S01]  /*f8370*/  IMAD.X R25, R30, 0x1, R37, P1 ;  /* 0x000000011e197824 */ /* 0x000fe200008e0625 */
[C---:B-1----:R-:W-:Y:S02]  /*f8380*/  IADD3 R26, P2, R33.reuse, R42, RZ ;  /* 0x0000002a211a7210 */ /* 0x042fe40007f5e0ff */
[----:B------:R-:W-:-:S02]  /*f8390*/  IADD3 R32, P1, R33, R47, RZ ;  /* 0x0000002f21207210 */ /* 0x000fc40007f3e0ff */
[----:B0-----:R-:W-:Y:S01]  /*f83a0*/  IADD3 R28, P3, R33, R41, RZ ;  /* 0x00000029211c7210 */ /* 0x001fe20007f7e0ff */
[----:B------:R-:W-:Y:S01]  /*f83b0*/  IMAD.MOV.U32 R33, RZ, RZ, R30 ;  /* 0x000000ffff217224 */ /* 0x000fe200078e001e */
[----:B------:R0:W-:Y:S03]  /*f83c0*/  STL.64 [R1+0x1b88], R24 ;  /* 0x001b881801007387 */ /* 0x0001e60000100a00 */
[C---:B------:R-:W-:Y:S01]  /*f83d0*/  IMAD.X R27, R33.reuse, 0x1, R38, P2 ;  /* 0x00000001211b7824 */ /* 0x040fe200010e0626 */
[----:B------:R-:W-:Y:S01]  /*f83e0*/  SHF.R.S32.HI R30, RZ, 0x1f, R55 ;  /* 0x0000001fff1e7819 */ /* 0x000fe20000011437 */
[C---:B------:R-:W-:Y:S02]  /*f83f0*/  IMAD.X R29, R33.reuse, 0x1, R39, P3 ;  /* 0x00000001211d7824 */ /* 0x040fe400018e0627 */
        /* <DEDUP_REMOVED lines=49> */
[----:B------:R-:W-:-:S02]  /*f8710*/  IMAD.X R29, R31, 0x1, R38, P3 ;  /* 0x000000011f1d7824 */ /* 0x000fc400018e0626 */
[C---:B------:R-:W-:Y:S02]  /*f8720*/  IMAD.X R33, R31.reuse, 0x1, R39, P1 ;  /* 0x000000011f217824 */ /* 0x040fe400008e0627 */
[----:B------:R-:W-:Y:S01]  /*f8730*/  IMAD.X R31, R31, 0x1, R40, P2 ;  /* 0x000000011f1f7824 */ /* 0x000fe200010e0628 */
[----:B------:R-:W-:Y:S01]  /*f8740*/  SHF.R.S32.HI R55, RZ, 0x1f, R54 ;  /* 0x0000001fff377819 */ /* 0x000fe20000011436 */
[----:B0-----:R-:W2:Y:S04]  /*f8750*/  LDL.LU.64 R26, [R1+0x5a18] ;  /* 0x005a1800011a7983 */ /* 0x001ea80000300a00 */
[----:B------:R0:W-:Y:S04]  /*f8760*/  STL.64 [R1+0x1ad0], R28 ;  /* 0x001ad01c01007387 */ /* 0x0001e80000100a00 */
[----:B------:R1:W-:Y:S04]  /*f8770*/  STL.64 [R1+0x1ac8], R32 ;  /* 0x001ac82001007387 */ /* 0x0003e80000100a00 */
[----:B------:R3:W-:Y:S01]  /*f8780*/  STL.64 [R1+0x1ab0], R30 ;  /* 0x001ab01e01007387 */ /* 0x0007e20000100a00 */
[----:B0-----:R-:W-:-:S02]  /*f8790*/  IADD3 R28, P3, R54, R57, RZ ;  /* 0x00000039361c7210 */ /* 0x001fc40007f7e0ff */
[----:B-1----:R-:W-:-:S03]  /*f87a0*/  IADD3 R32, P1, R54, R46, RZ ;  /* 0x0000002e36207210 */ /* 0x002fc60007f3e0ff */
[C---:B------:R-:W-:Y:S01]  /*f87b0*/  IMAD.X R29, R55.reuse, 0x1, R61, P3 ;  /* 0x00000001371d7824 */ /* 0x040fe200018e063d */
[----:B---3--:R-:W-:Y:S01]  /*f87c0*/  IADD3 R30, P2, R54, R45, RZ ;  /* 0x0000002d361e7210 */ /* 0x008fe20007f5e0ff */
[----:B------:R-:W-:-:S03]  /*f87d0*/  IMAD.X R33, R55, 0x1, R34, P1 ;  /* 0x0000000137217824 */ /* 0x000fc600008e0622 */
[----:B------:R0:W-:Y:S01]  /*f87e0*/  STL.64 [R1+0x1aa8], R28 ;  /* 0x001aa81c01007387 */ /* 0x0001e20000100a00 */
[----:B------:R-:W-:-:S03]  /*f87f0*/  IMAD.X R31, R55, 0x1, R35, P2 ;  /* 0x00000001371f7824 */ /* 0x000fc600010e0623 */
[----:B------:R1:W-:Y:S04]  /*f8800*/  STL.64 [R1+0x1aa0], R32 ;  /* 0x001aa02001007387 */ /* 0x0003e80000100a00 */
[----:B------:R3:W-:Y:S01]  /*f8810*/  STL.64 [R1+0x1a90], R30 ;  /* 0x001a901e01007387 */ /* 0x0007e20000100a00 */
[C---:B0-----:R-:W-:Y:S02]  /*f8820*/  IADD3 R28, P3, R54.reuse, R43, RZ ;  /* 0x0000002b361c7210 */ /* 0x041fe40007f7e0ff */
        /* <DEDUP_REMOVED lines=9> */
[----:B-1----:R-:W-:Y:S02]  /*f88c0*/  IADD3 R32, P1, R54, R47, RZ ;  /* 0x0000002f36207210 */ /* 0x002fe40007f3e0ff */
[----:B------:R-:W-:Y:S02]  /*f88d0*/  SHF.R.S32.HI R54, RZ, 0x1f, R52 ;  /* 0x0000001fff367819 */ /* 0x000fe40000011434 */
[----:B---3--:R-:W-:Y:S01]  /*f88e0*/  IADD3 R30, P2, R52, R57, RZ ;  /* 0x00000039341e7210 */ /* 0x008fe20007f5e0ff */
[----:B------:R-:W-:-:S02]  /*f88f0*/  IMAD.X R29, R55, 0x1, R39, P3 ;  /* 0x00000001371d7824 */ /* 0x000fc400018e0627 */
[----:B------:R-:W-:Y:S02]  /*f8900*/  IMAD.X R33, R55, 0x1, R40, P1 ;  /* 0x0000000137217824 */ /* 0x000fe400008e0628 */
[----:B------:R-:W-:Y:S01]  /*f8910*/  IMAD.X R31, R54, 0x1, R61, P2 ;  /* 0x00000001361f7824 */ /* 0x000fe200010e063d */
[----:B------:R0:W-:Y:S04]  /*f8920*/  STL.64 [R1+0x1a70], R28 ;  /* 0x001a701c01007387 */ /* 0x0001e80000100a00 */
[----:B------:R1:W-:Y:S04]  /*f8930*/  STL.64 [R1+0x1a58], R32 ;  /* 0x001a582001007387 */ /* 0x0003e80000100a00 */
[----:B------:R3:W-:Y:S01]  /*f8940*/  STL.64 [R1+0x1a50], R30 ;  /* 0x001a501e01007387 */ /* 0x0007e20000100a00 */
[----:B0-----:R-:W-:-:S02]  /*f8950*/  IADD3 R28, P3, R52, R46, RZ ;  /* 0x0000002e341c7210 */ /* 0x001fc40007f7e0ff */
[----:B-1----:R-:W-:-:S03]  /*f8960*/  IADD3 R32, P1, R52, R45, RZ ;  /* 0x0000002d34207210 */ /* 0x002fc60007f3e0ff */
[----:B------:R-:W-:Y:S01]  /*f8970*/  IMAD.X R29, R54, 0x1, R34, P3 ;  /* 0x00000001361d7824 */ /* 0x000fe200018e0622 */
        /* <DEDUP_REMOVED lines=15> */
[----:B0-----:R-:W-:Y:S02]  /*f8a70*/  IADD3 R28, P3, R52, R47, RZ ;  /* 0x0000002f341c7210 */ /* 0x001fe40007f7e0ff */
[----:B------:R-:W-:Y:S02]  /*f8a80*/  SHF.R.S32.HI R52, RZ, 0x1f, R51 ;  /* 0x0000001fff347819 */ /* 0x000fe40000011433 */
[C---:B-1----:R-:W-:Y:S01]  /*f8a90*/  IADD3 R32, P1, R51.reuse, R57, RZ ;  /* 0x0000003933207210 */ /* 0x042fe20007f3e0ff */
[----:B------:R-:W-:Y:S01]  /*f8aa0*/  IMAD.X R29, R54, 0x1, R40, P3 ;  /* 0x00000001361d7824 */ /* 0x000fe200018e0628 */
[----:B---3--:R-:W-:-:S03]  /*f8ab0*/  IADD3 R30, P2, R51, R46, RZ ;  /* 0x0000002e331e7210 */ /* 0x008fc60007f5e0ff */
[C---:B------:R-:W-:Y:S01]  /*f8ac0*/  IMAD.X R33, R52.reuse, 0x1, R61, P1 ;  /* 0x0000000134217824 */ /* 0x040fe200008e063d */
        /* <DEDUP_REMOVED lines=19> */
[----:B------:R-:W-:Y:S01]  /*f8c00*/  IMAD.X R31, R52, 0x1, R40, P2 ;  /* 0x00000001341f7824 */ /* 0x000fe200010e0628 */
[----:B------:R-:W-:Y:S02]  /*f8c10*/  SHF.R.S32.HI R51, RZ, 0x1f, R2 ;  /* 0x0000001fff337819 */ /* 0x000fe40000011402 */
        /* <DEDUP_REMOVED lines=18> */
[----:B------:R1:W-:Y:S01]  /*f8d40*/  STL.64 [R1+0x1978], R32 ;  /* 0x0019782001007387 */ /* 0x0003e20000100a00 */
[----:B------:R-:W-:-:S03]  /*f8d50*/  SHF.R.S32.HI R52, RZ, 0x1f, R58 ;  /* 0x0000001fff347819 */ /* 0x000fc6000001143a */
[----:B------:R3:W-:Y:S01]  /*f8d60*/  STL.64 [R1+0x1970], R30 ;  /* 0x0019701e01007387 */ /* 0x0007e20000100a00 */
[C---:B0-----:R-:W-:Y:S02]  /*f8d70*/  IADD3 R28, P3, R2.reuse, R41, RZ ;  /* 0x00000029021c7210 */ /* 0x041fe40007f7e0ff */
[----:B-1----:R-:W-:-:S03]  /*f8d80*/  IADD3 R32, P1, R2, R47, RZ ;  /* 0x0000002f02207210 */ /* 0x002fc60007f3e0ff */
[C---:B------:R-:W-:Y:S01]  /*f8d90*/  IMAD.X R29, R51.reuse, 0x1, R39, P3 ;  /* 0x00000001331d7824 */ /* 0x040fe200018e0627 */
[C---:B---3--:R-:W-:Y:S01]  /*f8da0*/  IADD3 R30, P2, R58.reuse, R57, RZ ;  /* 0x000000393a1e7210 */ /* 0x048fe20007f5e0ff */
[----:B------:R-:W-:Y:S01]  /*f8db0*/  IMAD.X R33, R51, 0x1, R40, P1 ;  /* 0x0000000133217824 */ /* 0x000fe200008e0628 */
[----:B------:R-:W-:Y:S02]  /*f8dc0*/  IADD3 R2, P3, R58, R46, RZ ;  /* 0x0000002e3a027210 */ /* 0x000fe40007f7e0ff */
[----:B------:R0:W-:Y:S01]  /*f8dd0*/  STL.64 [R1+0x1968], R28 ;  /* 0x0019681c01007387 */ /* 0x0001e20000100a00 */
[----:B------:R-:W-:Y:S02]  /*f8de0*/  IMAD.X R31, R52, 0x1, R61, P2 ;  /* 0x00000001341f7824 */ /* 0x000fe400010e063d */
[----:B------:R-:W-:Y:S02]  /*f8df0*/  IMAD.MOV.U32 R54, RZ, RZ, R50 ;  /* 0x000000ffff367224 */ /* 0x000fe400078e0032 */
[----:B------:R-:W-:-:S02]  /*f8e00*/  IMAD.MOV.U32 R50, RZ, RZ, R3 ;  /* 0x000000ffff327224 */ /* 0x000fc400078e0003 */
[----:B------:R-:W-:Y:S01]  /*f8e10*/  IMAD.X R3, R52, 0x1, R34, P3 ;  /* 0x0000000134037824 */ /* 0x000fe200018e0622 */
[----:B0-----:R-:W3:Y:S04]  /*f8e20*/  LDL.LU.64 R28, [R1+0x5a10] ;  /* 0x005a1000011c7983 */ /* 0x001ee80000300a00 */
[----:B------:R0:W-:Y:S04]  /*f8e30*/  STL.64 [R1+0x1958], R32 ;  /* 0x0019582001007387 */ /* 0x0001e80000100a00 */
[----:B------:R1:W-:Y:S01]  /*f8e40*/  STL.64 [R1+0x1950], R30 ;  /* 0x0019501e01007387 */ /* 0x0003e20000100a00 */
        /* <DEDUP_REMOVED lines=10> */
[C---:B----4-:R-:W-:Y:S02]  /*f8ef0*/  IADD3 R30, P2, R58.reuse, R41, RZ ;  /* 0x000000293a1e7210 */ /* 0x050fe40007f5e0ff */
[----:B------:R-:W-:Y:S01]  /*f8f00*/  IADD3 R58, P3, R58, R47, RZ ;  /* 0x0000002f3a3a7210 */ /* 0x000fe20007f7e0ff */
[C---:B------:R-:W-:Y:S02]  /*f8f10*/  IMAD.X R33, R52.reuse, 0x1, R38, P1 ;  /* 0x0000000134217824 */ /* 0x040fe400008e0626 */
[----:B------:R-:W-:Y:S02]  /*f8f20*/  IMAD.MOV.U32 R51, RZ, RZ, R59 ;  /* 0x000000ffff337224 */ /* 0x000fe400078e003b */
[C---:B------:R-:W-:Y:S01]  /*f8f30*/  IMAD.X R31, R52.reuse, 0x1, R39, P2 ;  /* 0x00000001341f7824 */ /* 0x040fe200010e0627 */
[----:B------:R0:W-:Y:S01]  /*f8f40*/  STL.64 [R1+0x1928], R2 ;  /* 0x0019280201007387 */ /* 0x0001e20000100a00 */
[----:B------:R-:W-:Y:S01]  /*f8f50*/  IMAD.X R59, R52, 0x1, R40, P3 ;  /* 0x00000001343b7824 */ /* 0x000fe200018e0628 */
[----:B------:R-:W-:-:S02]  /*f8f60*/  SHF.R.S32.HI R55, RZ, 0x1f, R54 ;  /* 0x0000001fff377819 */ /* 0x000fc40000011436 */
[----:B0-----:R-:W4:Y:S04]  /*f8f70*/  LDL.LU.64 R2, [R1+0x5a08] ;  /* 0x005a080001027983 */ /* 0x001f280000300a00 */
[----:B------:R0:W-:Y:S04]  /*f8f80*/  STL.64 [R1+0x1920], R32 ;  /* 0x0019202001007387 */ /* 0x0001e80000100a00 */
[----:B------:R1:W-:Y:S04]  /*f8f90*/  STL.64 [R1+0x1918], R30 ;  /* 0x0019181e01007387 */ /* 0x0003e80000100a00 */
[----:B------:R2:W-:Y:S01]  /*f8fa0*/  STL.64 [R1+0x1900], R58 ;  /* 0x0019003a01007387 */ /* 0x0005e20000100a00 */
[----:B0-----:R-:W-:-:S02]  /*f8fb0*/  IADD3 R32, P1, R54, R57, RZ ;  /* 0x0000003936207210 */ /* 0x001fc40007f3e0ff */
[----:B-1----:R-:W-:-:S03]  /*f8fc0*/  IADD3 R30, P2, R54, R46, RZ ;  /* 0x0000002e361e7210 */ /* 0x002fc60007f5e0ff */
[C---:B------:R-:W-:Y:S01]  /*f8fd0*/  IMAD.X R33, R55.reuse, 0x1, R61, P1 ;  /* 0x0000000137217824 */ /* 0x040fe200008e063d */
[----:B--2---:R-:W-:Y:S01]  /*f8fe0*/  IADD3 R58, P3, R54, R45, RZ ;  /* 0x0000002d363a7210 */ /* 0x004fe20007f7e0ff */
[----:B------:R-:W-:-:S03]  /*f8ff0*/  IMAD.X R31, R55, 0x1, R34, P2 ;  /* 0x00000001371f7824 */ /* 0x000fc600010e0622 */
[----:B------:R-:W-:Y:S01]  /*f9000*/  STL.64 [R1+0x18f8], R32 ;  /* 0x0018f82001007387 */ /* 0x000fe20000100a00 */
[----:B------:R-:W-:-:S03]  /*f9010*/  IMAD.X R59, R55, 0x1, R35, P3 ;  /* 0x00000001373b7824 */ /* 0x000fc600018e0623 */
[----:B------:R-:W-:Y:S04]  /*f9020*/  STL.64 [R1+0x18f0], R30 ;  /* 0x0018f01e01007387 */ /* 0x000fe80000100a00 */
[----:B------:R0:W-:Y:S04]  /*f9030*/  STL.64 [R1+0x18e0], R58 ;  /* 0x0018e03a01007387 */ /* 0x0001e80000100a00 */
[----:B0-----:R-:W2:Y:S01]  /*f9040*/  LDL.LU R59, [R1+0x5a04] ;  /* 0x005a0400013b7983 */ /* 0x001ea20000300800 */
[C---:B------:R-:W-:Y:S02]  /*f9050*/  IADD3 R32, P1, R54.reuse, R43, RZ ;  /* 0x0000002b36207210 */ /* 0x040fe40007f3e0ff */
[----:B------:R-:W-:-:S02]  /*f9060*/  IADD3 R30, P2, R54, R44, RZ ;  /* 0x0000002c361e7210 */ /* 0x000fc40007f5e0ff */
[----:B------:R-:W-:Y:S01]  /*f9070*/  IADD3 R58, P3, R54, R42, RZ ;  /* 0x0000002a363a7210 */ /* 0x000fe20007f7e0ff */
[C---:B------:R-:W-:Y:S02]  /*f9080*/  IMAD.X R33, R55.reuse, 0x1, R36, P1 ;  /* 0x0000000137217824 */ /* 0x040fe400008e0624 */
[----:B------:R-:W-:-:S03]  /*f9090*/  IMAD.X R31, R55, 0x1, R37, P2 ;  /* 0x00000001371f7824 */ /* 0x000fc600010e0625 */
[----:B------:R0:W-:Y:S04]  /*f90a0*/  STL.64 [R1+0x18d8], R32 ;  /* 0x0018d82001007387 */ /* 0x0001e80000100a00 */
[----:B------:R1:W-:Y:S01]  /*f90b0*/  STL.64 [R1+0x18d0], R30 ;  /* 0x0018d01e01007387 */ /* 0x0003e20000100a00 */
[C---:B0-----:R-:W-:Y:S02]  /*f90c0*/  IADD3 R32, P1, R54.reuse, R41, RZ ;  /* 0x0000002936207210 */ /* 0x041fe40007f3e0ff */
[----:B-1----:R-:W-:Y:S02]  /*f90d0*/  IADD3 R30, P2, R54, R47, RZ ;  /* 0x0000002f361e7210 */ /* 0x002fe40007f5e0ff */
[----:B------:R-:W-:Y:S01]  /*f90e0*/  SHF.R.S32.HI R54, RZ, 0x1f, R50 ;  /* 0x0000001fff367819 */ /* 0x000fe20000011432 */
[----:B------:R-:W-:-:S02]  /*f90f0*/  IMAD.X R33, R55, 0x1, R39, P1 ;  /* 0x0000000137217824 */ /* 0x000fc400008e0627 */
[C---:B------:R-:W-:Y:S02]  /*f9100*/  IMAD.X R31, R55.reuse, 0x1, R40, P2 ;  /* 0x00000001371f7824 */ /* 0x040fe400010e0628 */
[----:B--2---:R-:W-:Y:S02]  /*f9110*/  IMAD.MOV.U32 R52, RZ, RZ, R59 ;  /* 0x000000ffff347224 */ /* 0x004fe400078e003b */
[----:B------:R-:W-:-:S05]  /*f9120*/  IMAD.X R59, R55, 0x1, R38, P3 ;  /* 0x00000001373b7824 */ /* 0x000fca00018e0626 */
[----:B------:R0:W-:Y:S04]  /*f9130*/  STL.64 [R1+0x18c8], R58 ;  /* 0x0018c83a01007387 */ /* 0x0001e80000100a00 */
        /* <DEDUP_REMOVED lines=9> */
[----:B-1----:R-:W-:Y:S01]  /*f91d0*/  IADD3 R58, P3, R50, R43, RZ ;  /* 0x0000002b323a7210 */ /* 0x002fe20007f7e0ff */
[----:B------:R0:W-:Y:S04]  /*f91e0*/  STL.64 [R1+0x1898], R32 ;  /* 0x0018982001007387 */ /* 0x0001e80000100a00 */
[----:B------:R-:W-:Y:S01]  /*f91f0*/  IMAD.X R59, R54, 0x1, R36, P3 ;  /* 0x00000001363b7824 */ /* 0x000fe200018e0624 */
[----:B------:R1:W-:Y:S04]  /*f9200*/  STL.64 [R1+0x1888], R30 ;  /* 0x0018881e01007387 */ /* 0x0003e80000100a00 */
[----:B------:R2:W-:Y:S01]  /*f9210*/  STL.64 [R1+0x1880], R58 ;  /* 0x0018803a01007387 */ /* 0x0005e20000100a00 */
[----:B0-----:R-:W-:-:S02]  /*f9220*/  IADD3 R32, P1, R50, R44, RZ ;  /* 0x0000002c32207210 */ /* 0x001fc40007f3e0ff */
        /* <DEDUP_REMOVED lines=12> */
[----:B--2---:R-:W-:-:S03]  /*f92f0*/  IADD3 R58, P3, R53, R46, RZ ;  /* 0x0000002e353a7210 */ /* 0x004fc60007f7e0ff */
        /* <DEDUP_REMOVED lines=16> */
[----:B------:R-:W-:-:S03]  /*f9400*/  IADD3 R30, P2, R53, R41, RZ ;  /* 0x00000029351e7210 */ /* 0x000fc60007f5e0ff */
[C---:B------:R-:W-:Y:S02]  /*f9410*/  IMAD.X R33, R50.reuse, 0x1, R38, P1 ;  /* 0x0000000132217824 */ /* 0x040fe400008e0626 */
[----:B------:R-:W-:Y:S01]  /*f9420*/  IMAD.MOV.U32 R55, RZ, RZ, R52 ;  /* 0x000000ffff377224 */ /* 0x000fe200078e0034 */
[----:B------:R-:W-:Y:S02]  /*f9430*/  IADD3 R52, P3, R53, R47, RZ ;  /* 0x0000002f35347210 */ /* 0x000fe40007f7e0ff */
[----:B------:R0:W-:Y:S01]  /*f9440*/  STL.64 [R1+0x14d0], R32 ;  /* 0x0014d02001007387 */ /* 0x0001e20000100a00 */
[----:B------:R-:W-:Y:S01]  /*f9450*/  SHF.R.S32.HI R59, RZ, 0x1f, R51 ;  /* 0x0000001fff3b7819 */ /* 0x000fe20000011433 */
[C---:B------:R-:W-:Y:S02]  /*f9460*/  IMAD.X R31, R50.reuse, 0x1, R39, P2 ;  /* 0x00000001321f7824 */ /* 0x040fe400010e0627 */
[----:B------:R-:W-:Y:S01]  /*f9470*/  IMAD.X R53, R50, 0x1, R40, P3 ;  /* 0x0000000132357824 */ /* 0x000fe200018e0628 */
[----:B0-----:R-:W-:-:S02]  /*f9480*/  IADD3 R32, P1, R51, R57, RZ ;  /* 0x0000003933207210 */ /* 0x001fc40007f3e0ff */
[----:B------:R0:W-:Y:S03]  /*f9490*/  STL.64 [R1+0x14c8], R30 ;  /* 0x0014c81e01007387 */ /* 0x0001e60000100a00 */
[----:B------:R-:W-:Y:S01]  /*f94a0*/  IMAD.X R33, R59, 0x1, R61, P1 ;  /* 0x000000013b217824 */ /* 0x000fe200008e063d */
        /* <DEDUP_REMOVED lines=14> */
[C---:B------:R-:W-:Y:S02]  /*f9590*/  IADD3 R50, P2, R51.reuse, R47, RZ ;  /* 0x0000002f33327210 */ /* 0x040fe40007f5e0ff */
[----:B---3--:R-:W-:Y:S01]  /*f95a0*/  IADD3 R32, P1, R51, R41, RZ ;  /* 0x0000002933207210 */ /* 0x008fe20007f3e0ff */
[C---:B------:R-:W-:Y:S01]  /*f95b0*/  IMAD.X R53, R59.reuse, 0x1, R38, P3 ;  /* 0x000000013b357824 */ /* 0x040fe200018e0626 */
[----:B------:R0:W-:Y:S01]  /*f95c0*/  STL.64 [R1+0x1480], R30 ;  /* 0x0014801e01007387 */ /* 0x0001e20000100a00 */
[C---:B------:R-:W-:Y:S02]  /*f95d0*/  IMAD.X R51, R59.reuse, 0x1, R40, P2 ;  /* 0x000000013b337824 */ /* 0x040fe400010e0628 */
[----:B------:R-:W-:Y:S01]  /*f95e0*/  IMAD.X R33, R59, 0x1, R39, P1 ;  /* 0x000000013b217824 */ /* 0x000fe200008e0627 */
[----:B0-----:R-:W3:Y:S04]  /*f95f0*/  LDL.LU.64 R30, [R1+0x59f8] ;  /* 0x0059f800011e7983 */ /* 0x001ee80000300a00 */
[----:B------:R0:W-:Y:S04]  /*f9600*/  STL.64 [R1+0x1478], R52 ;  /* 0x0014783401007387 */ /* 0x0001e80000100a00 */
[----:B------:R1:W-:Y:S04]  /*f9610*/  STL.64 [R1+0x1470], R32 ;  /* 0x0014702001007387 */ /* 0x0003e80000100a00 */
[----:B------:R4:W-:Y:S01]  /*f9620*/  STL.64 [R1+0x1458], R50 ;  /* 0x0014583201007387 */ /* 0x0009e20000100a00 */
[----:B--2---:R-:W-:-:S02]  /*f9630*/  SHF.R.S32.HI R54, RZ, 0x1f, R58 ;  /* 0x0000001fff367819 */ /* 0x004fc4000001143a */
[C---:B0-----:R-:W-:Y:S02]  /*f9640*/  IADD3 R52, P3, R58.reuse, R57, RZ ;  /* 0x000000393a347210 */ /* 0x041fe40007f7e0ff */
[C---:B-1----:R-:W-:Y:S02]  /*f9650*/  IADD3 R32, P1, R58.reuse, R46, RZ ;  /* 0x0000002e3a207210 */ /* 0x042fe40007f3e0ff */
[----:B----4-:R-:W-:Y:S01]  /*f9660*/  IADD3 R50, P2, R58, R45, RZ ;  /* 0x0000002d3a327210 */ /* 0x010fe20007f5e0ff */
[C---:B------:R-:W-:Y:S02]  /*f9670*/  IMAD.X R53, R54.reuse, 0x1, R61, P3 ;  /* 0x0000000136357824 */ /* 0x040fe400018e063d */
[C---:B------:R-:W-:Y:S02]  /*f9680*/  IMAD.X R33, R54.reuse, 0x1, R34, P1 ;  /* 0x0000000136217824 */ /* 0x040fe400008e0622 */
[----:B------:R-:W-:Y:S01]  /*f9690*/  IMAD.X R51, R54, 0x1, R35, P2 ;  /* 0x0000000136337824 */ /* 0x000fe200010e0623 */
[----:B------:R0:W-:Y:S04]  /*f96a0*/  STL.64 [R1+0x1450], R52 ;  /* 0x0014503401007387 */ /* 0x0001e80000100a00 */
[----:B------:R1:W-:Y:S01]  /*f96b0*/  STL.64 [R1+0x1448], R32 ;  /* 0x0014482001007387 */ /* 0x0003e20000100a00 */
[----:B------:R-:W-:-:S03]  /*f96c0*/  IMAD.MOV.U32 R59, RZ, RZ, R54 ;  /* 0x000000ffff3b7224 */ /* 0x000fc600078e0036 */
        /* <DEDUP_REMOVED lines=8> */
[----:B------:R1:W-:Y:S01]  /*f9750*/  STL.64 [R1+0x1428], R32 ;  /* 0x0014282001007387 */ /* 0x0003e20000100a00 */
[----:B------:R-:W-:Y:S02]  /*f9760*/  SHF.R.S32.HI R54, RZ, 0x1f, R3 ;  /* 0x0000001fff367819 */ /* 0x000fe40000011403 */
[C---:B0-----:R-:W-:Y:S02]  /*f9770*/  IADD3 R52, P3, R58.reuse, R41, RZ ;  /* 0x000000293a347210 */ /* 0x041fe40007f7e0ff */
[----:B------:R-:W-:Y:S01]  /*f9780*/  IADD3 R58, P1, R58, R47, RZ ;  /* 0x0000002f3a3a7210 */ /* 0x000fe20007f3e0ff */
[----:B-1----:R-:W2:Y:S04]  /*f9790*/  LDL.LU.64 R32, [R1+0x59f0] ;  /* 0x0059f00001207983 */ /* 0x002ea80000300a00 */
[----:B------:R0:W-:Y:S01]  /*f97a0*/  STL.64 [R1+0x1420], R50 ;  /* 0x0014203201007387 */ /* 0x0001e20000100a00 */
[----:B------:R-:W-:-:S02]  /*f97b0*/  IMAD.X R53, R59, 0x1, R39, P3 ;  /* 0x000000013b357824 */ /* 0x000fc400018e0627 */
[----:B------:R-:W-:Y:S01]  /*f97c0*/  IMAD.X R59, R59, 0x1, R40, P1 ;  /* 0x000000013b3b7824 */ /* 0x000fe200008e0628 */
[C---:B0-----:R-:W-:Y:S02]  /*f97d0*/  IADD3 R50, P2, R3.reuse, R57, RZ ;  /* 0x0000003903327210 */ /* 0x041fe40007f5e0ff */
[----:B------:R0:W-:Y:S03]  /*f97e0*/  STL.64 [R1+0x1418], R52 ;  /* 0x0014183401007387 */ /* 0x0001e60000100a00 */
[----:B------:R-:W-:Y:S01]  /*f97f0*/  IMAD.X R51, R54, 0x1, R61, P2 ;  /* 0x0000000136337824 */ /* 0x000fe200010e063d */
[----:B------:R1:W-:Y:S04]  /*f9800*/  STL.64 [R1+0x1408], R58 ;  /* 0x0014083a01007387 */ /* 0x0003e80000100a00 */
[----:B------:R4:W-:Y:S01]  /*f9810*/  STL.64 [R1+0x1400], R50 ;  /* 0x0014003201007387 */ /* 0x0009e20000100a00 */
[----:B0-----:R-:W-:-:S02]  /*f9820*/  IADD3 R52, P3, R3, R46, RZ ;  /* 0x0000002e03347210 */ /* 0x001fc40007f7e0ff */
[----:B-1----:R-:W-:-:S03]  /*f9830*/  IADD3 R58, P1, R3, R45, RZ ;  /* 0x0000002d033a7210 */ /* 0x002fc60007f3e0ff */
[C---:B------:R-:W-:Y:S01]  /*f9840*/  IMAD.X R53, R54.reuse, 0x1, R34, P3 ;  /* 0x0000000136357824 */ /* 0x040fe200018e0622 */
[----:B----4-:R-:W-:Y:S01]  /*f9850*/  IADD3 R50, P2, R3, R43, RZ ;  /* 0x0000002b03327210 */ /* 0x010fe20007f5e0ff */
        /* <DEDUP_REMOVED lines=18> */
[----:B----4-:R-:W-:-:S03]  /*f9980*/  IADD3 R50, P2, R55, R46, RZ ;  /* 0x0000002e37327210 */ /* 0x010fc60007f5e0ff */
        /* <DEDUP_REMOVED lines=8> */
[----:B----4-:R-:W-:Y:S01]  /*f9a10*/  IADD3 R50, P2, R55, R44, RZ ;  /* 0x0000002c37327210 */ /* 0x010fe20007f5e0ff */
[----:B------:R-:W-:-:S03]  /*f9a20*/  IMAD.X R59, R3, 0x1, R36, P1 ;  /* 0x00000001033b7824 */ /* 0x000fc600008e0624 */
[----:B------:R-:W-:Y:S01]  /*f9a30*/  STL.64 [R1+0xf50], R52 ;  /* 0x000f503401007387 */ /* 0x000fe20000100a00 */
[----:B------:R-:W-:-:S03]  /*f9a40*/  IMAD.X R51, R3, 0x1, R37, P2 ;  /* 0x0000000103337824 */ /* 0x000fc600010e0625 */
[----:B------:R-:W-:Y:S04]  /*f9a50*/  STL.64 [R1+0xf48], R58 ;  /* 0x000f483a01007387 */ /* 0x000fe80000100a00 */
[----:B------:R0:W-:Y:S04]  /*f9a60*/  STL.64 [R1+0xf40], R50 ;  /* 0x000f403201007387 */ /* 0x0001e80000100a00 */
[----:B0-----:R-:W4:Y:S01]  /*f9a70*/  LDL.LU.64 R50, [R1+0x59e8] ;  /* 0x0059e80001327983 */ /* 0x001f220000300a00 */
[C---:B------:R-:W-:Y:S02]  /*f9a80*/  IADD3 R52, P3, R55.reuse, R42, RZ ;  /* 0x0000002a37347210 */ /* 0x040fe40007f7e0ff */
[----:B------:R-:W-:-:S02]  /*f9a90*/  IADD3 R58, P1, R55, R41, RZ ;  /* 0x00000029373a7210 */ /* 0x000fc40007f3e0ff */
[----:B------:R-:W-:Y:S01]  /*f9aa0*/  IADD3 R54, P2, R55, R47, RZ ;  /* 0x0000002f37367210 */ /* 0x000fe20007f5e0ff */
[----:B------:R-:W-:-:S04]  /*f9ab0*/  IMAD.MOV.U32 R55, RZ, RZ, R3 ;  /* 0x000000ffff377224 */ /* 0x000fc800078e0003 */
[C---:B------:R-:W-:Y:S02]  /*f9ac0*/  IMAD.X R53, R55.reuse, 0x1, R38, P3 ;  /* 0x0000000137357824 */ /* 0x040fe400018e0626 */
[C---:B------:R-:W-:Y:S02]  /*f9ad0*/  IMAD.X R59, R55.reuse, 0x1, R39, P1 ;  /* 0x00000001373b7824 */ /* 0x040fe400008e0627 */
[----:B------:R-:W-:Y:S01]  /*f9ae0*/  IMAD.X R55, R55, 0x1, R40, P2 ;  /* 0x0000000137377824 */ /* 0x000fe200010e0628 */
[----:B------:R0:W-:Y:S04]  /*f9af0*/  STL.64 [R1+0xf38], R52 ;  /* 0x000f383401007387 */ /* 0x0001e80000100a00 */
[----:B------:R1:W-:Y:S04]  /*f9b00*/  STL.64 [R1+0xf30], R58 ;  /* 0x000f303a01007387 */ /* 0x0003e80000100a00 */
[----:B------:R3:W-:Y:S01]  /*f9b10*/  STL.64 [R1+0xf18], R54 ;  /* 0x000f183601007387 */ /* 0x0007e20000100a00 */
[----:B----4-:R-:W-:-:S02]  /*f9b20*/  SHF.R.S32.HI R3, RZ, 0x1f, R51 ;  /* 0x0000001fff037819 */ /* 0x010fc40000011433 */
[C---:B0-----:R-:W-:Y:S02]  /*f9b30*/  IADD3 R52, P3, R51.reuse, R57, RZ ;  /* 0x0000003933347210 */ /* 0x041fe40007f7e0ff */
[C---:B-1----:R-:W-:Y:S02]  /*f9b40*/  IADD3 R58, P1, R51.reuse, R46, RZ ;  /* 0x0000002e333a7210 */ /* 0x042fe40007f3e0ff */
[----:B---3--:R-:W-:Y:S01]  /*f9b50*/  IADD3 R54, P2, R51, R45, RZ ;  /* 0x0000002d33367210 */ /* 0x008fe20007f5e0ff */
[C---:B------:R-:W-:Y:S02]  /*f9b60*/  IMAD.X R53, R3.reuse, 0x1, R61, P3 ;  /* 0x0000000103357824 */ /* 0x040fe400018e063d */
[C---:B------:R-:W-:Y:S02]  /*f9b70*/  IMAD.X R59, R3.reuse, 0x1, R34, P1 ;  /* 0x00000001033b7824 */ /* 0x040fe400008e0622 */
        /* <DEDUP_REMOVED lines=39> */
[----:B------:R-:W-:Y:S02]  /*f9df0*/  IADD3 R2, P3, R2, R47, RZ ;  /* 0x0000002f02027210 */ /* 0x000fe40007f7e0ff */
[----:B0-----:R-:W3:Y:S01]  /*f9e00*/  LDL.LU R52, [R1+0x59e0] ;  /* 0x0059e00001347983 */ /* 0x001ee20000300800 */
[----:B------:R-:W-:-:S03]  /*f9e10*/  SHF.R.S32.HI R53, RZ, 0x1f, R50 ;  /* 0x0000001fff357819 */ /* 0x000fc60000011432 */
[----:B------:R0:W-:Y:S04]  /*f9e20*/  STL.64 [R1+0xe90], R58 ;  /* 0x000e903a01007387 */ /* 0x0001e80000100a00 */
[----:B------:R1:W-:Y:S01]  /*f9e30*/  STL.64 [R1+0xe88], R54 ;  /* 0x000e883601007387 */ /* 0x0003e20000100a00 */
[----:B------:R-:W-:Y:S01]  /*f9e40*/  IMAD.X R3, R51, 0x1, R40, P3 ;  /* 0x0000000133037824 */ /* 0x000fe200018e0628 */
[C---:B0-----:R-:W-:Y:S02]  /*f9e50*/  IADD3 R58, P1, R50.reuse, R57, RZ ;  /* 0x00000039323a7210 */ /* 0x041fe40007f3e0ff */
        /* <DEDUP_REMOVED lines=11> */
[----:B------:R-:W-:Y:S01]  /*f9f10*/  STL.64 [R1+0xd38], R2 ;  /* 0x000d380201007387 */ /* 0x000fe20000100a00 */
[----:B------:R-:W-:-:S03]  /*f9f20*/  IMAD.X R55, R53, 0x1, R37, P2 ;  /* 0x0000000135377824 */ /* 0x000fc600010e0625 */
[----:B------:R-:W-:Y:S04]  /*f9f30*/  STL.64 [R1+0xd30], R58 ;  /* 0x000d303a01007387 */ /* 0x000fe80000100a00 */
[----:B------:R0:W-:Y:S04]  /*f9f40*/  STL.64 [R1+0xd28], R54 ;  /* 0x000d283601007387 */ /* 0x0001e80000100a00 */
[----:B0-----:R-:W4:Y:S01]  /*f9f50*/  LDL.LU.64 R54, [R1+0x59d8] ;  /* 0x0059d80001367983 */ /* 0x001f220000300a00 */
[C---:B------:R-:W-:Y:S01]  /*f9f60*/  IADD3 R2, P3, R50.reuse, R42, RZ ;  /* 0x0000002a32027210 */ /* 0x040fe20007f7e0ff */
[----:B------:R-:W-:Y:S01]  /*f9f70*/  IMAD.MOV.U32 R51, RZ, RZ, R53 ;  /* 0x000000ffff337224 */ /* 0x000fe200078e0035 */
[----:B------:R-:W-:-:S02]  /*f9f80*/  IADD3 R58, P1, R50, R41, RZ ;  /* 0x00000029323a7210 */ /* 0x000fc40007f3e0ff */
[----:B------:R-:W-:Y:S01]  /*f9f90*/  IADD3 R50, P2, R50, R47, RZ ;  /* 0x0000002f32327210 */ /* 0x000fe20007f5e0ff */
        /* <DEDUP_REMOVED lines=9> */
[----:B--2---:R-:W-:Y:S01]  /*fa030*/  IADD3 R50, P2, R55, R45, RZ ;  /* 0x0000002d37327210 */ /* 0x004fe20007f5e0ff */
        /* <DEDUP_REMOVED lines=18> */
[----:B---3--:R-:W-:Y:S02]  /*fa160*/  SHF.R.S32.HI R55, RZ, 0x1f, R52 ;  /* 0x0000001fff377819 */ /* 0x008fe40000011434 */
[C---:B--2---:R-:W-:Y:S01]  /*fa170*/  IADD3 R50, P2, R52.reuse, R57, RZ ;  /* 0x0000003934327210 */ /* 0x044fe20007f5e0ff */
[----:B------:R-:W-:Y:S01]  /*fa180*/  IMAD.X R59, R53, 0x1, R40, P1 ;  /* 0x00000001353b7824 */ /* 0x000fe200008e0628 */
[----:B------:R0:W-:Y:S03]  /*fa190*/  STL.64 [R1+0xb70], R2 ;  /* 0x000b700201007387 */ /* 0x0001e60000100a00 */
[----:B------:R-:W-:Y:S01]  /*fa1a0*/  IMAD.X R51, R55, 0x1, R61, P2 ;  /* 0x0000000137337824 */ /* 0x000fe200010e063d */
[----:B------:R1:W-:Y:S04]  /*fa1b0*/  STL.64 [R1+0xb40], R58 ;  /* 0x000b403a01007387 */ /* 0x0003e80000100a00 */
[----:B------:R2:W-:Y:S01]  /*fa1c0*/  STL.64 [R1+0xb28], R50 ;  /* 0x000b283201007387 */ /* 0x0005e20000100a00 */
[----:B0-----:R-:W-:-:S02]  /*fa1d0*/  IADD3 R2, P3, R52, R46, RZ ;  /* 0x0000002e34027210 */ /* 0x001fc40007f7e0ff */
[----:B-1----:R-:W-:-:S03]  /*fa1e0*/  IADD3 R58, P1, R52, R45, RZ ;  /* 0x0000002d343a7210 */ /* 0x002fc60007f3e0ff */
[C---:B------:R-:W-:Y:S01]  /*fa1f0*/  IMAD.X R3, R55.reuse, 0x1, R34, P3 ;  /* 0x0000000137037824 */ /* 0x040fe200018e0622 */
[----:B--2---:R-:W-:Y:S01]  /*fa200*/  IADD3 R50, P2, R52, R43, RZ ;  /* 0x0000002b34327210 */ /* 0x004fe20007f5e0ff */
[----:B------:R-:W-:-:S03]  /*fa210*/  IMAD.X R59, R55, 0x1, R35, P1 ;  /* 0x00000001373b7824 */ /* 0x000fc600008e0623 */
[----:B------:R0:W-:Y:S01]  /*fa220*/  STL.64 [R1+0xb20], R2 ;  /* 0x000b200201007387 */ /* 0x0001e20000100a00 */
[----:B------:R-:W-:-:S03]  /*fa230*/  IMAD.X R51, R55, 0x1, R36, P2 ;  /* 0x0000000137337824 */ /* 0x000fc600010e0624 */
[----:B------:R1:W-:Y:S01]  /*fa240*/  STL.64 [R1+0xae8], R58 ;  /* 0x000ae83a01007387 */ /* 0x0003e20000100a00 */
[----:B------:R-:W-:-:S03]  /*fa250*/  IMAD.MOV.U32 R53, RZ, RZ, R55 ;  /* 0x000000ffff357224 */ /* 0x000fc600078e0037 */
[----:B------:R2:W-:Y:S01]  /*fa260*/  STL.64 [R1+0xae0], R50 ;  /* 0x000ae03201007387 */ /* 0x0005e20000100a00 */
[C---:B0-----:R-:W-:Y:S02]  /*fa270*/  IADD3 R2, P3, R52.reuse, R44, RZ ;  /* 0x0000002c34027210 */ /* 0x041fe40007f7e0ff */
[----:B-1----:R-:W-:-:S03]  /*fa280*/  IADD3 R58, P1, R52, R42, RZ ;  /* 0x0000002a343a7210 */ /* 0x002fc60007f3e0ff */
[----:B------:R-:W-:Y:S01]  /*fa290*/  IMAD.X R3, R55, 0x1, R37, P3 ;  /* 0x0000000137037824 */ /* 0x000fe200018e0625 */
[C---:B--2---:R-:W-:Y:S02]  /*fa2a0*/  IADD3 R50, P2, R52.reuse, R41, RZ ;  /* 0x0000002934327210 */ /* 0x044fe40007f5e0ff */
[----:B------:R-:W-:Y:S01]  /*fa2b0*/  IADD3 R52, P3, R52, R47, RZ ;  /* 0x0000002f34347210 */ /* 0x000fe20007f7e0ff */
[C---:B------:R-:W-:Y:S02]  /*fa2c0*/  IMAD.X R59, R53.reuse, 0x1, R38, P1 ;  /* 0x00000001353b7824 */ /* 0x040fe400008e0626 */
[C---:B------:R-:W-:Y:S01]  /*fa2d0*/  IMAD.X R51, R53.reuse, 0x1, R39, P2 ;  /* 0x0000000135337824 */ /* 0x040fe200010e0627 */
[----:B------:R0:W-:Y:S01]  /*fa2e0*/  STL.64 [R1+0xa08], R2 ;  /* 0x000a080201007387 */ /* 0x0001e20000100a00 */
[----:B------:R-:W-:Y:S01]  /*fa2f0*/  IMAD.X R53, R53, 0x1, R40, P3 ;  /* 0x0000000135357824 */ /* 0x000fe200018e0628 */
[----:B------:R-:W-:Y:S02]  /*fa300*/  SHF.R.S32.HI R55, RZ, 0x1f, R54 ;  /* 0x0000001fff377819 */ /* 0x000fe40000011436 */
        /* <DEDUP_REMOVED lines=11> */
[----:B------:R-:W-:Y:S04]  /*fa3c0*/  STL.64 [R1+0x848], R50 ;  /* 0x0008483201007387 */ /* 0x000fe80000100a00 */
[----:B------:R1:W-:Y:S01]  /*fa3d0*/  STL.64 [R1+0x768], R52 ;  /* 0x0007683401007387 */ /* 0x0003e20000100a00 */
[C---:B0-----:R-:W-:Y:S01]  /*fa3e0*/  IADD3 R58, P1, R54.reuse, R43, RZ ;  /* 0x0000002b363a7210 */ /* 0x041fe20007f3e0ff */
[----:B-1----:R-:W-:Y:S01]  /*fa3f0*/  IMAD.MOV.U32 R53, RZ, RZ, R55 ;  /* 0x000000ffff357224 */ /* 0x002fe200078e0037 */
[----:B------:R-:W-:-:S03]  /*fa400*/  IADD3 R50, P2, R54, R44, RZ ;  /* 0x0000002c36327210 */ /* 0x000fc60007f5e0ff */
[C---:B------:R-:W-:Y:S01]  /*fa410*/  IMAD.X R59, R53.reuse, 0x1, R36, P1 ;  /* 0x00000001353b7824 */ /* 0x040fe200008e0624 */
[C---:B------:R-:W-:Y:S01]  /*fa420*/  IADD3 R52, P3, R54.reuse, R42, RZ ;  /* 0x0000002a36347210 */ /* 0x040fe20007f7e0ff */
[----:B------:R-:W-:Y:S02]  /*fa430*/  IMAD.X R51, R53, 0x1, R37, P2 ;  /* 0x0000000135337824 */ /* 0x000fe400010e0625 */
[----:B------:R-:W-:Y:S01]  /*fa440*/  IMAD.MOV.U32 R55, RZ, RZ, R53 ;  /* 0x000000ffff377224 */ /* 0x000fe200078e0035 */
[----:B------:R0:W-:Y:S03]  /*fa450*/  STL.64 [R1+0x760], R58 ;  /* 0x0007603a01007387 */ /* 0x0001e60000100a00 */
[----:B------:R-:W-:Y:S01]  /*fa460*/  IMAD.X R53, R55, 0x1, R38, P3 ;  /* 0x0000000137357824 */ /* 0x000fe200018e0626 */
[----:B------:R1:W-:Y:S01]  /*fa470*/  STL.64 [R1+0x758], R50 ;  /* 0x0007583201007387 */ /* 0x0003e20000100a00 */
[----:B0-----:R-:W-:-:S02]  /*fa480*/  IADD3 R58, P1, R54, R41, RZ ;  /* 0x00000029363a7210 */ /* 0x001fc40007f3e0ff */
[----:B------:R-:W-:Y:S01]  /*fa490*/  IADD3 R54, P2, R54, R47, RZ ;  /* 0x0000002f36367210 */ /* 0x000fe20007f5e0ff */
[----:B-1----:R-:W3:Y:S02]  /*fa4a0*/  LDL.LU.64 R50, [R1+0x59c8] ;  /* 0x0059c80001327983 */ /* 0x002ee40000300a00 */
[C---:B------:R-:W-:Y:S02]  /*fa4b0*/  IMAD.X R59, R55.reuse, 0x1, R39, P1 ;  /* 0x00000001373b7824 */ /* 0x040fe400008e0627 */
[----:B------:R-:W-:Y:S01]  /*fa4c0*/  IMAD.X R55, R55, 0x1, R40, P2 ;  /* 0x0000000137377824 */ /* 0x000fe200010e0628 */
[----:B------:R0:W-:Y:S04]  /*fa4d0*/  STL.64 [R1+0x750], R52 ;  /* 0x0007503401007387 */ /* 0x0001e80000100a00 */
[----:B------:R1:W-:Y:S04]  /*fa4e0*/  STL.64 [R1+0x748], R58 ;  /* 0x0007483a01007387 */ /* 0x0003e80000100a00 */
[----:B------:R4:W-:Y:S01]  /*fa4f0*/  STL.64 [R1+0x728], R54 ;  /* 0x0007283601007387 */ /* 0x0009e20000100a00 */
[----:B0-----:R-:W-:-:S02]  /*fa500*/  IADD3 R52, P3, R33, R57, RZ ;  /* 0x0000003921347210 */ /* 0x001fc40007f7e0ff */
[C---:B-1----:R-:W-:Y:S02]  /*fa510*/  IADD3 R58, P1, R33.reuse, R46, RZ ;  /* 0x0000002e213a7210 */ /* 0x042fe40007f3e0ff */
[----:B----4-:R-:W-:Y:S02]  /*fa520*/  SHF.R.S32.HI R55, RZ, 0x1f, R33 ;  /* 0x0000001fff377819 */ /* 0x010fe40000011421 */
[----:B------:R-:W-:-:S03]  /*fa530*/  IADD3 R54, P2, R33, R45, RZ ;  /* 0x0000002d21367210 */ /* 0x000fc60007f5e0ff */
[C---:B------:R-:W-:Y:S02]  /*fa540*/  IMAD.X R53, R55.reuse, 0x1, R61, P3 ;  /* 0x0000000137357824 */ /* 0x040fe400018e063d */
[C---:B------:R-:W-:Y:S02]  /*fa550*/  IMAD.X R59, R55.reuse, 0x1, R34, P1 ;  /* 0x00000001373b7824 */ /* 0x040fe400008e0622 */
[----:B------:R-:W-:Y:S01]  /*fa560*/  IMAD.X R55, R55, 0x1, R35, P2 ;  /* 0x0000000137377824 */ /* 0x000fe200010e0623 */
[----:B------:R0:W-:Y:S04]  /*fa570*/  STL.64 [R1+0x720], R52 ;  /* 0x0007203401007387 */ /* 0x0001e80000100a00 */
[----:B------:R1:W-:Y:S04]  /*fa580*/  STL.64 [R1+0x708], R58 ;  /* 0x0007083a01007387 */ /* 0x0003e80000100a00 */
[----:B------:R4:W-:Y:S01]  /*fa590*/  STL.64 [R1+0x6f0], R54 ;  /* 0x0006f03601007387 */ /* 0x0009e20000100a00 */
[----:B0-----:R-:W-:-:S02]  /*fa5a0*/  IADD3 R52, P3, R33, R43, RZ ;  /* 0x0000002b21347210 */ /* 0x001fc40007f7e0ff */
[----:B-1----:R-:W-:Y:S02]  /*fa5b0*/  IADD3 R58, P1, R33, R44, RZ ;  /* 0x0000002c213a7210 */ /* 0x002fe40007f3e0ff */
[----:B----4-:R-:W-:-:S05]  /*fa5c0*/  SHF.R.S32.HI R55, RZ, 0x1f, R33 ;  /* 0x0000001fff377819 */ /* 0x010fca0000011421 */
[C---:B------:R-:W-:Y:S02]  /*fa5d0*/  IMAD.X R53, R55.reuse, 0x1, R36, P3 ;  /* 0x0000000137357824 */ /* 0x040fe400018e0624 */
[----:B------:R-:W-:Y:S01]  /*fa5e0*/  IMAD.X R59, R55, 0x1, R37, P1 ;  /* 0x00000001373b7824 */ /* 0x000fe200008e0625 */
[C---:B------:R-:W-:Y:S02]  /*fa5f0*/  IADD3 R54, P2, R33.reuse, R42, RZ ;  /* 0x0000002a21367210 */ /* 0x040fe40007f5e0ff */
[----:B------:R0:W-:Y:S04]  /*fa600*/  STL.64 [R1+0x6d8], R52 ;  /* 0x0006d83401007387 */ /* 0x0001e80000100a00 */
[----:B------:R1:W-:Y:S01]  /*fa610*/  STL.64 [R1+0x6d0], R58 ;  /* 0x0006d03a01007387 */ /* 0x0003e20000100a00 */
[C---:B0-----:R-:W-:Y:S01]  /*fa620*/  IADD3 R52, P3, R33.reuse, R41, RZ ;  /* 0x0000002921347210 */ /* 0x041fe20007f7e0ff */
[----:B-1----:R-:W-:Y:S01]  /*fa630*/  IMAD.MOV.U32 R59, RZ, RZ, R55 ;  /* 0x000000ffff3b7224 */ /* 0x002fe200078e0037 */
[----:B------:R-:W-:-:S03]  /*fa640*/  IADD3 R58, P1, R33, R47, RZ ;  /* 0x0000002f213a7210 */ /* 0x000fc60007f3e0ff */
[C---:B------:R-:W-:Y:S02]  /*fa650*/  IMAD.X R55, R59.reuse, 0x1, R38, P2 ;  /* 0x000000013b377824 */ /* 0x040fe400010e0626 */
[C---:B------:R-:W-:Y:S01]  /*fa660*/  IMAD.X R53, R59.reuse, 0x1, R39, P3 ;  /* 0x000000013b357824 */ /* 0x040fe200018e0627 */
[----:B------:R-:W-:Y:S01]  /*fa670*/  SHF.R.S32.HI R33, RZ, 0x1f, R32 ;  /* 0x0000001fff217819 */ /* 0x000fe20000011420 */
[----:B------:R-:W-:Y:S01]  /*fa680*/  IMAD.X R59, R59, 0x1, R40, P1 ;  /* 0x000000013b3b7824 */ /* 0x000fe200008e0628 */
        /* <DEDUP_REMOVED lines=23> */
[----:B------:R-:W-:Y:S01]  /*fa800*/  IMAD.X R55, R33, 0x1, R39, P2 ;  /* 0x0000000121377824 */ /* 0x000fe200010e0627 */
[----:B------:R-:W-:-:S03]  /*fa810*/  SHF.R.S32.HI R32, RZ, 0x1f, R31 ;  /* 0x0000001fff207819 */ /* 0x000fc6000001141f */
[----:B------:R-:W-:Y:S01]  /*fa820*/  IMAD.X R53, R33, 0x1, R40, P3 ;  /* 0x0000000121357824 */ /* 0x000fe200018e0628 */
        /* <DEDUP_REMOVED lines=24> */
[----:B------:R-:W-:Y:S02]  /*fa9b0*/  SHF.R.S32.HI R31, RZ, 0x1f, R30 ;  /* 0x0000001fff1f7819 */ /* 0x000fe4000001141e */
        /* <DEDUP_REMOVED lines=20> */
[----:B------:R-:W-:Y:S01]  /*fab00*/  IMAD.X R53, R31, 0x1, R39, P3 ;  /* 0x000000011f357824 */ /* 0x000fe200018e0627 */
[----:B0-----:R-:W-:Y:S01]  /*fab10*/  IADD3 R58, P1, R30, R47, RZ ;  /* 0x0000002f1e3a7210 */ /* 0x001fe20007f3e0ff */
[----:B------:R0:W-:Y:S01]  /*fab20*/  STL.64 [R1+0x570], R54 ;  /* 0x0005703601007387 */ /* 0x0001e20000100a00 */
[----:B------:R-:W-:-:S03]  /*fab30*/  SHF.R.S32.HI R30, RZ, 0x1f, R29 ;  /* 0x0000001fff1e7819 */ /* 0x000fc6000001141d */
        /* <DEDUP_REMOVED lines=27> */
[----:B------:R0:W-:Y:S01]  /*facf0*/  STL.64 [R1+0x500], R54 ;  /* 0x0005003601007387 */ /* 0x0001e20000100a00 */
[----:B------:R-:W-:-:S03]  /*fad00*/  IADD3 R30, P3, R28, R45, RZ ;  /* 0x0000002d1c1e7210 */ /* 0x000fc60007f7e0ff */
[C---:B------:R-:W-:Y:S01]  /*fad10*/  IMAD.X R59, R29.reuse, 0x1, R61, P1 ;  /* 0x000000011d3b7824 */ /* 0x040fe200008e063d */
[----:B------:R1:W-:Y:S01]  /*fad20*/  STL.64 [R1+0x4f0], R52 ;  /* 0x0004f03401007387 */ /* 0x0003e20000100a00 */
[C---:B0-----:R-:W-:Y:S01]  /*fad30*/  IADD3 R54, P2, R28.reuse, R46, RZ ;  /* 0x0000002e1c367210 */ /* 0x041fe20007f5e0ff */
[C---:B------:R-:W-:Y:S02]  /*fad40*/  IMAD.X R31, R29.reuse, 0x1, R35, P3 ;  /* 0x000000011d1f7824 */ /* 0x040fe400018e0623 */
[----:B-1----:R-:W4:Y:S02]  /*fad50*/  LDL.LU.64 R52, [R1+0x59c0] ;  /* 0x0059c00001347983 */ /* 0x002f240000300a00 */
[----:B------:R-:W-:Y:S02]  /*fad60*/  IMAD.X R55, R29, 0x1, R34, P2 ;  /* 0x000000011d377824 */ /* 0x000fe400010e0622 */
        /* <DEDUP_REMOVED lines=14> */
[----:B------:R-:W-:Y:S01]  /*fae50*/  IMAD.X R59, R29, 0x1, R39, P1 ;  /* 0x000000011d3b7824 */ /* 0x000fe200008e0627 */
[----:B------:R-:W-:-:S03]  /*fae60*/  SHF.R.S32.HI R28, RZ, 0x1f, R27 ;  /* 0x0000001fff1c7819 */ /* 0x000fc6000001141b */
[----:B------:R-:W-:Y:S01]  /*fae70*/  IMAD.X R55, R29, 0x1, R40, P2 ;  /* 0x000000011d377824 */ /* 0x000fe200010e0628 */
[----:B------:R0:W-:Y:S01]  /*fae80*/  STL.64 [R1+0x560], R58 ;  /* 0x0005603a01007387 */ /* 0x0001e20000100a00 */
[----:B-1----:R-:W-:-:S03]  /*fae90*/  IADD3 R30, P3, R27, R57, RZ ;  /* 0x000000391b1e7210 */ /* 0x002fc60007f7e0ff */
[----:B------:R1:W-:Y:S02]  /*faea0*/  STL.64 [R1+0x558], R54 ;  /* 0x0005583601007387 */ /* 0x0003e40000100a00 */
[----:B------:R-:W-:Y:S01]  /*faeb0*/  IMAD.X R31, R28, 0x1, R61, P3 ;  /* 0x000000011c1f7824 */ /* 0x000fe200018e063d */
[----:B0-----:R-:W-:-:S04]  /*faec0*/  IADD3 R58, P1, R27, R46, RZ ;  /* 0x0000002e1b3a7210 */ /* 0x001fc80007f3e0ff */
        /* <DEDUP_REMOVED lines=16> */
[C---:B------:R-:W-:Y:S01]  /*fafd0*/  IMAD.X R31, R28.reuse, 0x1, R39, P3 ;  /* 0x000000011c1f7824 */ /* 0x040fe200018e0627 */
[----:B0-----:R-:W-:Y:S02]  /*fafe0*/  IADD3 R58, P1, R27, R47, RZ ;  /* 0x0000002f1b3a7210 */ /* 0x001fe40007f3e0ff */
[----:B------:R-:W-:Y:S01]  /*faff0*/  SHF.R.S32.HI R27, RZ, 0x1f, R26 ;  /* 0x0000001fff1b7819 */ /* 0x000fe2000001141a */
[----:B-1----:R-:W4:Y:S02]  /*fb000*/  LDL.LU.64 R54, [R1+0x59b8] ;  /* 0x0059b80001367983 */ /* 0x002f240000300a00 */
[----:B------:R-:W-:Y:S01]  /*fb010*/  IMAD.X R59, R28, 0x1, R40, P1 ;  /* 0x000000011c3b7824 */ /* 0x000fe200008e0628 */
[----:B------:R-:W-:Y:S01]  /*fb020*/  IADD3 R32, P2, R26, R57, RZ ;  /* 0x000000391a207210 */ /* 0x000fe20007f5e0ff */
[----:B------:R0:W-:Y:S01]  /*fb030*/  STL.64 [R1+0x6b8], R30 ;  /* 0x0006b81e01007387 */ /* 0x0001e20000100a00 */
[----:B------:R-:W-:-:S03]  /*fb040*/  IMAD.MOV.U32 R29, RZ, RZ, R33 ;  /* 0x000000ffff1d7224 */ /* 0x000fc600078e0021 */
[C---:B------:R-:W-:Y:S01]  /*fb050*/  IMAD.X R29, R27.reuse, 0x1, R61, P2 ;  /* 0x000000011b1d7824 */ /* 0x040fe200010e063d */
[----:B------:R1:W-:Y:S01]  /*fb060*/  STL.64 [R1+0x6b0], R58 ;  /* 0x0006b03a01007387 */ /* 0x0003e20000100a00 */
[----:B------:R-:W-:Y:S01]  /*fb070*/  IMAD.MOV.U32 R28, RZ, RZ, R32 ;  /* 0x000000ffff1c7224 */ /* 0x000fe200078e0020 */
[C---:B0-----:R-:W-:Y:S02]  /*fb080*/  IADD3 R30, P3, R26.reuse, R46, RZ ;  /* 0x0000002e1a1e7210 */ /* 0x041fe40007f7e0ff */
[----:B-1----:R-:W4:Y:S03]  /*fb090*/  LDL.LU.64 R58, [R1+0x59b0] ;  /* 0x0059b000013a7983 */ /* 0x002f260000300a00 */
[----:B------:R-:W-:Y:S01]  /*fb0a0*/  IMAD.X R31, R27, 0x1, R34, P3 ;  /* 0x000000011b1f7824 */ /* 0x000fe200018e0622 */
[C---:B------:R-:W-:Y:S01]  /*fb0b0*/  IADD3 R28, P2, R26.reuse, R43, RZ ;  /* 0x0000002b1a1c7210 */ /* 0x040fe20007f5e0ff */
[----:B------:R0:W-:Y:S04]  /*fb0c0*/  STL [R1+0x700], R32 ;  /* 0x0007002001007387 */ /* 0x0001e80000100800 */
[----:B------:R1:W-:Y:S01]  /*fb0d0*/  STL [R1+0x704], R29 ;  /* 0x0007041d01007387 */ /* 0x0003e20000100800 */
[----:B0-----:R-:W-:-:S03]  /*fb0e0*/  IADD3 R32, P1, R26, R45, RZ ;  /* 0x0000002d1a207210 */ /* 0x001fc60007f3e0ff */
[----:B------:R0:W-:Y:S01]  /*fb0f0*/  STL.64 [R1+0x740], R30 ;  /* 0x0007401e01007387 */ /* 0x0001e20000100a00 */
[C---:B-1----:R-:W-:Y:S02]  /*fb100*/  IMAD.X R29, R27.reuse, 0x1, R36, P2 ;  /* 0x000000011b1d7824 */ /* 0x042fe400010e0624 */
[----:B------:R-:W-:Y:S01]  /*fb110*/  IMAD.X R33, R27, 0x1, R35, P1 ;  /* 0x000000011b217824 */ /* 0x000fe200008e0623 */
[----:B0-----:R-:W-:-:S04]  /*fb120*/  IADD3 R30, P3, R26, R44, RZ ;  /* 0x0000002c1a1e7210 */ /* 0x001fc80007f7e0ff */
[----:B------:R0:W-:Y:S01]  /*fb130*/  STL.64 [R1+0x738], R32 ;  /* 0x0007382001007387 */ /* 0x0001e20000100a00 */
[----:B------:R-:W-:-:S03]  /*fb140*/  IMAD.X R31, R27, 0x1, R37, P3 ;  /* 0x000000011b1f7824 */ /* 0x000fc600018e0625 */
        /* <DEDUP_REMOVED lines=43> */
[----:B------:R-:W-:-:S03]  /*fb400*/  IADD3 R26, P1, R24, R44, RZ ;  /* 0x0000002c181a7210 */ /* 0x000fc60007f3e0ff */
[C---:B------:R-:W-:Y:S01]  /*fb410*/  IMAD.X R29, R25.reuse, 0x1, R35, P2 ;  /* 0x00000001191d7824 */ /* 0x040fe200010e0623 */
[----:B0-----:R-:W-:Y:S01]  /*fb420*/  IADD3 R30, P3, R24, R43, RZ ;  /* 0x0000002b181e7210 */ /* 0x001fe20007f7e0ff */
[----:B------:R-:W-:-:S03]  /*fb430*/  IMAD.X R27, R25, 0x1, R37, P1 ;  /* 0x00000001191b7824 */ /* 0x000fc600008e0625 */
[----:B------:R0:W-:Y:S01]  /*fb440*/  STL.64 [R1+0xf78], R28 ;  /* 0x000f781c01007387 */ /* 0x0001e20000100a00 */
[----:B------:R-:W-:-:S03]  /*fb450*/  IMAD.X R31, R25, 0x1, R36, P3 ;  /* 0x00000001191f7824 */ /* 0x000fc600018e0624 */
[----:B------:R-:W-:Y:S04]  /*fb460*/  STL.64 [R1+0xf80], R32 ;  /* 0x000f802001007387 */ /* 0x000fe80000100a00 */
[----:B------:R1:W-:Y:S01]  /*fb470*/  STL.64 [R1+0xfc0], R30 ;  /* 0x000fc01e01007387 */ /* 0x0003e20000100a00 */
[----:B0-----:R-:W-:-:S03]  /*fb480*/  IADD3 R28, P2, R24, R42, RZ ;  /* 0x0000002a181c7210 */ /* 0x001fc60007f5e0ff */
[----:B------:R0:W-:Y:S02]  /*fb490*/  STL.64 [R1+0x1410], R26 ;  /* 0x0014101a01007387 */ /* 0x0001e40000100a00 */
[----:B------:R-:W-:Y:S01]  /*fb4a0*/  IMAD.X R29, R25, 0x1, R38, P2 ;  /* 0x00000001191d7824 */ /* 0x000fe200010e0626 */
[C---:B-1----:R-:W-:Y:S02]  /*fb4b0*/  IADD3 R30, P3, R24.reuse, R41, RZ ;  /* 0x00000029181e7210 */ /* 0x042fe40007f7e0ff */
[----:B0-----:R-:W-:-:S03]  /*fb4c0*/  IADD3 R26, P1, R24, R47, RZ ;  /* 0x0000002f181a7210 */ /* 0x001fc60007f3e0ff */
[C---:B------:R-:W-:Y:S01]  /*fb4d0*/  IMAD.X R31, R25.reuse, 0x1, R39, P3 ;  /* 0x00000001191f7824 */ /* 0x040fe200018e0627 */
[----:B------:R0:W-:Y:S01]  /*fb4e0*/  STL.64 [R1+0x1440], R28 ;  /* 0x0014401c01007387 */ /* 0x0001e20000100a00 */
[----:B------:R-:W-:Y:S01]  /*fb4f0*/  SHF.R.S32.HI R24, RZ, 0x1f, R23 ;  /* 0x0000001fff187819 */ /* 0x000fe20000011417 */
[----:B------:R-:W-:Y:S02]  /*fb500*/  IMAD.X R27, R25, 0x1, R40, P1 ;  /* 0x00000001191b7824 */ /* 0x000fe400008e0628 */
        /* <DEDUP_REMOVED lines=23> */
[----:B------:R-:W-:Y:S02]  /*fb680*/  SHF.R.S32.HI R23, RZ, 0x1f, R22 ;  /* 0x0000001fff177819 */ /* 0x000fe40000011416 */
[----:B--2---:R-:W-:Y:S01]  /*fb690*/  IADD3 R26, P1, R22, R57, RZ ;  /* 0x00000039161a7210 */ /* 0x004fe20007f3e0ff */
        /* <DEDUP_REMOVED lines=11> */
[----:B------:R-:W-:Y:S01]  /*fb750*/  IADD3 R24, P3, R22, R42, RZ ;  /* 0x0000002a16187210 */ /* 0x000fe20007f7e0ff */
[----:B------:R-:W-:-:S04]  /*fb760*/  IMAD.X R27, R23, 0x1, R36, P1 ;  /* 0x00000001171b7824 */ /* 0x000fc800008e0624 */
[----:B------:R-:W-:Y:S01]  /*fb770*/  IMAD.X R25, R23, 0x1, R38, P3 ;  /* 0x0000000117197824 */ /* 0x000fe200018e0626 */
[----:B------:R1:W-:Y:S01]  /*fb780*/  STL.64 [R1+0x1940], R26 ;  /* 0x0019401a01007387 */ /* 0x0003e20000100a00 */
[----:B0-----:R-:W-:-:S03]  /*fb790*/  IADD3 R28, P2, R22, R44, RZ ;  /* 0x0000002c161c7210 */ /* 0x001fc60007f5e0ff */
[----:B------:R-:W-:Y:S02]  /*fb7a0*/  STL.64 [R1+0x1908], R30 ;  /* 0x0019081e01007387 */ /* 0x000fe40000100a00 */
[----:B------:R-:W-:Y:S01]  /*fb7b0*/  IMAD.X R29, R23, 0x1, R37, P2 ;  /* 0x00000001171d7824 */ /* 0x000fe200010e0625 */
[----:B-1----:R-:W-:-:S04]  /*fb7c0*/  IADD3 R26, P1, R22, R41, RZ ;  /* 0x00000029161a7210 */ /* 0x002fc80007f3e0ff */
[----:B------:R0:W-:Y:S01]  /*fb7d0*/  STL.64 [R1+0x1960], R28 ;  /* 0x0019601c01007387 */ /* 0x0001e20000100a00 */
[----:B------:R-:W-:-:S03]  /*fb7e0*/  IMAD.X R27, R23, 0x1, R39, P1 ;  /* 0x00000001171b7824 */ /* 0x000fc600008e0627 */
[----:B------:R1:W-:Y:S04]  /*fb7f0*/  STL.64 [R1+0x1990], R24 ;  /* 0x0019901801007387 */ /* 0x0003e80000100a00 */
[----:B------:R2:W-:Y:S01]  /*fb800*/  STL.64 [R1+0x19b8], R26 ;  /* 0x0019b81a01007387 */ /* 0x0005e20000100a00 */
[----:B0-----:R-:W-:Y:S02]  /*fb810*/  IADD3 R28, P2, R22, R47, RZ ;  /* 0x0000002f161c7210 */ /* 0x001fe40007f5e0ff */
[----:B------:R-:W-:Y:S02]  /*fb820*/  SHF.R.S32.HI R22, RZ, 0x1f, R21 ;  /* 0x0000001fff167819 */ /* 0x000fe40000011415 */
[----:B-1----:R-:W-:Y:S01]  /*fb830*/  IADD3 R24, P3, R21, R57, RZ ;  /* 0x0000003915187210 */ /* 0x002fe20007f7e0ff */
        /* <DEDUP_REMOVED lines=22> */
[----:B------:R-:W-:Y:S01]  /*fb9a0*/  SHF.R.S32.HI R21, RZ, 0x1f, R20 ;  /* 0x0000001fff157819 */ /* 0x000fe20000011414 */
[----:B------:R-:W-:Y:S02]  /*fb9b0*/  IMAD.X R27, R22, 0x1, R40, P1 ;  /* 0x00000001161b7824 */ /* 0x000fe400008e0628 */
[----:B------:R1:W-:Y:S04]  /*fb9c0*/  STL.64 [R1+0x1ac0], R24 ;  /* 0x001ac01801007387 */ /* 0x0003e80000100a00 */
[----:B------:R2:W-:Y:S01]  /*fb9d0*/  STL.64 [R1+0x1ab8], R26 ;  /* 0x001ab81a01007387 */ /* 0x0005e20000100a00 */
[C---:B0-----:R-:W-:Y:S02]  /*fb9e0*/  IADD3 R28, P2, R20.reuse, R57, RZ ;  /* 0x00000039141c7210 */ /* 0x041fe40007f5e0ff */
[----:B-1----:R-:W-:-:S03]  /*fb9f0*/  IADD3 R24, P3, R20, R46, RZ ;  /* 0x0000002e14187210 */ /* 0x002fc60007f7e0ff */
[C---:B------:R-:W-:Y:S01]  /*fba00*/  IMAD.X R29, R21.reuse, 0x1, R61, P2 ;  /* 0x00000001151d7824 */ /* 0x040fe200010e063d */
[C---:B------:R-:W-:Y:S02]  /*fba10*/  IADD3 R22, P2, R20.reuse, R43, RZ ;  /* 0x0000002b14167210 */ /* 0x040fe40007f5e0ff */
[C---:B--2---:R-:W-:Y:S01]  /*fba20*/  IADD3 R26, P1, R20.reuse, R45, RZ ;  /* 0x0000002d141a7210 */ /* 0x044fe20007f3e0ff */
[C---:B------:R-:W-:Y:S02]  /*fba30*/  IMAD.X R25, R21.reuse, 0x1, R34, P3 ;  /* 0x0000000115197824 */ /* 0x040fe400018e0622 */
[C---:B------:R-:W-:Y:S02]  /*fba40*/  IMAD.X R23, R21.reuse, 0x1, R36, P2 ;  /* 0x0000000115177824 */ /* 0x040fe400010e0624 */
[----:B------:R-:W-:Y:S01]  /*fba50*/  IMAD.X R27, R21, 0x1, R35, P1 ;  /* 0x00000001151b7824 */ /* 0x000fe200008e0623 */
[----:B------:R0:W-:Y:S04]  /*fba60*/  STL.64 [R1+0x1b18], R24 ;  /* 0x001b181801007387 */ /* 0x0001e80000100a00 */
        /* <DEDUP_REMOVED lines=111> */
[----:B-1----:R-:W-:Y:S02]  /*fc160*/  IADD3 R22, P2, R16, R47, RZ ;  /* 0x0000002f10167210 */ /* 0x002fe40007f5e0ff */
[----:B------:R-:W-:Y:S02]  /*fc170*/  SHF.R.S32.HI R16, RZ, 0x1f, R15 ;  /* 0x0000001fff107819 */ /* 0x000fe4000001140f */
[----:B0-----:R-:W-:Y:S01]  /*fc180*/  IADD3 R18, P3, R15, R57, RZ ;  /* 0x000000390f127210 */ /* 0x001fe20007f7e0ff */
        /* <DEDUP_REMOVED lines=180> */
[C---:B--2---:R-:W-:Y:S01]  /*fccd0*/  IADD3 R14, P1, R8.reuse, R45, RZ ;  /* 0x0000002d080e7210 */ /* 0x044fe20007f3e0ff */
[----:B------:R-:W-:Y:S01]  /*fcce0*/  IMAD.X R13, R9, 0x1, R34, P3 ;  /* 0x00000001090d7824 */ /* 0x000fe200018e0622 */
[----:B------:R-:W-:-:S03]  /*fccf0*/  IADD3 R10, P2, R8, R43, RZ ;  /* 0x0000002b080a7210 */ /* 0x000fc60007f5e0ff */
[C---:B------:R-:W-:Y:S01]  /*fcd00*/  IMAD.X R15, R9.reuse, 0x1, R35, P1 ;  /* 0x00000001090f7824 */ /* 0x040fe200008e0623 */
[----:B------:R0:W-:Y:S01]  /*fcd10*/  STL.64 [R1+0x2380], R12 ;  /* 0x0023800c01007387 */ /* 0x0001e20000100a00 */
[----:B------:R-:W-:-:S03]  /*fcd20*/  IMAD.X R11, R9, 0x1, R36, P2 ;  /* 0x00000001090b7824 */ /* 0x000fc600010e0624 */
[----:B------:R-:W-:Y:S04]  /*fcd30*/  STL.64 [R1+0x2370], R16 ;  /* 0x0023701001007387 */ /* 0x000fe80000100a00 */
        /* <DEDUP_REMOVED lines=8> */
[C---:B------:R-:W-:Y:S01]  /*fcdc0*/  IMAD.X R11, R9.reuse, 0x1, R39, P2 ;  /* 0x00000001090b7824 */ /* 0x040fe200010e0627 */
[----:B------:R0:W-:Y:S01]  /*fcdd0*/  STL.64 [R1+0x2398], R14 ;  /* 0x0023980e01007387 */ /* 0x0001e20000100a00 */
[----:B-1----:R-:W-:Y:S02]  /*fcde0*/  IADD3 R12, P3, R8, R47, RZ ;  /* 0x0000002f080c7210 */ /* 0x002fe40007f7e0ff */
[----:B------:R-:W-:Y:S01]  /*fcdf0*/  SHF.R.S32.HI R8, RZ, 0x1f, R7 ;  /* 0x0000001fff087819 */ /* 0x000fe20000011407 */
[----:B------:R1:W-:Y:S02]  /*fce00*/  STL.64 [R1+0x23a8], R10 ;  /* 0x0023a80a01007387 */ /* 0x0003e40000100a00 */
[----:B------:R-:W-:Y:S01]  /*fce10*/  IMAD.X R13, R9, 0x1, R40, P3 ;  /* 0x00000001090d7824 */ /* 0x000fe200018e0628 */
[----:B0-----:R-:W-:-:S04]  /*fce20*/  IADD3 R14, P1, R7, R57, RZ ;  /* 0x00000039070e7210 */ /* 0x001fc80007f3e0ff */
[----:B------:R0:W-:Y:S01]  /*fce30*/  STL.64 [R1+0x23a0], R12 ;  /* 0x0023a00c01007387 */ /* 0x0001e20000100a00 */
[----:B------:R-:W-:Y:S01]  /*fce40*/  IMAD.X R15, R8, 0x1, R61, P1 ;  /* 0x00000001080f7824 */ /* 0x000fe200008e063d */
[----:B-1----:R-:W-:-:S04]  /*fce50*/  IADD3 R10, P2, R7, R46, RZ ;  /* 0x0000002e070a7210 */ /* 0x002fc80007f5e0ff */
[----:B------:R1:W-:Y:S01]  /*fce60*/  STL.64 [R1+0x23b0], R14 ;  /* 0x0023b00e01007387 */ /* 0x0003e20000100a00 */
        /* <DEDUP_REMOVED lines=15> */
[C---:B------:R-:W-:Y:S01]  /*fcf60*/  IMAD.X R15, R8.reuse, 0x1, R39, P1 ;  /* 0x00000001080f7824 */ /* 0x040fe200008e0627 */
[----:B-1----:R-:W-:Y:S02]  /*fcf70*/  IADD3 R10, P2, R7, R47, RZ ;  /* 0x0000002f070a7210 */ /* 0x002fe40007f5e0ff */
[----:B------:R-:W-:Y:S02]  /*fcf80*/  SHF.R.S32.HI R7, RZ, 0x1f, R6 ;  /* 0x0000001fff077819 */ /* 0x000fe40000011406 */
        /* <DEDUP_REMOVED lines=8> */
[C---:B0-----:R-:W-:Y:S02]  /*fd010*/  IADD3 R10, P2, R6.reuse, R45, RZ ;  /* 0x0000002d060a7210 */ /* 0x041fe40007f5e0ff */
[----:B------:R-:W-:-:S03]  /*fd020*/  IADD3 R8, P1, R6, R44, RZ ;  /* 0x0000002c06087210 */ /* 0x000fc60007f3e0ff */
[C---:B------:R-:W-:Y:S01]  /*fd030*/  IMAD.X R11, R7.reuse, 0x1, R35, P2 ;  /* 0x00000001070b7824 */ /* 0x040fe200010e0623 */
[----:B-1----:R-:W-:Y:S01]  /*fd040*/  IADD3 R12, P3, R6, R43, RZ ;  /* 0x0000002b060c7210 */ /* 0x002fe20007f7e0ff */
[----:B------:R-:W-:-:S03]  /*fd050*/  IMAD.X R9, R7, 0x1, R37, P1 ;  /* 0x0000000107097824 */ /* 0x000fc600008e0625 */
[----:B------:R-:W-:Y:S01]  /*fd060*/  STL.64 [R1+0x2400], R10 ;  /* 0x0024000a01007387 */ /* 0x000fe20000100a00 */
[----:B------:R-:W-:-:S03]  /*fd070*/  IMAD.X R13, R7, 0x1, R36, P3 ;  /* 0x00000001070d7824 */ /* 0x000fc600018e0624 */
[----:B------:R-:W-:Y:S04]  /*fd080*/  STL.64 [R1+0x23f8], R14 ;  /* 0x0023f80e01007387 */ /* 0x000fe80000100a00 */
[----:B------:R-:W-:Y:S04]  /*fd090*/  STL.64 [R1+0x2410], R8 ;  /* 0x0024100801007387 */ /* 0x000fe80000100a00 */
[----:B------:R0:W-:Y:S04]  /*fd0a0*/  STL.64 [R1+0x2408], R12 ;  /* 0x0024080c01007387 */ /* 0x0001e80000100a00 */
[----:B0-----:R-:W2:Y:S01]  /*fd0b0*/  LDL R12, [R1+0x1fb0] ;  /* 0x001fb000010c7983 */ /* 0x001ea20000100800 */
[----:B------:R-:W-:-:S02]  /*fd0c0*/  IADD3 R10, P2, R6, R42, RZ ;  /* 0x0000002a060a7210 */ /* 0x000fc40007f5e0ff */
[C---:B------:R-:W-:Y:S02]  /*fd0d0*/  IADD3 R14, P3, R6.reuse, R41, RZ ;  /* 0x00000029060e7210 */ /* 0x040fe40007f7e0ff */
[----:B------:R-:W-:Y:S01]  /*fd0e0*/  IADD3 R8, P1, R6, R47, RZ ;  /* 0x0000002f06087210 */ /* 0x000fe20007f3e0ff */
[C---:B------:R-:W-:Y:S02]  /*fd0f0*/  IMAD.X R11, R7.reuse, 0x1, R38, P2 ;  /* 0x00000001070b7824 */ /* 0x040fe400010e0626 */
[C---:B------:R-:W-:Y:S02]  /*fd100*/  IMAD.X R15, R7.reuse, 0x1, R39, P3 ;  /* 0x00000001070f7824 */ /* 0x040fe400018e0627 */
[----:B------:R-:W-:Y:S01]  /*fd110*/  IMAD.X R9, R7, 0x1, R40, P1 ;  /* 0x0000000107097824 */ /* 0x000fe200008e0628 */
[----:B------:R0:W-:Y:S01]  /*fd120*/  STL.64 [R1+0x2418], R10 ;  /* 0x0024180a01007387 */ /* 0x0001e20000100a00 */
[----:B------:R-:W-:-:S03]  /*fd130*/  SHF.R.S32.HI R6, RZ, 0x1f, R5 ;  /* 0x0000001fff067819 */ /* 0x000fc60000011405 */
        /* <DEDUP_REMOVED lines=24> */
[----:B------:R-:W-:-:S04]  /*fd2c0*/  IMAD.X R11, R6, 0x1, R39, P2 ;  /* 0x00000001060b7824 */ /* 0x000fc800010e0627 */
[----:B------:R-:W-:Y:S01]  /*fd2d0*/  IMAD.X R9, R5, 0x1, R61, P1 ;  /* 0x0000000105097824 */ /* 0x000fe200008e063d */
[----:B------:R0:W-:Y:S01]  /*fd2e0*/  STL.64 [R1+0x2468], R10 ;  /* 0x0024680a01007387 */ /* 0x0001e20000100a00 */
[----:B------:R-:W-:-:S03]  /*fd2f0*/  IMAD.X R15, R6, 0x1, R40, P3 ;  /* 0x00000001060f7824 */ /* 0x000fc600018e0628 */
[----:B------:R1:W-:Y:S01]  /*fd300*/  STL.64 [R1+0x2470], R8 ;  /* 0x0024700801007387 */ /* 0x0003e20000100a00 */
[C---:B0-----:R-:W-:Y:S02]  /*fd310*/  IADD3 R10, P2, R4.reuse, R46, RZ ;  /* 0x0000002e040a7210 */ /* 0x041fe40007f5e0ff */
[----:B-1----:R-:W-:-:S03]  /*fd320*/  IADD3 R8, P1, R4, R45, RZ ;  /* 0x0000002d04087210 */ /* 0x002fc60007f3e0ff */
[C---:B------:R-:W-:Y:S01]  /*fd330*/  IMAD.X R11, R5.reuse, 0x1, R34, P2 ;  /* 0x00000001050b7824 */ /* 0x040fe200010e0622 */
[C---:B------:R-:W-:Y:S01]  /*fd340*/  IADD3 R6, P2, R4.reuse, R43, RZ ;  /* 0x0000002b04067210 */ /* 0x040fe20007f5e0ff */
[C---:B------:R-:W-:Y:S01]  /*fd350*/  IMAD.X R9, R5.reuse, 0x1, R35, P1 ;  /* 0x0000000105097824 */ /* 0x040fe200008e0623 */
[----:B------:R-:W-:Y:S03]  /*fd360*/  STL.64 [R1+0x2460], R14 ;  /* 0x0024600e01007387 */ /* 0x000fe60000100a00 */
[----:B------:R-:W-:Y:S01]  /*fd370*/  IMAD.X R7, R5, 0x1, R36, P2 ;  /* 0x0000000105077824 */ /* 0x000fe200010e0624 */
[----:B------:R-:W-:Y:S04]  /*fd380*/  STL.64 [R1+0x2480], R10 ;  /* 0x0024800a01007387 */ /* 0x000fe80000100a00 */
[----:B------:R0:W-:Y:S04]  /*fd390*/  STL.64 [R1+0x2478], R8 ;  /* 0x0024780801007387 */ /* 0x0001e80000100a00 */
[----:B------:R1:W-:Y:S01]  /*fd3a0*/  STL.64 [R1+0x2488], R6 ;  /* 0x0024880601007387 */ /* 0x0003e20000100a00 */
[----:B0-----:R-:W-:-:S02]  /*fd3b0*/  IADD3 R8, P1, R4, R44, RZ ;  /* 0x0000002c04087210 */ /* 0x001fc40007f3e0ff */
[----:B-1----:R-:W-:-:S03]  /*fd3c0*/  IADD3 R6, P2, R4, R42, RZ ;  /* 0x0000002a04067210 */ /* 0x002fc60007f5e0ff */
[C---:B------:R-:W-:Y:S02]  /*fd3d0*/  IMAD.X R9, R5.reuse, 0x1, R37, P1 ;  /* 0x0000000105097824 */ /* 0x040fe400008e0625 */
[----:B------:R-:W-:-:S03]  /*fd3e0*/  IMAD.X R7, R5, 0x1, R38, P2 ;  /* 0x0000000105077824 */ /* 0x000fc600010e0626 */
[----:B------:R0:W-:Y:S04]  /*fd3f0*/  STL.64 [R1+0x2490], R8 ;  /* 0x0024900801007387 */ /* 0x0001e80000100a00 */
[----:B------:R1:W-:Y:S01]  /*fd400*/  STL.64 [R1+0x2498], R6 ;  /* 0x0024980601007387 */ /* 0x0003e20000100a00 */
[C---:B0-----:R-:W-:Y:S02]  /*fd410*/  IADD3 R8, P1, R4.reuse, R41, RZ ;  /* 0x0000002904087210 */ /* 0x041fe40007f3e0ff */
[----:B-1----:R-:W-:-:S03]  /*fd420*/  IADD3 R6, P2, R4, R47, RZ ;  /* 0x0000002f04067210 */ /* 0x002fc60007f5e0ff */
[C---:B------:R-:W-:Y:S02]  /*fd430*/  IMAD.X R9, R5.reuse, 0x1, R39, P1 ;  /* 0x0000000105097824 */ /* 0x040fe400008e0627 */
[----:B------:R-:W-:-:S03]  /*fd440*/  IMAD.X R7, R5, 0x1, R40, P2 ;  /* 0x0000000105077824 */ /* 0x000fc600010e0628 */
[----:B------:R0:W-:Y:S04]  /*fd450*/  STL.64 [R1+0x24a8], R8 ;  /* 0x0024a80801007387 */ /* 0x0001e80000100a00 */
[----:B------:R1:W-:Y:S01]  /*fd460*/  STL.64 [R1+0x24b8], R6 ;  /* 0x0024b80601007387 */ /* 0x0003e20000100a00 */
[----:B--2---:R-:W-:Y:S01]  /*fd470*/  ISETP.LT.AND P3, PT, R12, UR61, !P0 ;  /* 0x0000003d0c007c0c */ /* 0x004fe2000c761270 */
[----:B------:R-:W-:Y:S02]  /*fd480*/  ULDC UR61, c[0x0][0x248] ;  /* 0x00009200003d7ab9 */ /* 0x000fe40000000800 */
[----:B------:R-:W-:Y:S01]  /*fd490*/  VIADD R4, R4, UR61 ;  /* 0x0000003d04047c36 */ /* 0x000fe20008000000 */
[----:B------:R-:W-:-:S04]  /*fd4a0*/  ULDC UR61, c[0x0][0x248] ;  /* 0x00009200003d7ab9 */ /* 0x000fc80000000800 */
[----:B------:R-:W-:Y:S02]  /*fd4b0*/  SHF.R.S32.HI R5, RZ, 0x1f, R4 ;  /* 0x0000001fff057819 */ /* 0x000fe40000011404 */
[C---:B0-----:R-:W-:Y:S02]  /*fd4c0*/  IADD3 R8, P2, R4.reuse, R57, RZ ;  /* 0x0000003904087210 */ /* 0x041fe40007f5e0ff */
        /* <DEDUP_REMOVED lines=20> */
[----:B------:R-:W-:Y:S01]  /*fd610*/  VIADD R4, R4, UR61 ;  /* 0x0000003d04047c36 */ /* 0x000fe20008000000 */
[----:B------:R-:W-:Y:S01]  /*fd620*/  ULDC UR61, c[0x0][0x248] ;  /* 0x00009200003d7ab9 */ /* 0x000fe20000000800 */
[----:B------:R-:W-:Y:S01]  /*fd630*/  IMAD.X R7, R5, 0x1, R40, P1 ;  /* 0x0000000105077824 */ /* 0x000fe200008e0628 */
[----:B------:R0:W-:Y:S02]  /*fd640*/  STL.64 [R1+0x24e8], R8 ;  /* 0x0024e80801007387 */ /* 0x0001e40000100a00 */
[----:B------:R-:W-:Y:S02]  /*fd650*/  SHF.R.S32.HI R5, RZ, 0x1f, R4 ;  /* 0x0000001fff057819 */ /* 0x000fe40000011404 */
        /* <DEDUP_REMOVED lines=111> */
[C---:B------:R-:W-:Y:S01]  /*fdd50*/  IMAD.X R9, R5.reuse, 0x1, R61, P2 ;  /* 0x0000000105097824 */ /* 0x040fe200010e063d */
[----:B------:R-:W-:Y:S01]  /*fdd60*/  STL [R1+0x5974], R46 ;  /* 0x0059742e01007387 */ /* 0x000fe20000100800 */
[----:B------:R-:W-:-:S03]  /*fdd70*/  IMAD.X R7, R5, 0x1, R34, P1 ;  /* 0x0000000105077824 */ /* 0x000fc600008e0622 */
[----:B------:R0:W-:Y:S04]  /*fdd80*/  STL.64 [R1+0x25e0], R8 ;  /* 0x0025e00801007387 */ /* 0x0001e80000100a00 */
[----:B------:R-:W-:Y:S04]  /*fdd90*/  STL [R1+0x5978], R45 ;  /* 0x0059782d01007387 */ /* 0x000fe80000100800 */
[----:B------:R-:W-:Y:S01]  /*fdda0*/  STL [R1+0x597c], R34 ;  /* 0x00597c2201007387 */ /* 0x000fe20000100800 */
[----:B0-----:R-:W-:-:S03]  /*fddb0*/  IADD3 R8, P2, R4, R45, RZ ;  /* 0x0000002d04087210 */ /* 0x001fc60007f5e0ff */
[----:B------:R0:W-:Y:S02]  /*fddc0*/  STL.64 [R1+0x25f0], R6 ;  /* 0x0025f00601007387 */ /* 0x0001e40000100a00 */
[----:B------:R-:W-:Y:S02]  /*fddd0*/  IMAD.X R9, R5, 0x1, R35, P2 ;  /* 0x0000000105097824 */ /* 0x000fe400010e0623 */
[----:B------:R1:W-:Y:S01]  /*fdde0*/  STL [R1+0x5980], R43 ;  /* 0x0059802b01007387 */ /* 0x0003e20000100800 */
[----:B0-----:R-:W-:-:S03]  /*fddf0*/  IADD3 R6, P1, R4, R43, RZ ;  /* 0x0000002b04067210 */ /* 0x001fc60007f3e0ff */
[----:B-1----:R-:W2:Y:S02]  /*fde00*/  LDL R43, [R1+0x1f94] ;  /* 0x001f9400012b7983 */ /* 0x002ea40000100800 */
[----:B------:R-:W-:Y:S02]  /*fde10*/  IMAD.X R7, R5, 0x1, R36, P1 ;  /* 0x0000000105077824 */ /* 0x000fe400008e0624 */
[----:B------:R0:W-:Y:S01]  /*fde20*/  STL [R1+0x5984], R35 ;  /* 0x0059842301007387 */ /* 0x0001e20000100800 */
[----:B------:R-:W-:-:S03]  /*fde30*/  IADD3 R10, P2, R4, R44, RZ ;  /* 0x0000002c040a7210 */ /* 0x000fc60007f5e0ff */
[----:B0-----:R-:W3:Y:S04]  /*fde40*/  LDL R35, [R1+0x1f98] ;  /* 0x001f980001237983 */ /* 0x001ee80000100800 */
[----:B------:R-:W-:Y:S04]  /*fde50*/  STL.64 [R1+0x2600], R8 ;  /* 0x0026000801007387 */ /* 0x000fe80000100a00 */
[----:B------:R0:W-:Y:S04]  /*fde60*/  STL [R1+0x5988], R44 ;  /* 0x0059882c01007387 */ /* 0x0001e80000100800 */
[----:B0-----:R-:W4:Y:S04]  /*fde70*/  LDL R44, [R1+0x1fa0] ;  /* 0x001fa000012c7983 */ /* 0x001f280000100800 */
[----:B------:R0:W-:Y:S04]  /*fde80*/  STL.64 [R1+0x2608], R6 ;  /* 0x0026080601007387 */ /* 0x0001e80000100a00 */
[----:B0-----:R-:W2:Y:S04]  /*fde90*/  LDL R7, [R1+0x1b7c] ;  /* 0x001b7c0001077983 */ /* 0x001ea80000100800 */
[----:B------:R0:W-:Y:S01]  /*fdea0*/  STL [R1+0x598c], R36 ;  /* 0x00598c2401007387 */ /* 0x0001e20000100800 */
[----:B------:R-:W-:Y:S01]  /*fdeb0*/  IADD3 R8, P1, R4, R42, RZ ;  /* 0x0000002a04087210 */ /* 0x000fe20007f3e0ff */
[----:B------:R-:W-:-:S02]  /*fdec0*/  IMAD.X R11, R5, 0x1, R37, P2 ;  /* 0x00000001050b7824 */ /* 0x000fc400010e0625 */
[----:B------:R-:W2:Y:S04]  /*fded0*/  LDL R34, [R1+0x1fa4] ;  /* 0x001fa40001227983 */ /* 0x000ea80000100800 */
[----:B------:R-:W2:Y:S04]  /*fdee0*/  LDL R45, [R1+0x1fa8] ;  /* 0x001fa800012d7983 */ /* 0x000ea80000100800 */
[----:B0-----:R-:W2:Y:S01]  /*fdef0*/  LDL R36, [R1+0x1f9c] ;  /* 0x001f9c0001247983 */ /* 0x001ea20000100800 */
[----:B------:R-:W-:-:S03]  /*fdf00*/  IMAD.X R9, R5, 0x1, R38, P1 ;  /* 0x0000000105097824 */ /* 0x000fc600008e0626 */
[----:B------:R-:W-:Y:S04]  /*fdf10*/  STL [R1+0x5990], R42 ;  /* 0x0059902a01007387 */ /* 0x000fe80000100800 */
[----:B------:R-:W-:Y:S04]  /*fdf20*/  STL [R1+0x5994], R37 ;  /* 0x0059942501007387 */ /* 0x000fe80000100800 */
[----:B------:R-:W2:Y:S04]  /*fdf30*/  LDL R46, [R1+0x1fac] ;  /* 0x001fac00012e7983 */ /* 0x000ea80000100800 */
[----:B------:R0:W-:Y:S04]  /*fdf40*/  STL.64 [R1+0x2610], R10 ;  /* 0x0026100a01007387 */ /* 0x0001e80000100a00 */
[----:B------:R-:W-:Y:S04]  /*fdf50*/  STL [R1+0x5998], R41 ;  /* 0x0059982901007387 */ /* 0x000fe80000100800 */
[----:B------:R-:W-:Y:S01]  /*fdf60*/  STL [R1+0x599c], R38 ;  /* 0x00599c2601007387 */ /* 0x000fe20000100800 */
[----:B0-----:R-:W-:-:S03]  /*fdf70*/  IADD3 R10, P2, R4, R41, RZ ;  /* 0x00000029040a7210 */ /* 0x001fc60007f5e0ff */
[----:B------:R-:W-:Y:S04]  /*fdf80*/  STL.64 [R1+0x2618], R8 ;  /* 0x0026180801007387 */ /* 0x000fe80000100a00 */
[----:B------:R-:W-:Y:S01]  /*fdf90*/  STL [R1+0x59a0], R47 ;  /* 0x0059a02f01007387 */ /* 0x000fe20000100800 */
[----:B------:R-:W-:-:S03]  /*fdfa0*/  IMAD.X R11, R5, 0x1, R39, P2 ;  /* 0x00000001050b7824 */ /* 0x000fc600010e0627 */
[----:B------:R0:W-:Y:S04]  /*fdfb0*/  STL [R1+0x59a4], R39 ;  /* 0x0059a42701007387 */ /* 0x0001e80000100800 */
[----:B0-----:R-:W2:Y:S01]  /*fdfc0*/  LDL R39, [R1+0x1fb0] ;  /* 0x001fb00001277983 */ /* 0x001ea20000100800 */
[C---:B------:R-:W-:Y:S01]  /*fdfd0*/  IADD3 R8, P1, R4.reuse, R47, RZ ;  /* 0x0000002f04087210 */ /* 0x040fe20007f3e0ff */
[----:B------:R-:W-:Y:S01]  /*fdfe0*/  VIADD R13, R4, UR61 ;  /* 0x0000003d040d7c36 */ /* 0x000fe20008000000 */
[----:B------:R-:W-:Y:S01]  /*fdff0*/  LOP3.LUT R49, R49, 0xfffffffd, RZ, 0xc0, !PT ;  /* 0xfffffffd31317812 */ /* 0x000fe200078ec0ff */
[----:B------:R-:W-:Y:S01]  /*fe000*/  STL.64 [R1+0x2628], R10 ;  /* 0x0026280a01007387 */ /* 0x000fe20000100a00 */
[----:B------:R-:W-:Y:S01]  /*fe010*/  LOP3.LUT R3, R3, 0x7fffffff, RZ, 0xc0, !PT ;  /* 0x7fffffff03037812 */ /* 0x000fe200078ec0ff */
[----:B------:R-:W-:Y:S01]  /*fe020*/  IMAD.X R9, R5, 0x1, R40, P1 ;  /* 0x0000000105097824 */ /* 0x000fe200008e0628 */
[----:B------:R-:W-:Y:S01]  /*fe030*/  SHF.R.S32.HI R6, RZ, 0x1f, R13 ;  /* 0x0000001fff067819 */ /* 0x000fe2000001140d */
[----:B------:R-:W-:Y:S01]  /*fe040*/  ULDC UR61, c[0x0][0x228] ;  /* 0x00008a00003d7ab9 */ /* 0x000fe20000000800 */
[----:B------:R-:W-:-:S05]  /*fe050*/  IADD3 R4, P1, R13, R57, RZ ;  /* 0x000000390d047210 */ /* 0x000fca0007f3e0ff */
[----:B------:R-:W-:Y:S01]  /*fe060*/  IMAD.X R5, R6, 0x1, R61, P1 ;  /* 0x0000000106057824 */ /* 0x000fe200008e063d */
[----:B------:R-:W-:Y:S01]  /*fe070*/  @P3 LOP3.LUT R49, R49, 0x2, RZ, 0xfc, !PT ;  /* 0x0000000231313812 */ /* 0x000fe200078efcff */
[----:B------:R-:W-:Y:S04]  /*fe080*/  STL.64 [R1+0x2630], R8 ;  /* 0x0026300801007387 */ /* 0x000fe80000100a00 */
[----:B------:R0:W-:Y:S01]  /*fe090*/  STL.64 [R1+0x2620], R4 ;  /* 0x0026200401007387 */ /* 0x0001e20000100a00 */
[----:B------:R-:W-:Y:S02]  /*fe0a0*/  LOP3.LUT R49, R49, 0xfffffffe, RZ, 0xc0, !PT ;  /* 0xfffffffe31317812 */ /* 0x000fe400078ec0ff */
[----:B---3--:R-:W-:Y:S02]  /*fe0b0*/  ISETP.LT.AND P3, PT, R35, UR37, !P0 ;  /* 0x0000002523007c0c */ /* 0x008fe4000c761270 */
[----:B----4-:R-:W-:-:S02]  /*fe0c0*/  ISETP.LT.AND P1, PT, R44, UR11, !P0 ;  /* 0x0000000b2c007c0c */ /* 0x010fc4000c721270 */
[----:B--2---:R-:W-:Y:S01]  /*fe0d0*/  ISETP.LT.AND P2, PT, R36, UR36, !P0 ;  /* 0x0000002424007c0c */ /* 0x004fe2000c741270 */
[----:B0-----:R-:W-:Y:S01]  /*fe0e0*/  VIADD R4, R7, 0x54 ;  /* 0x0000005407047836 */ /* 0x001fe20000000000 */
[----:B------:R-:W-:Y:S01]  /*fe0f0*/  ISETP.LT.AND P0, PT, R43, UR10, !P0 ;  /* 0x0000000a2b007c0c */ /* 0x000fe2000c701270 */
[----:B------:R-:W-:Y:S01]  /*fe100*/  ULDC.64 UR36, c[0x0][0x228] ;  /* 0x00008a0000247ab9 */ /* 0x000fe20000000a00 */
[----:B------:R-:W-:-:S09]  /*fe110*/  ULDC.64 UR10, c[0x0][0x228] ;  /* 0x00008a00000a7ab9 */ /* 0x000fd20000000a00 */
[----:B------:R-:W-:-:S04]  /*fe120*/  @P2 LOP3.LUT R0, R0, 0x80000000, RZ, 0xfc, !PT ;  /* 0x8000000000002812 */ /* 0x000fc800078efcff */
[----:B------:R-:W-:-:S04]  /*fe130*/  LOP3.LUT R0, R0, 0xbfffffff, RZ, 0xc0, !PT ;  /* 0xbfffffff00007812 */ /* 0x000fc800078ec0ff */
[----:B------:R-:W-:-:S04]  /*fe140*/  @P1 LOP3.LUT R0, R0, 0x40000000, RZ, 0xfc, !PT ;  /* 0x4000000000001812 */ /* 0x000fc800078efcff */
[----:B------:R-:W-:-:S04]  /*fe150*/  LOP3.LUT R0, R0, 0xdfffffff, RZ, 0xc0, !PT ;  /* 0xdfffffff00007812 */ /* 0x000fc800078ec0ff */
[----:B------:R-:W-:Y:S02]  /*fe160*/  @P0 LOP3.LUT R0, R0, 0x20000000, RZ, 0xfc, !PT ;  /* 0x2000000000000812 */ /* 0x000fe400078efcff */
[----:B------:R-:W-:Y:S02]  /*fe170*/  ISETP.GE.AND P0, PT, R4, UR37, PT ;  /* 0x0000002504007c0c */ /* 0x000fe4000bf06270 */
[----:B------:R-:W-:Y:S02]  /*fe180*/  @P3 LOP3.LUT R49, R49, 0x1, RZ, 0xfc, !PT ;  /* 0x0000000131313812 */ /* 0x000fe400078efcff */
[----:B------:R-:W-:Y:S01]  /*fe190*/  LOP3.LUT R0, R0, 0xfdffffff, RZ, 0xc0, !PT ;  /* 0xfdffffff00007812 */ /* 0x000fe200078ec0ff */
[----:B------:R-:W-:Y:S01]  /*fe1a0*/  VIADD R4, R7, 0x53 ;  /* 0x0000005307047836 */ /* 0x000fe20000000000 */
[----:B------:R-:W-:Y:S01]  /*fe1b0*/  ISETP.LT.AND P3, PT, R34, UR7, !P0 ;  /* 0x0000000722007c0c */ /* 0x000fe2000c761270 */
[----:B------:R-:W-:Y:S01]  /*fe1c0*/  ULDC UR37, c[0x0][0x228] ;  /* 0x00008a0000257ab9 */ /* 0x000fe20000000800 */
[----:B------:R-:W-:-:S02]  /*fe1d0*/  ISETP.LT.AND P1, PT, R39, UR10, !P0 ;  /* 0x0000000a27007c0c */ /* 0x000fc4000c721270 */
[----:B------:R-:W-:Y:S01]  /*fe1e0*/  ISETP.LT.AND P2, PT, R45, UR6, !P0 ;  /* 0x000000062d007c0c */ /* 0x000fe2000c741270 */
[----:B------:R-:W-:-:S10]  /*fe1f0*/  ULDC.64 UR6, c[0x0][0x228] ;  /* 0x00008a0000067ab9 */ /* 0x000fd40000000a00 */
[----:B------:R-:W-:-:S04]  /*fe200*/  @P1 LOP3.LUT R0, R0, 0x2000000, RZ, 0xfc, !PT ;  /* 0x0200000000001812 */ /* 0x000fc800078efcff */
[----:B------:R-:W-:-:S04]  /*fe210*/  LOP3.LUT R0, R0, 0xefffffff, RZ, 0xc0, !PT ;  /* 0xefffffff00007812 */ /* 0x000fc800078ec0ff */
[----:B------:R-:W-:Y:S02]  /*fe220*/  @P3 LOP3.LUT R0, R0, 0x10000000, RZ, 0xfc, !PT ;  /* 0x1000000000003812 */ /* 0x000fe400078efcff */
[----:B------:R-:W-:Y:S01]  /*fe230*/  ISETP.LT.AND P1, PT, R46, UR52, !P0 ;  /* 0x000000342e007c0c */ /* 0x000fe2000c721270 */
[----:B------:R-:W-:Y:S01]  /*fe240*/  ULDC UR52, c[0x0][0x228] ;  /* 0x00008a0000347ab9 */ /* 0x000fe20000000800 */
[----:B------:R-:W-:-:S04]  /*fe250*/  LOP3.LUT R0, R0, 0xf7ffffff, RZ, 0xc0, !PT ;  /* 0xf7ffffff00007812 */ /* 0x000fc800078ec0ff */
[----:B------:R-:W-:Y:S02]  /*fe260*/  @P2 LOP3.LUT R0, R0, 0x8000000, RZ, 0xfc, !PT ;  /* 0x0800000000002812 */ /* 0x000fe400078efcff */
[----:B------:R-:W-:Y:S02]  /*fe270*/  ISETP.LT.AND P3, PT, R35, UR35, !P0 ;  /* 0x0000002323007c0c */ /* 0x000fe4000c761270 */
[----:B------:R-:W-:-:S04]  /*fe280*/  LOP3.LUT R0, R0, 0xfbffffff, RZ, 0xc0, !PT ;  /* 0xfbffffff00007812 */ /* 0x000fc800078ec0ff */
[----:B------:R-:W-:Y:S02]  /*fe290*/  @P1 LOP3.LUT R0, R0, 0x4000000, RZ, 0xfc, !PT ;  /* 0x0400000000001812 */ /* 0x000fe400078efcff */
[----:B------:R-:W-:Y:S01]  /*fe2a0*/  ISETP.LT.AND P2, PT, R36, UR34, !P0 ;  /* 0x0000002224007c0c */ /* 0x000fe2000c741270 */
[----:B------:R-:W-:Y:S01]  /*fe2b0*/  ULDC.64 UR34, c[0x0][0x228] ;  /* 0x00008a0000227ab9 */ /* 0x000fe20000000a00 */
[----:B------:R-:W-:-:S04]  /*fe2c0*/  LOP3.LUT R0, R0, 0xfeffffff, RZ, 0xc0, !PT ;  /* 0xfeffffff00007812 */ /* 0x000fc800078ec0ff */
[----:B------:R-:W-:Y:S02]  /*fe2d0*/  @P3 LOP3.LUT R0, R0, 0x1000000, RZ, 0xfc, !PT ;  /* 0x0100000000003812 */ /* 0x000fe400078efcff */
[----:B------:R-:W-:Y:S01]  /*fe2e0*/  ISETP.LT.AND P1, PT, R44, UR60, !P0 ;  /* 0x0000003c2c007c0c */ /* 0x000fe2000c721270 */
[----:B------:R-:W-:Y:S01]  /*fe2f0*/  ULDC UR60, c[0x0][0x228] ;  /* 0x00008a00003c7ab9 */ /* 0x000fe20000000800 */
[----:B------:R-:W-:-:S04]  /*fe300*/  LOP3.LUT R0, R0, 0xff7fffff, RZ, 0xc0, !PT ;  /* 0xff7fffff00007812 */ /* 0x000fc800078ec0ff */
[----:B------:R-:W-:Y:S02]  /*fe310*/  @P2 LOP3.LUT R0, R0, 0x800000, RZ, 0xfc, !PT ;  /* 0x0080000000002812 */ /* 0x000fe400078efcff */
[----:B------:R-:W-:Y:S01]  /*fe320*/  ISETP.LT.AND P0, PT, R43, UR53, !P0 ;  /* 0x000000352b007c0c */ /* 0x000fe2000c701270 */
[----:B------:R-:W-:Y:S01]  /*fe330*/  ULDC UR53, c[0x0][0x228] ;  /* 0x00008a0000357ab9 */ /* 0x000fe20000000800 */
[----:B------:R-:W-:-:S04]  /*fe340*/  LOP3.LUT R0, R0, 0xffbfffff, RZ, 0xc0, !PT ;  /* 0xffbfffff00007812 */ /* 0x000fc800078ec0ff */
[----:B------:R-:W-:-:S04]  /*fe350*/  @P1 LOP3.LUT R0, R0, 0x400000, RZ, 0xfc, !PT ;  /* 0x0040000000001812 */ /* 0x000fc800078efcff */
[----:B------:R-:W-:-:S04]  /*fe360*/  LOP3.LUT R0, R0, 0xffdfffff, RZ, 0xc0, !PT ;  /* 0xffdfffff00007812 */ /* 0x000fc800078ec0ff */
[----:B------:R-:W-:Y:S02]  /*fe370*/  @P0 LOP3.LUT R0, R0, 0x200000, RZ, 0xfc, !PT ;  /* 0x0020000000000812 */ /* 0x000fe400078efcff */
[----:B------:R-:W-:Y:S02]  /*fe380*/  ISETP.GE.AND P0, PT, R4, UR35, PT ;  /* 0x0000002304007c0c */ /* 0x000fe4000bf06270 */
[----:B------:R-:W-:Y:S01]  /*fe390*/  LOP3.LUT R0, R0, 0xfffdffff, RZ, 0xc0, !PT ;  /* 0xfffdffff00007812 */ /* 0x000fe200078ec0ff */
[----:B------:R-:W-:Y:S01]  /*fe3a0*/  VIADD R4, R7, 0x52 ;  /* 0x0000005207047836 */ /* 0x000fe20000000000 */
[----:B------:R-:W-:Y:S01]  /*fe3b0*/  ISETP.LT.AND P1, PT, R39, UR6, !P0 ;  /* 0x0000000627007c0c */ /* 0x000fe2000c721270 */
[----:B------:R-:W-:Y:S01]  /*fe3c0*/  ULDC UR35, c[0x0][0x228] ;  /* 0x00008a0000237ab9 */ /* 0x000fe20000000800 */
[----:B------:R-:W-:Y:S01]  /*fe3d0*/  ISETP.LT.AND P3, PT, R34, UR47, !P0 ;  /* 0x0000002f22007c0c */ /* 0x000fe2000c761270 */
[----:B------:R-:W-:Y:S01]  /*fe3e0*/  ULDC UR47, c[0x0][0x228] ;  /* 0x00008a00002f7ab9 */ /* 0x000fe20000000800 */
[----:B------:R-:W-:Y:S01]  /*fe3f0*/  ISETP.LT.AND P2, PT, R45, UR49, !P0 ;  /* 0x000000312d007c0c */ /* 0x000fe2000c741270 */
[----:B------:R-:W-:-:S08]  /*fe400*/  ULDC UR49, c[0x0][0x228] ;  /* 0x00008a0000317ab9 */ /* 0x000fd00000000800 */
        /* <DEDUP_REMOVED lines=28> */
[----:B------:R-:W-:Y:S01]  /*fe5d0*/  ULDC.64 UR10, c[0x0][0x228] ;  /* 0x00008a00000a7ab9 */ /* 0x000fe20000000a00 */
        /* <DEDUP_REMOVED lines=51> */
[----:B------:R-:W-:Y:S01]  /*fe910*/  ISETP.LT.AND P3, PT, R35, UR24, !P0 ;  /* 0x0000001823007c0c */ /* 0x000fe2000c761270 */
[----:B------:R-:W-:Y:S02]  /*fe920*/  ULDC UR24, c[0x0][0x228] ;  /* 0x00008a0000187ab9 */ /* 0x000fe40000000800 */
        /* <DEDUP_REMOVED lines=8> */
[----:B------:R-:W-:Y:S02]  /*fe9b0*/  LOP3.LUT R0, R0, 0xfffffffe, RZ, 0xc0, !PT ;  /* 0xfffffffe00007812 */ /* 0x000fe400078ec0ff */
[----:B------:R-:W-:Y:S01]  /*fe9c0*/  LOP3.LUT R3, R3, 0xfdffffff, RZ, 0xc0, !PT ;  /* 0xfdffffff03037812 */ /* 0x000fe200078ec0ff */
[----:B------:R-:W-:Y:S01]  /*fe9d0*/  VIADD R4, R7, 0x4f ;  /* 0x0000004f07047836 */ /* 0x000fe20000000000 */
[----:B------:R-:W-:Y:S01]  /*fe9e0*/  ISETP.LT.AND P1, PT, R39, UR6, !P0 ;  /* 0x0000000627007c0c */ /* 0x000fe2000c721270 */
[----:B------:R-:W-:Y:S01]  /*fe9f0*/  ULDC.64 UR8, c[0x0][0x228] ;  /* 0x00008a0000087ab9 */ /* 0x000fe20000000a00 */
[----:B------:R-:W-:-:S02]  /*fea00*/  @P3 LOP3.LUT R0, R0, 0x1, RZ, 0xfc, !PT ;  /* 0x0000000100003812 */ /* 0x000fc400078efcff */
[----:B------:R-:W-:Y:S01]  /*fea10*/  ISETP.LT.AND P3, PT, R34, UR12, !P0 ;  /* 0x0000000c22007c0c */ /* 0x000fe2000c761270 */
[----:B------:R-:W-:Y:S01]  /*fea20*/  ULDC UR12, c[0x0][0x228] ;  /* 0x00008a00000c7ab9 */ /* 0x000fe20000000800 */
[----:B------:R-:W-:Y:S01]  /*fea30*/  ISETP.LT.AND P2, PT, R45, UR13, !P0 ;  /* 0x0000000d2d007c0c */ /* 0x000fe2000c741270 */
[----:B------:R-:W-:-:S06]  /*fea40*/  ULDC UR13, c[0x0][0x228] ;  /* 0x00008a00000d7ab9 */ /* 0x000fcc0000000800 */
        /* <DEDUP_REMOVED lines=33> */
[----:B------:R-:W-:Y:S01]  /*fec60*/  ULDC UR18, c[0x0][0x228] ;  /* 0x00008a0000127ab9 */ /* 0x000fe20000000800 */
[----:B------:R-:W-:Y:S01]  /*fec70*/  LOP3.LUT R48, R48, 0x7fffffff, RZ, 0xc0, !PT ;  /* 0x7fffffff30307812 */ /* 0x000fe200078ec0ff */
        /* <DEDUP_REMOVED lines=62> */
[----:B------:R-:W-:-:S04]  /*ff060*/  ISETP.GE.AND P0, PT, R4, UR9, PT ;  /* 0x0000000904007c0c */ /* 0x000fc8000bf06270 */
[----:B------:R-:W-:Y:S02]  /*ff070*/  ISETP.LT.AND P1, PT, R39, UR6, !P0 ;  /* 0x0000000627007c0c */ /* 0x000fe4000c721270 */
[----:B------:R-:W-:Y:S01]  /*ff080*/  LOP3.LUT R3, R3, 0xfffffffd, RZ, 0xc0, !PT ;  /* 0xfffffffd03037812 */ /* 0x000fe200078ec0ff */
[----:B------:R-:W-:Y:S01]  /*ff090*/  VIADD R4, R7, 0x4c ;  /* 0x0000004c07047836 */ /* 0x000fe20000000000 */
[----:B------:R-:W-:Y:S01]  /*ff0a0*/  ISETP.LT.AND P3, PT, R34, UR57, !P0 ;  /* 0x0000003922007c0c */ /* 0x000fe2000c761270 */
[----:B------:R-:W-:Y:S01]  /*ff0b0*/  ULDC UR57, c[0x0][0x228] ;  /* 0x00008a0000397ab9 */ /* 0x000fe20000000800 */
[----:B------:R-:W-:Y:S01]  /*ff0c0*/  ISETP.LT.AND P2, PT, R45, UR10, !P0 ;  /* 0x0000000a2d007c0c */ /* 0x000fe2000c741270 */
[----:B------:R-:W-:Y:S01]  /*ff0d0*/  ULDC UR10, c[0x0][0x228] ;  /* 0x00008a00000a7ab9 */ /* 0x000fe20000000800 */
[----:B------:R-:W-:-:S05]  /*ff0e0*/  ULDC UR6, c[0x0][0x228] ;  /* 0x00008a0000067ab9 */ /* 0x000fca0000000800 */
        /* <DEDUP_REMOVED lines=17> */
[----:B------:R-:W-:Y:S01]  /*ff200*/  ULDC.64 UR8, c[0x0][0x228] ;  /* 0x00008a0000087ab9 */ /* 0x000fe20000000a00 */
[----:B------:R-:W-:-:S04]  /*ff210*/  LOP3.LUT R48, R48, 0xbfffffff, RZ, 0xc0, !PT ;  /* 0xbfffffff30307812 */ /* 0x000fc800078ec0ff */
[----:B------:R-:W-:-:S04]  /*ff220*/  @P1 LOP3.LUT R48, R48, 0x40000000, RZ, 0xfc, !PT ;  /* 0x4000000030301812 */ /* 0x000fc800078efcff */
[----:B------:R-:W-:-:S04]  /*ff230*/  LOP3.LUT R48, R48, 0xdfffffff, RZ, 0xc0, !PT ;  /* 0xdfffffff30307812 */ /* 0x000fc800078ec0ff */
[----:B------:R-:W-:Y:S02]  /*ff240*/  @P0 LOP3.LUT R48, R48, 0x20000000, RZ, 0xfc, !PT ;  /* 0x2000000030300812 */ /* 0x000fe400078efcff */
[----:B------:R-:W-:-:S04]  /*ff250*/  ISETP.GE.AND P0, PT, R4, UR11, PT ;  /* 0x0000000b04007c0c */ /* 0x000fc8000bf06270 */
[----:B------:R-:W-:Y:S02]  /*ff260*/  ISETP.LT.AND P2, PT, R39, UR8, !P0 ;  /* 0x0000000827007c0c */ /* 0x000fe4000c741270 */
[----:B------:R-:W-:Y:S01]  /*ff270*/  ISETP.LT.AND P1, PT, R34, UR10, !P0 ;  /* 0x0000000a22007c0c */ /* 0x000fe2000c721270 */
[----:B------:R-:W-:Y:S01]  /*ff280*/  ULDC UR10, c[0x0][0x228] ;  /* 0x00008a00000a7ab9 */ /* 0x000fe20000000800 */
[----:B------:R-:W-:-:S09]  /*ff290*/  LOP3.LUT R48, R48, 0xfdffffff, RZ, 0xc0, !PT ;  /* 0xfdffffff30307812 */ /* 0x000fd200078ec0ff */
[----:B------:R-:W-:Y:S02]  /*ff2a0*/  @P2 LOP3.LUT R48, R48, 0x2000000, RZ, 0xfc, !PT ;  /* 0x0200000030302812 */ /* 0x000fe400078efcff */
[----:B------:R-:W-:Y:S02]  /*ff2b0*/  ISETP.LT.AND P2, PT, R45, UR6, !P0 ;  /* 0x000000062d007c0c */ /* 0x000fe4000c741270 */
[----:B------:R-:W-:-:S04]  /*ff2c0*/  LOP3.LUT R48, R48, 0xefffffff, RZ, 0xc0, !PT ;  /* 0xefffffff30307812 */ /* 0x000fc800078ec0ff */
[----:B------:R-:W-:Y:S02]  /*ff2d0*/  @P1 LOP3.LUT R48, R48, 0x10000000, RZ, 0xfc, !PT ;  /* 0x1000000030301812 */ /* 0x000fe400078efcff */
[----:B------:R-:W-:Y:S02]  /*ff2e0*/  ISETP.LT.AND P1, PT, R46, UR56, !P0 ;  /* 0x000000382e007c0c */ /* 0x000fe4000c721270 */
[----:B------:R-:W-:Y:S01]  /*ff2f0*/  LOP3.LUT R3, R3, 0xfffffffe, RZ, 0xc0, !PT ;  /* 0xfffffffe03037812 */ /* 0x000fe200078ec0ff */
[----:B------:R-:W-:Y:S01]  /*ff300*/  VIADD R4, R7, 0x4b ;  /* 0x0000004b07047836 */ /* 0x000fe20000000000 */
[----:B------:R-:W-:Y:S01]  /*ff310*/  LOP3.LUT R48, R48, 0xf7ffffff, RZ, 0xc0, !PT ;  /* 0xf7ffffff30307812 */ /* 0x000fe200078ec0ff */
[----:B------:R-:W-:Y:S01]  /*ff320*/  ULDC UR56, c[0x0][0x228] ;  /* 0x00008a0000387ab9 */ /* 0x000fe20000000800 */
[----:B------:R-:W-:Y:S02]  /*ff330*/  @P3 LOP3.LUT R3, R3, 0x1, RZ, 0xfc, !PT ;  /* 0x0000000103033812 */ /* 0x000fe400078efcff */
[----:B------:R-:W-:-:S02]  /*ff340*/  @P2 LOP3.LUT R48, R48, 0x8000000, RZ, 0xfc, !PT ;  /* 0x0800000030302812 */ /* 0x000fc400078efcff */
[----:B------:R-:W-:Y:S01]  /*ff350*/  ISETP.LT.AND P3, PT, R35, UR57, !P0 ;  /* 0x0000003923007c0c */ /* 0x000fe2000c761270 */
[----:B------:R-:W-:Y:S01]  /*ff360*/  ULDC UR57, c[0x0][0x228] ;  /* 0x00008a0000397ab9 */ /* 0x000fe20000000800 */
        /* <DEDUP_REMOVED lines=231> */
[----:B------:R-:W-:-:S07]  /*1001e0*/  ULDC UR10, c[0x0][0x228] ;  /* 0x00008a00000a7ab9 */ /* 0x000fce0000000800 */
        /* <DEDUP_REMOVED lines=22> */
[----:B------:R-:W-:Y:S01]  /*100350*/  ISETP.GE.AND P0, PT, R4, UR19, PT ;  /* 0x0000001304007c0c */ /* 0x000fe2000bf06270 */
[----:B------:R-:W-:-:S03]  /*100360*/  ULDC UR19, c[0x0][0x228] ;  /* 0x00008a0000137ab9 */ /* 0x000fc60000000800 */
[----:B------:R-:W-:Y:S01]  /*100370*/  ISETP.LT.AND P1, PT, R39, UR6, !P0 ;  /* 0x0000000627007c0c */ /* 0x000fe2000c721270 */
[----:B------:R-:W-:Y:S01]  /*100380*/  ULDC UR6, c[0x0][0x228] ;  /* 0x00008a0000067ab9 */ /* 0x000fe20000000800 */
[----:B------:R-:W-:Y:S02]  /*100390*/  LOP3.LUT R50, R50, 0xfffffffe, RZ, 0xc0, !PT ;  /* 0xfffffffe32327812 */ /* 0x000fe400078ec0ff */
[----:B------:R-:W-:Y:S02]  /*1003a0*/  LOP3.LUT R51, R51, 0xfdffffff, RZ, 0xc0, !PT ;  /* 0xfdffffff33337812 */ /* 0x000fe400078ec0ff */
[----:B------:R-:W-:Y:S02]  /*1003b0*/  @P3 LOP3.LUT R50, R50, 0x1, RZ, 0xfc, !PT ;  /* 0x0000000132323812 */ /* 0x000fe400078efcff */
[----:B------:R-:W-:Y:S01]  /*1003c0*/  ISETP.LT.AND P3, PT, R34, UR19, !P0 ;  /* 0x0000001322007c0c */ /* 0x000fe2000c761270 */
[----:B------:R-:W-:Y:S01]  /*1003d0*/  ULDC UR19, c[0x0][0x228] ;  /* 0x00008a0000137ab9 */ /* 0x000fe20000000800 */
[----:B------:R-:W-:Y:S01]  /*1003e0*/  ISETP.LT.AND P2, PT, R45, UR10, !P0 ;  /* 0x0000000a2d007c0c */ /* 0x000fe2000c741270 */
[----:B------:R-:W-:-:S02]  /*1003f0*/  ULDC UR10, c[0x0][0x228] ;  /* 0x00008a00000a7ab9 */ /* 0x000fc40000000800 */
        /* <DEDUP_REMOVED lines=8> */
[----:B------:R-:W-:Y:S01]  /*100480*/  VIADD R4, R7, 0x43 ;  /* 0x0000004307047836 */ /* 0x000fe20000000000 */
[----:B------:R-:W-:Y:S01]  /*100490*/  LOP3.LUT R51, R51, 0xfbffffff, RZ, 0xc0, !PT ;  /* 0xfbffffff33337812 */ /* 0x000fe200078ec0ff */
[----:B------:R-:W-:-:S03]  /*1004a0*/  ULDC UR6, c[0x0][0x228] ;  /* 0x00008a0000067ab9 */ /* 0x000fc60000000800 */
[----:B------:R-:W-:Y:S02]  /*1004b0*/  @P1 LOP3.LUT R51, R51, 0x4000000, RZ, 0xfc, !PT ;  /* 0x0400000033331812 */ /* 0x000fe400078efcff */
[----:B------:R-:W-:Y:S02]  /*1004c0*/  ISETP.LT.AND P2, PT, R36, UR19, !P0 ;  /* 0x0000001324007c0c */ /* 0x000fe4000c741270 */
[----:B------:R-:W-:-:S04]  /*1004d0*/  LOP3.LUT R51, R51, 0xfeffffff, RZ, 0xc0, !PT ;  /* 0xfeffffff33337812 */ /* 0x000fc800078ec0ff */
[----:B------:R-:W-:Y:S02]  /*1004e0*/  @P3 LOP3.LUT R51, R51, 0x1000000, RZ, 0xfc, !PT ;  /* 0x0100000033333812 */ /* 0x000fe400078efcff */
[----:B------:R-:W-:Y:S01]  /*1004f0*/  ISETP.LT.AND P1, PT, R44, UR10, !P0 ;  /* 0x0000000a2c007c0c */ /* 0x000fe2000c721270 */
[----:B------:R-:W-:Y:S01]  /*100500*/  ULDC UR10, c[0x0][0x228] ;  /* 0x00008a00000a7ab9 */ /* 0x000fe20000000800 */
[----:B------:R-:W-:-:S04]  /*100510*/  LOP3.LUT R51, R51, 0xff7fffff, RZ, 0xc0, !PT ;  /* 0xff7fffff33337812 */ /* 0x000fc800078ec0ff */
[----:B------:R-:W-:Y:S02]  /*100520*/  @P2 LOP3.LUT R51, R51, 0x800000, RZ, 0xfc, !PT ;  /* 0x0080000033332812 */ /* 0x000fe400078efcff */
[----:B------:R-:W-:Y:S01]  /*100530*/  ISETP.LT.AND P0, PT, R43, UR18, !P0 ;  /* 0x000000122b007c0c */ /* 0x000fe2000c701270 */
[----:B------:R-:W-:Y:S01]  /*100540*/  ULDC.64 UR18, c[0x0][0x228] ;  /* 0x00008a0000127ab9 */ /* 0x000fe20000000a00 */
[----:B------:R-:W-:-:S04]  /*100550*/  LOP3.LUT R51, R51, 0xffbfffff, RZ, 0xc0, !PT ;  /* 0xffbfffff33337812 */ /* 0x000fc800078ec0ff */
[----:B------:R-:W-:-:S04]  /*100560*/  @P1 LOP3.LUT R51, R51, 0x400000, RZ, 0xfc, !PT ;  /* 0x0040000033331812 */ /* 0x000fc800078efcff */
[----:B------:R-:W-:-:S04]  /*100570*/  LOP3.LUT R51, R51, 0xffdfffff, RZ, 0xc0, !PT ;  /* 0xffdfffff33337812 */ /* 0x000fc800078ec0ff */
[----:B------:R-:W-:Y:S02]  /*100580*/  @P0 LOP3.LUT R51, R51, 0x200000, RZ, 0xfc, !PT ;  /* 0x0020000033330812 */ /* 0x000fe400078efcff */
[----:B------:R-:W-:Y:S01]  /*100590*/  ISETP.GE.AND P0, PT, R4, UR11, PT ;  /* 0x0000000b04007c0c */ /* 0x000fe2000bf06270 */
[----:B------:R-:W-:-:S03]  /*1005a0*/  ULDC UR11, c[0x0][0x228] ;  /* 0x00008a00000b7ab9 */ /* 0x000fc60000000800 */
[----:B------:R-:W-:Y:S02]  /*1005b0*/  ISETP.LT.AND P1, PT, R39, UR18, !P0 ;  /* 0x0000001227007c0c */ /* 0x000fe4000c721270 */
[----:B------:R-:W-:Y:S01]  /*1005c0*/  LOP3.LUT R51, R51, 0xfffdffff, RZ, 0xc0, !PT ;  /* 0xfffdffff33337812 */ /* 0x000fe200078ec0ff */
[----:B------:R-:W-:Y:S01]  /*1005d0*/  VIADD R4, R7, 0x42 ;  /* 0x0000004207047836 */ /* 0x000fe20000000000 */
[----:B------:R-:W-:Y:S01]  /*1005e0*/  ISETP.LT.AND P3, PT, R34, UR11, !P0 ;  /* 0x0000000b22007c0c */ /* 0x000fe2000c761270 */
[----:B------:R-:W-:Y:S01]  /*1005f0*/  ULDC UR18, c[0x0][0x228] ;  /* 0x00008a0000127ab9 */ /* 0x000fe20000000800 */
[----:B------:R-:W-:-:S07]  /*100600*/  ISETP.LT.AND P2, PT, R45, UR6, !P0 ;  /* 0x000000062d007c0c */ /* 0x000fce000c741270 */
[----:B------:R-:W-:-:S04]  /*100610*/  @P1 LOP3.LUT R51, R51, 0x20000, RZ, 0xfc, !PT ;  /* 0x0002000033331812 */ /* 0x000fc800078efcff */
        /* <DEDUP_REMOVED lines=96> */
[----:B------:R-:W-:Y:S01]  /*100c20*/  ULDC UR11, c[0x0][0x228] ;  /* 0x00008a00000b7ab9 */ /* 0x000fe20000000800 */
        /* <DEDUP_REMOVED lines=134> */
[----:B------:R-:W-:Y:S01]  /*101490*/  @P3 LOP3.LUT R52, R52, 0x1, RZ, 0xfc, !PT ;  /* 0x0000000134343812 */ /* 0x000fe200078efcff */
[----:B------:R-:W-:Y:S01]  /*1014a0*/  ULDC UR28, c[0x0][0x228] ;  /* 0x00008a00001c7ab9 */ /* 0x000fe20000000800 */
        /* <DEDUP_REMOVED lines=37> */
[----:B------:R-:W-:Y:S01]  /*101700*/  LOP3.LUT R54, R54, 0x7fffffff, RZ, 0xc0, !PT ;  /* 0x7fffffff36367812 */ /* 0x000fe200078ec0ff */
[----:B------:R-:W-:-:S04]  /*101710*/  ULDC UR38, c[0x0][0x228] ;  /* 0x00008a0000267ab9 */ /* 0x000fc80000000800 */
        /* <DEDUP_REMOVED lines=36> */
[----:B------:R-:W-:Y:S02]  /*101960*/  @P2 LOP3.LUT R53, R53, 0x200, RZ, 0xfc, !PT ;  /* 0x0000020035352812 */ /* 0x000fe400078efcff */
[----:B------:R-:W-:Y:S02]  /*101970*/  ISETP.LT.AND P2, PT, R45, UR29, !P0 ;  /* 0x0000001d2d007c0c */ /* 0x000fe4000c741270 */
        /* <DEDUP_REMOVED lines=27> */
[----:B------:R-:W-:Y:S02]  /*101b30*/  ISETP.LT.AND P3, PT, R34, UR22, !P0 ;  /* 0x0000001622007c0c */ /* 0x000fe4000c761270 */
        /* <DEDUP_REMOVED lines=14> */
[----:B------:R-:W-:Y:S01]  /*101c20*/  ISETP.LT.AND P3, PT, R35, UR20, !P0 ;  /* 0x0000001423007c0c */ /* 0x000fe2000c761270 */
[----:B------:R-:W-:Y:S02]  /*101c30*/  ULDC.64 UR20, c[0x0][0x228] ;  /* 0x00008a0000147ab9 */ /* 0x000fe40000000a00 */
        /* <DEDUP_REMOVED lines=48> */
[----:B------:R-:W-:Y:S01]  /*101f40*/  VIADD R12, R13, UR12 ;  /* 0x0000000c0d0c7c36 */ /* 0x000fe20008000000 */
[----:B------:R-:W-:Y:S01]  /*101f50*/  ISETP.LT.AND P2, PT, R45, UR56, !P0 ;  /* 0x000000382d007c0c */ /* 0x000fe2000c741270 */
[----:B------:R-:W-:Y:S01]  /*101f60*/  ULDC UR57, c[0x0][0x228] ;  /* 0x00008a0000397ab9 */ /* 0x000fe20000000800 */
[----:B------:R-:W-:Y:S01]  /*101f70*/  LOP3.LUT R56, R56, 0x7fffffff, RZ, 0xc0, !PT ;  /* 0x7fffffff38387812 */ /* 0x000fe200078ec0ff */
[----:B------:R-:W-:Y:S01]  /*101f80*/  ULDC UR56, c[0x0][0x228] ;  /* 0x00008a0000387ab9 */ /* 0x000fe20000000800 */
[----:B------:R-:W-:Y:S01]  /*101f90*/  ULDC UR12, c[0x0][0x228] ;  /* 0x00008a00000c7ab9 */ /* 0x000fe20000000800 */
        /* <DEDUP_REMOVED lines=29> */
[----:B------:R-:W-:Y:S01]  /*102170*/  VIADD R11, R12, UR8 ;  /* 0x000000080c0b7c36 */ /* 0x000fe20008000000 */
[----:B------:R-:W-:Y:S01]  /*102180*/  ISETP.LT.AND P3, PT, R34, UR35, !P0 ;  /* 0x0000002322007c0c */ /* 0x000fe2000c761270 */
[----:B------:R-:W-:Y:S01]  /*102190*/  ULDC UR35, c[0x0][0x228] ;  /* 0x00008a0000237ab9 */ /* 0x000fe20000000800 */
[----:B------:R-:W-:Y:S01]  /*1021a0*/  ISETP.LT.AND P2, PT, R45, UR37, !P0 ;  /* 0x000000252d007c0c */ /* 0x000fe2000c741270 */
[----:B------:R-:W-:Y:S01]  /*1021b0*/  ULDC UR8, c[0x0][0x248] ;  /* 0x0000920000087ab9 */ /* 0x000fe20000000800 */
[----:B------:R-:W-:Y:S01]  /*1021c0*/  ULDC UR37, c[0x0][0x248] ;  /* 0x0000920000257ab9 */ /* 0x000fe20000000800 */
        /* <DEDUP_REMOVED lines=10> */
[----:B------:R-:W-:Y:S01]  /*102270*/  VIADD R10, R11, UR8 ;  /* 0x000000080b0a7c36 */ /* 0x000fe20008000000 */
[----:B------:R-:W-:Y:S01]  /*102280*/  LOP3.LUT R54, R54, 0xfffffbff, RZ, 0xc0, !PT ;  /* 0xfffffbff36367812 */ /* 0x000fe200078ec0ff */
[----:B------:R-:W-:Y:S01]  /*102290*/  ULDC UR16, c[0x0][0x228] ;  /* 0x00008a0000107ab9 */ /* 0x000fe20000000800 */
[----:B------:R-:W-:Y:S01]  /*1022a0*/  ISETP.LT.AND P2, PT, R36, UR14, !P0 ;  /* 0x0000000e24007c0c */ /* 0x000fe2000c741270 */
[----:B------:R-:W-:Y:S01]  /*1022b0*/  ULDC.64 UR14, c[0x0][0x228] ;  /* 0x00008a00000e7ab9 */ /* 0x000fe20000000a00 */
[----:B------:R-:W-:Y:S01]  /*1022c0*/  @P1 LOP3.LUT R54, R54, 0x400, RZ, 0xfc, !PT ;  /* 0x0000040036361812 */ /* 0x000fe200078efcff */
[----:B------:R-:W-:-:S03]  /*1022d0*/  ULDC UR8, c[0x0][0x228] ;  /* 0x00008a0000087ab9 */ /* 0x000fc60000000800 */
[----:B------:R-:W-:-:S04]  /*1022e0*/  LOP3.LUT R54, R54, 0xfffffeff, RZ, 0xc0, !PT ;  /* 0xfffffeff36367812 */ /* 0x000fc800078ec0ff */
[----:B------:R-:W-:Y:S02]  /*1022f0*/  @P3 LOP3.LUT R54, R54, 0x100, RZ, 0xfc, !PT ;  /* 0x0000010036363812 */ /* 0x000fe400078efcff */
[----:B------:R-:W-:Y:S01]  /*102300*/  ISETP.LT.AND P1, PT, R44, UR33, !P0 ;  /* 0x000000212c007c0c */ /* 0x000fe2000c721270 */
[----:B------:R-:W-:Y:S01]  /*102310*/  VIADD R9, R10, UR17 ;  /* 0x000000110a097c36 */ /* 0x000fe20008000000 */
[----:B------:R-:W-:Y:S01]  /*102320*/  LOP3.LUT R54, R54, 0xffffff7f, RZ, 0xc0, !PT ;  /* 0xffffff7f36367812 */ /* 0x000fe200078ec0ff */
[----:B------:R-:W-:Y:S01]  /*102330*/  ULDC UR17, c[0x0][0x228] ;  /* 0x00008a0000117ab9 */ /* 0x000fe20000000800 */
[----:B------:R-:W-:Y:S01]  /*102340*/  LOP3.LUT R58, R58, 0x7fffffff, RZ, 0xc0, !PT ;  /* 0x7fffffff3a3a7812 */ /* 0x000fe200078ec0ff */
[----:B------:R-:W-:Y:S01]  /*102350*/  ULDC UR33, c[0x0][0x228] ;  /* 0x00008a0000217ab9 */ /* 0x000fe20000000800 */
        /* <DEDUP_REMOVED lines=29> */
[----:B------:R-:W-:Y:S01]  /*102530*/  ULDC UR47, c[0x0][0x228] ;  /* 0x00008a00002f7ab9 */ /* 0x000fe20000000800 */
[----:B------:R-:W-:-:S07]  /*102540*/  @P1 LOP3.LUT R54, R54, 0x4, RZ, 0xfc, !PT ;  /* 0x0000000436361812 */ /* 0x000fce00078efcff */
[----:B------:R-:W-:Y:S01]  /*102550*/  @P2 LOP3.LUT R55, R55, 0x80000000, RZ, 0xfc, !PT ;  /* 0x8000000037372812 */ /* 0x000fe200078efcff */
[----:B------:R-:W-:Y:S01]  /*102560*/  VIADD R14, R8, UR24 ;  /* 0x00000018080e7c36 */ /* 0x000fe20008000000 */
[----:B------:R-:W-:Y:S01]  /*102570*/  ISETP.LT.AND P1, PT, R44, UR48, !P0 ;  /* 0x000000302c007c0c */ /* 0x000fe2000c721270 */
[----:B------:R-:W-:Y:S01]  /*102580*/  ULDC UR24, c[0x0][0x228] ;  /* 0x00008a0000187ab9 */ /* 0x000fe20000000800 */
[----:B------:R-:W-:Y:S01]  /*102590*/  ISETP.LT.AND P0, PT, R43, UR42, !P0 ;  /* 0x0000002a2b007c0c */ /* 0x000fe2000c701270 */
[----:B------:R-:W-:Y:S01]  /*1025a0*/  ULDC UR46, c[0x0][0x228] ;  /* 0x00008a00002e7ab9 */ /* 0x000fe20000000800 */
[----:B------:R-:W-:Y:S01]  /*1025b0*/  LOP3.LUT R55, R55, 0xbfffffff, RZ, 0xc0, !PT ;  /* 0xbfffffff37377812 */ /* 0x000fe200078ec0ff */
[----:B------:R-:W-:Y:S01]  /*1025c0*/  ULDC UR42, c[0x0][0x228] ;  /* 0x00008a00002a7ab9 */ /* 0x000fe20000000800 */
[----:B------:R-:W-:Y:S01]  /*1025d0*/  LOP3.LUT R54, R54, 0xfffffffe, RZ, 0xc0, !PT ;  /* 0xfffffffe36367812 */ /* 0x000fe200078ec0ff */
[----:B------:R-:W-:-:S06]  /*1025e0*/  ULDC UR48, c[0x0][0x228] ;  /* 0x00008a0000307ab9 */ /* 0x000fcc0000000800 */
        /* <DEDUP_REMOVED lines=9> */
[----:B------:R-:W-:Y:S01]  /*102680*/  ISETP.LT.AND P3, PT, R34, UR49, !P0 ;  /* 0x0000003122007c0c */ /* 0x000fe2000c761270 */
[----:B------:R-:W-:Y:S01]  /*102690*/  ULDC UR22, c[0x0][0x228] ;  /* 0x00008a0000167ab9 */ /* 0x000fe20000000800 */
[----:B------:R-:W-:-:S09]  /*1026a0*/  ISETP.LT.AND P2, PT, R45, UR50, !P0 ;  /* 0x000000322d007c0c */ /* 0x000fd2000c741270 */
[----:B------:R-:W-:Y:S01]  /*1026b0*/  @P1 LOP3.LUT R55, R55, 0x2000000, RZ, 0xfc, !PT ;  /* 0x0200000037371812 */ /* 0x000fe200078efcff */
[----:B------:R-:W-:Y:S01]  /*1026c0*/  VIADD R15, R14, UR7 ;  /* 0x000000070e0f7c36 */ /* 0x000fe20008000000 */
[----:B------:R-:W-:Y:S01]  /*1026d0*/  ISETP.LT.AND P1, PT, R46, UR51, !P0 ;  /* 0x000000332e007c0c */ /* 0x000fe2000c721270 */
[----:B------:R-:W-:Y:S01]  /*1026e0*/  ULDC UR50, c[0x0][0x228] ;  /* 0x00008a0000327ab9 */ /* 0x000fe20000000800 */
[----:B------:R-:W-:Y:S01]  /*1026f0*/  LOP3.LUT R55, R55, 0xefffffff, RZ, 0xc0, !PT ;  /* 0xefffffff37377812 */ /* 0x000fe200078ec0ff */
[----:B------:R-:W-:Y:S01]  /*102700*/  VIADD R16, R15, UR37 ;  /* 0x000000250f107c36 */ /* 0x000fe20008000000 */
[----:B------:R-:W-:Y:S01]  /*102710*/  ULDC UR49, c[0x0][0x228] ;  /* 0x00008a0000317ab9 */ /* 0x000fe20000000800 */
[----:B------:R-:W-:Y:S01]  /*102720*/  ULDC UR51, c[0x0][0x228] ;  /* 0x00008a0000337ab9 */ /* 0x000fe20000000800 */
[----:B------:R-:W-:Y:S01]  /*102730*/  @P3 LOP3.LUT R55, R55, 0x10000000, RZ, 0xfc, !PT ;  /* 0x1000000037373812 */ /* 0x000fe200078efcff */
[----:B------:R-:W-:Y:S01]  /*102740*/  ULDC UR7, c[0x0][0x228] ;  /* 0x00008a0000077ab9 */ /* 0x000fe20000000800 */
[----:B------:R-:W-:-:S02]  /*102750*/  ULDC UR37, c[0x0][0x228] ;  /* 0x00008a0000257ab9 */ /* 0x000fc40000000800 */
        /* <DEDUP_REMOVED lines=32> */
[----:B------:R-:W-:-:S04]  /*102960*/  @P2 LOP3.LUT R55, R55, 0x100000, RZ, 0xfc, !PT ;  /* 0x0010000037372812 */ /* 0x000fc800078efcff */
[----:B------:R-:W-:-:S04]  /*102970*/  LOP3.LUT R55, R55, 0xfff7ffff, RZ, 0xc0, !PT ;  /* 0xfff7ffff37377812 */ /* 0x000fc800078ec0ff */
[----:B------:R-:W-:Y:S02]  /*102980*/  @P1 LOP3.LUT R55, R55, 0x80000, RZ, 0xfc, !PT ;  /* 0x0008000037371812 */ /* 0x000fe400078efcff */
[----:B------:R-:W-:Y:S01]  /*102990*/  ISETP.LT.AND P1, PT, R46, UR41, !P0 ;  /* 0x000000292e007c0c */ /* 0x000fe2000c721270 */
[----:B------:R-:W-:Y:S01]  /*1029a0*/  ULDC UR41, c[0x0][0x228] ;  /* 0x00008a0000297ab9 */ /* 0x000fe20000000800 */
[----:B------:R-:W-:Y:S01]  /*1029b0*/  ISETP.LT.AND P3, PT, R35, UR40, !P0 ;  /* 0x0000002823007c0c */ /* 0x000fe2000c761270 */
[----:B------:R-:W-:Y:S01]  /*1029c0*/  ULDC UR40, c[0x0][0x228] ;  /* 0x00008a0000287ab9 */ /* 0x000fe20000000800 */
[----:B------:R-:W-:Y:S02]  /*1029d0*/  LOP3.LUT R55, R55, 0xfffbffff, RZ, 0xc0, !PT ;  /* 0xfffbffff37377812 */ /* 0x000fe400078ec0ff */
[----:B------:R-:W-:Y:S01]  /*1029e0*/  ISETP.LT.AND P2, PT, R36, UR35, !P0 ;  /* 0x0000002324007c0c */ /* 0x000fe2000c741270 */
[----:B------:R-:W-:Y:S01]  /*1029f0*/  VIADD R17, R16, UR28 ;  /* 0x0000001c10117c36 */ /* 0x000fe20008000000 */
[----:B------:R-:W-:Y:S01]  /*102a00*/  ULDC UR28, c[0x0][0x248] ;  /* 0x00009200001c7ab9 */ /* 0x000fe20000000800 */
[----:B------:R-:W-:-:S04]  /*102a10*/  ULDC UR35, c[0x0][0x228] ;  /* 0x00008a0000237ab9 */ /* 0x000fc80000000800 */
        /* <DEDUP_REMOVED lines=50> */
[----:B------:R-:W-:Y:S01]  /*102d40*/  LOP3.LUT R55, R55, 0xfffffffd, RZ, 0xc0, !PT ;  /* 0xfffffffd37377812 */ /* 0x000fe200078ec0ff */
[----:B------:R-:W-:Y:S01]  /*102d50*/  VIADD R19, R18, UR28 ;  /* 0x0000001c12137c36 */ /* 0x000fe20008000000 */
[----:B------:R-:W-:Y:S01]  /*102d60*/  ISETP.LT.AND P3, PT, R34, UR45, !P0 ;  /* 0x0000002d22007c0c */ /* 0x000fe2000c761270 */
[----:B------:R-:W-:Y:S01]  /*102d70*/  ULDC UR28, c[0x0][0x248] ;  /* 0x00009200001c7ab9 */ /* 0x000fe20000000800 */
[----:B------:R-:W-:Y:S01]  /*102d80*/  ISETP.LT.AND P2, PT, R45, UR44, !P0 ;  /* 0x0000002c2d007c0c */ /* 0x000fe2000c741270 */
[----:B------:R-:W-:Y:S01]  /*102d90*/  VIADD R4, R7, 0x30 ;  /* 0x0000003007047836 */ /* 0x000fe20000000000 */
[----:B------:R-:W-:-:S05]  /*102da0*/  ULDC UR40, c[0x0][0x248] ;  /* 0x0000920000287ab9 */ /* 0x000fca0000000800 */
[----:B------:R-:W-:Y:S01]  /*102db0*/  @P1 LOP3.LUT R55, R55, 0x2, RZ, 0xfc, !PT ;  /* 0x0000000237371812 */ /* 0x000fe200078efcff */
[----:B------:R-:W-:Y:S01]  /*102dc0*/  VIADD R20, R19, UR28 ;  /* 0x0000001c13147c36 */ /* 0x000fe20008000000 */
[----:B------:R-:W-:Y:S01]  /*102dd0*/  ISETP.LT.AND P1, PT, R46, UR43, !P0 ;  /* 0x0000002b2e007c0c */ /* 0x000fe2000c721270 */
[----:B------:R-:W-:Y:S01]  /*102de0*/  ULDC UR28, c[0x0][0x248] ;  /* 0x00009200001c7ab9 */ /* 0x000fe20000000800 */
[----:B------:R-:W-:Y:S01]  /*102df0*/  LOP3.LUT R55, R55, 0xffffffef, RZ, 0xc0, !PT ;  /* 0xffffffef37377812 */ /* 0x000fe200078ec0ff */
[----:B------:R-:W-:Y:S01]  /*102e00*/  ULDC UR44, c[0x0][0x228] ;  /* 0x00008a00002c7ab9 */ /* 0x000fe20000000800 */
[----:B------:R-:W-:Y:S01]  /*102e10*/  ULDC UR43, c[0x0][0x228] ;  /* 0x00008a00002b7ab9 */ /* 0x000fe20000000800 */
[----:B------:R-:W-:Y:S01]  /*102e20*/  LOP3.LUT R59, R59, 0x7fffffff, RZ, 0xc0, !PT ;  /* 0x7fffffff3b3b7812 */ /* 0x000fe200078ec0ff */
[----:B------:R-:W-:Y:S01]  /*102e30*/  ULDC UR45, c[0x0][0x228] ;  /* 0x00008a00002d7ab9 */ /* 0x000fe20000000800 */
[----:B------:R-:W-:-:S04]  /*102e40*/  @P3 LOP3.LUT R55, R55, 0x10, RZ, 0xfc, !PT ;  /* 0x0000001037373812 */ /* 0x000fc800078efcff */
[----:B------:R-:W-:-:S04]  /*102e50*/  LOP3.LUT R55, R55, 0xfffffff7, RZ, 0xc0, !PT ;  /* 0xfffffff737377812 */ /* 0x000fc800078ec0ff */
[----:B------:R-:W-:Y:S02]  /*102e60*/  @P2 LOP3.LUT R55, R55, 0x8, RZ, 0xfc, !PT ;  /* 0x0000000837372812 */ /* 0x000fe400078efcff */
[----:B------:R-:W-:Y:S01]  /*102e70*/  ISETP.LT.AND P2, PT, R36, UR60, !P0 ;  /* 0x0000003c24007c0c */ /* 0x000fe2000c741270 */
[----:B------:R-:W-:Y:S01]  /*102e80*/  VIADD R21, R20, UR28 ;  /* 0x0000001c14157c36 */ /* 0x000fe20008000000 */
[----:B------:R-:W-:Y:S01]  /*102e90*/  LOP3.LUT R55, R55, 0xfffffffb, RZ, 0xc0, !PT ;  /* 0xfffffffb37377812 */ /* 0x000fe200078ec0ff */
[----:B------:R-:W-:Y:S01]  /*102ea0*/  ULDC.64 UR28, c[0x0][0x228] ;  /* 0x00008a00001c7ab9 */ /* 0x000fe20000000a00 */
        /* <DEDUP_REMOVED lines=10> */
[----:B------:R-:W-:-:S08]  /*102f50*/  ULDC UR58, c[0x0][0x228] ;  /* 0x00008a00003a7ab9 */ /* 0x000fd00000000800 */
[----:B------:R-:W-:-:S04]  /*102f60*/  @P1 LOP3.LUT R56, R56, 0x40000000, RZ, 0xfc, !PT ;  /* 0x4000000038381812 */ /* 0x000fc800078efcff */
[----:B------:R-:W-:Y:S02]  /*102f70*/  LOP3.LUT R56, R56, 0xdfffffff, RZ, 0xc0, !PT ;  /* 0xdfffffff38387812 */ /* 0x000fe400078ec0ff */
[----:B------:R-:W-:Y:S02]  /*102f80*/  LOP3.LUT R55, R55, 0xfffffffe, RZ, 0xc0, !PT ;  /* 0xfffffffe37377812 */ /* 0x000fe400078ec0ff */
[----:B------:R-:W-:Y:S02]  /*102f90*/  @P0 LOP3.LUT R56, R56, 0x20000000, RZ, 0xfc, !PT ;  /* 0x2000000038380812 */ /* 0x000fe400078efcff */
[----:B------:R-:W-:Y:S02]  /*102fa0*/  ISETP.GE.AND P0, PT, R4, UR39, PT ;  /* 0x0000002704007c0c */ /* 0x000fe4000bf06270 */
[----:B------:R-:W-:Y:S02]  /*102fb0*/  @P3 LOP3.LUT R55, R55, 0x1, RZ, 0xfc, !PT ;  /* 0x0000000137373812 */ /* 0x000fe400078efcff */
        /* <DEDUP_REMOVED lines=39> */
[----:B------:R-:W-:Y:S01]  /*103230*/  VIADD R23, R22, UR5 ;  /* 0x0000000516177c36 */ /* 0x000fe20008000000 */
[----:B------:R-:W-:Y:S01]  /*103240*/  ISETP.LT.AND P2, PT, R45, UR55, !P0 ;  /* 0x000000372d007c0c */ /* 0x000fe2000c741270 */
[----:B------:R-:W-:Y:S01]  /*103250*/  ULDC UR38, c[0x0][0x248] ;  /* 0x0000920000267ab9 */ /* 0x000fe20000000800 */
[----:B------:R-:W-:-:S05]  /*103260*/  ULDC UR5, c[0x0][0x228] ;  /* 0x00008a0000057ab9 */ /* 0x000fca0000000800 */
[----:B------:R-:W-:Y:S01]  /*103270*/  @P1 LOP3.LUT R56, R56, 0x20000, RZ, 0xfc, !PT ;  /* 0x0002000038381812 */ /* 0x000fe200078efcff */
[----:B------:R-:W-:Y:S01]  /*103280*/  VIADD R24, R23, UR40 ;  /* 0x0000002817187c36 */ /* 0x000fe20008000000 */
[----:B------:R-:W-:Y:S01]  /*103290*/  ISETP.LT.AND P1, PT, R46, UR54, !P0 ;  /* 0x000000362e007c0c */ /* 0x000fe2000c721270 */
[----:B------:R-:W-:Y:S01]  /*1032a0*/  ULDC.64 UR40, c[0x0][0x228] ;  /* 0x00008a0000287ab9 */ /* 0x000fe20000000a00 */
        /* <DEDUP_REMOVED lines=15> */
[----:B------:R-:W-:Y:S01]  /*1033a0*/  @P1 LOP3.LUT R56, R56, 0x40000, RZ, 0xfc, !PT ;  /* 0x0004000038381812 */ /* 0x000fe200078efcff */
[----:B------:R-:W-:-:S03]  /*1033b0*/  ULDC UR56, c[0x0][0x228] ;  /* 0x00008a0000387ab9 */ /* 0x000fc60000000800 */
        /* <DEDUP_REMOVED lines=39> */
[----:B------:R-:W-:Y:S01]  /*103630*/  ULDC.64 UR8, c[0x0][0x228] ;  /* 0x00008a0000087ab9 */ /* 0x000fe20000000a00 */
[----:B------:R-:W-:Y:S02]  /*103640*/  ULDC UR20, c[0x0][0x228] ;  /* 0x00008a0000147ab9 */ /* 0x000fe40000000800 */
[----:B------:R-:W-:Y:S02]  /*103650*/  @P2 LOP3.LUT R56, R56, 0x80, RZ, 0xfc, !PT ;  /* 0x0000008038382812 */ /* 0x000fe400078efcff */
[----:B------:R-:W-:Y:S01]  /*103660*/  ISETP.LT.AND P0, PT, R43, UR21, !P0 ;  /* 0x000000152b007c0c */ /* 0x000fe2000c701270 */
[----:B------:R-:W-:Y:S01]  /*103670*/  VIADD R28, R27, UR10 ;  /* 0x0000000a1b1c7c36 */ /* 0x000fe20008000000 */
[----:B------:R-:W-:Y:S01]  /*103680*/  LOP3.LUT R56, R56, 0xffffffbf, RZ, 0xc0, !PT ;  /* 0xffffffbf38387812 */ /* 0x000fe200078ec0ff */
[----:B------:R-:W-:Y:S01]  /*103690*/  ULDC UR10, c[0x0][0x248] ;  /* 0x00009200000a7ab9 */ /* 0x000fe20000000800 */
[----:B------:R-:W-:Y:S01]  /*1036a0*/  LOP3.LUT R60, R60, 0x7fffffff, RZ, 0xc0, !PT ;  /* 0x7fffffff3c3c7812 */ /* 0x000fe200078ec0ff */
[----:B------:R-:W-:Y:S01]  /*1036b0*/  ULDC UR21, c[0x0][0x228] ;  /* 0x00008a0000157ab9 */ /* 0x000fe20000000800 */
        /* <DEDUP_REMOVED lines=26> */
[----:B------:R-:W-:Y:S01]  /*103860*/  ISETP.LT.AND P3, PT, R39, UR14, !P0 ;  /* 0x0000000e27007c0c */ /* 0x000fe2000c761270 */
[----:B------:R-:W-:Y:S02]  /*103870*/  ULDC UR14, c[0x0][0x248] ;  /* 0x00009200000e7ab9 */ /* 0x000fe40000000800 */
[----:B------:R-:W-:Y:S02]  /*103880*/  @P2 LOP3.LUT R58, R58, 0x80000000, RZ, 0xfc, !PT ;  /* 0x800000003a3a2812 */ /* 0x000fe400078efcff */
[----:B------:R-:W-:Y:S02]  /*103890*/  ISETP.LT.AND P0, PT, R43, UR33, !P0 ;  /* 0x000000212b007c0c */ /* 0x000fe4000c701270 */
[----:B------:R-:W-:Y:S01]  /*1038a0*/  LOP3.LUT R56, R56, 0xfffffffd, RZ, 0xc0, !PT ;  /* 0xfffffffd38387812 */ /* 0x000fe200078ec0ff */
[----:B------:R-:W-:Y:S01]  /*1038b0*/  VIADD R30, R29, UR14 ;  /* 0x0000000e1d1e7c36 */ /* 0x000fe20008000000 */
[----:B------:R-:W-:Y:S01]  /*1038c0*/  LOP3.LUT R58, R58, 0xbfffffff, RZ, 0xc0, !PT ;  /* 0xbfffffff3a3a7812 */ /* 0x000fe200078ec0ff */
[----:B------:R-:W-:-:S03]  /*1038d0*/  ULDC UR33, c[0x0][0x248] ;  /* 0x0000920000217ab9 */ /* 0x000fc60000000800 */
        /* <DEDUP_REMOVED lines=74> */
[----:B------:R-:W-:Y:S02]  /*103d80*/  ULDC UR37, c[0x0][0x228] ;  /* 0x00008a0000257ab9 */ /* 0x000fe40000000800 */
[----:B------:R-:W-:Y:S02]  /*103d90*/  @P2 LOP3.LUT R58, R58, 0x8000, RZ, 0xfc, !PT ;  /* 0x000080003a3a2812 */ /* 0x000fe400078efcff */
[----:B------:R-:W-:-:S02]  /*103da0*/  ISETP.LT.AND P0, PT, R43, UR23, !P0 ;  /* 0x000000172b007c0c */ /* 0x000fc4000c701270 */
        /* <DEDUP_REMOVED lines=8> */
[----:B------:R0:W-:Y:S01]  /*103e30*/  STL [R1], R5 ;  /* 0x0000000501007387 */ /* 0x0001e20000100800 */
[----:B------:R-:W-:Y:S01]  /*103e40*/  ISETP.LT.AND P1, PT, R34, UR29, !P0 ;  /* 0x0000001d22007c0c */ /* 0x000fe2000c721270 */
[----:B------:R-:W-:Y:S01]  /*103e50*/  ULDC UR29, c[0x0][0x228] ;  /* 0x00008a00001d7ab9 */ /* 0x000fe20000000800 */
[----:B------:R-:W-:Y:S01]  /*103e60*/  ISETP.LT.AND P3, PT, R39, UR40, !P0 ;  /* 0x0000002827007c0c */ /* 0x000fe2000c761270 */
[----:B------:R-:W-:Y:S01]  /*103e70*/  ULDC UR40, c[0x0][0x228] ;  /* 0x00008a0000287ab9 */ /* 0x000fe20000000800 */
[----:B------:R-:W-:Y:S01]  /*103e80*/  ULDC UR11, c[0x0][0x228] ;  /* 0x00008a00000b7ab9 */ /* 0x000fe20000000800 */
[----:B------:R-:W-:-:S06]  /*103e90*/  ULDC UR18, c[0x0][0x228] ;  /* 0x00008a0000127ab9 */ /* 0x000fcc0000000800 */
[----:B------:R-:W-:Y:S02]  /*103ea0*/  @P2 LOP3.LUT R58, R58, 0x100, RZ, 0xfc, !PT ;  /* 0x000001003a3a2812 */ /* 0x000fe400078efcff */
[----:B------:R-:W-:Y:S02]  /*103eb0*/  ISETP.LT.AND P2, PT, R45, UR39, !P0 ;  /* 0x000000272d007c0c */ /* 0x000fe4000c741270 */
[----:B------:R-:W-:-:S04]  /*103ec0*/  LOP3.LUT R58, R58, 0xffffefff, RZ, 0xc0, !PT ;  /* 0xffffefff3a3a7812 */ /* 0x000fc800078ec0ff */
[----:B------:R-:W-:Y:S02]  /*103ed0*/  @P1 LOP3.LUT R58, R58, 0x1000, RZ, 0xfc, !PT ;  /* 0x000010003a3a1812 */ /* 0x000fe400078efcff */
[----:B------:R-:W-:Y:S01]  /*103ee0*/  ISETP.LT.AND P1, PT, R46, UR38, !P0 ;  /* 0x000000262e007c0c */ /* 0x000fe2000c721270 */
[----:B0-----:R-:W-:Y:S01]  /*103ef0*/  VIADD R5, R5, UR22 ;  /* 0x0000001605057c36 */ /* 0x001fe20008000000 */
[----:B------:R-:W-:Y:S01]  /*103f00*/  LOP3.LUT R58, R58, 0xfffff7ff, RZ, 0xc0, !PT ;  /* 0xfffff7ff3a3a7812 */ /* 0x000fe200078ec0ff */
[----:B------:R-:W-:Y:S01]  /*103f10*/  ULDC.64 UR22, c[0x0][0x228] ;  /* 0x00008a0000167ab9 */ /* 0x000fe20000000a00 */
[----:B------:R-:W-:Y:S02]  /*103f20*/  ULDC.64 UR38, c[0x0][0x228] ;  /* 0x00008a0000267ab9 */ /* 0x000fe40000000a00 */
        /* <DEDUP_REMOVED lines=11> */
[----:B------:R0:W-:Y:S01]  /*103fe0*/  STL [R1+0x4], R5 ;  /* 0x0000040501007387 */ /* 0x0001e20000100800 */
[----:B------:R-:W-:Y:S01]  /*103ff0*/  LOP3.LUT R58, R58, 0xffffffbf, RZ, 0xc0, !PT ;  /* 0xffffffbf3a3a7812 */ /* 0x000fe200078ec0ff */
[----:B------:R-:W-:-:S03]  /*104000*/  ULDC UR46, c[0x0][0x228] ;  /* 0x00008a00002e7ab9 */ /* 0x000fc60000000800 */
[----:B------:R-:W-:-:S04]  /*104010*/  @P1 LOP3.LUT R58, R58, 0x40, RZ, 0xfc, !PT ;  /* 0x000000403a3a1812 */ /* 0x000fc800078efcff */
[----:B------:R-:W-:-:S04]  /*104020*/  LOP3.LUT R58, R58, 0xffffffdf, RZ, 0xc0, !PT ;  /* 0xffffffdf3a3a7812 */ /* 0x000fc800078ec0ff */
[----:B------:R-:W-:Y:S02]  /*104030*/  @P0 LOP3.LUT R58, R58, 0x20, RZ, 0xfc, !PT ;  /* 0x000000203a3a0812 */ /* 0x000fe400078efcff */
[----:B------:R-:W-:Y:S02]  /*104040*/  ISETP.GE.AND P0, PT, R4, UR15, PT ;  /* 0x0000000f04007c0c */ /* 0x000fe4000bf06270 */
[----:B------:R-:W-:Y:S01]  /*104050*/  LOP3.LUT R58, R58, 0xfffffffe, RZ, 0xc0, !PT ;  /* 0xfffffffe3a3a7812 */ /* 0x000fe200078ec0ff */
[----:B------:R-:W-:Y:S01]  /*104060*/  VIADD R4, R7, 0x28 ;  /* 0x0000002807047836 */ /* 0x000fe20000000000 */
[----:B------:R-:W-:Y:S01]  /*104070*/  ISETP.LT.AND P1, PT, R35, UR22, !P0 ;  /* 0x0000001623007c0c */ /* 0x000fe2000c721270 */
[----:B0-----:R-:W-:Y:S01]  /*104080*/  VIADD R5, R5, UR27 ;  /* 0x0000001b05057c36 */ /* 0x001fe20008000000 */
[----:B------:R-:W-:Y:S01]  /*104090*/  ISETP.LT.AND P3, PT, R34, UR43, !P0 ;  /* 0x0000002b22007c0c */ /* 0x000fe2000c761270 */
[----:B------:R-:W-:Y:S01]  /*1040a0*/  ULDC UR43, c[0x0][0x228] ;  /* 0x00008a00002b7ab9 */ /* 0x000fe20000000800 */
[----:B------:R-:W-:Y:S01]  /*1040b0*/  ISETP.LT.AND P2, PT, R45, UR42, !P0 ;  /* 0x0000002a2d007c0c */ /* 0x000fe2000c741270 */
[----:B------:R-:W-:Y:S01]  /*1040c0*/  ULDC UR15, c[0x0][0x248] ;  /* 0x00009200000f7ab9 */ /* 0x000fe20000000800 */
[----:B------:R-:W-:-:S07]  /*1040d0*/  ULDC UR22, c[0x0][0x228] ;  /* 0x00008a0000167ab9 */ /* 0x000fce0000000800 */
[----:B------:R-:W-:Y:S01]  /*1040e0*/  @P1 LOP3.LUT R58, R58, 0x1, RZ, 0xfc, !PT ;  /* 0x000000013a3a1812 */ /* 0x000fe200078efcff */
[----:B------:R0:W-:Y:S01]  /*1040f0*/  STL [R1+0x8], R5 ;  /* 0x0000080501007387 */ /* 0x0001e20000100800 */
[----:B------:R-:W-:Y:S01]  /*104100*/  ULDC UR42, c[0x0][0x248] ;  /* 0x00009200002a7ab9 */ /* 0x000fe20000000800 */
[----:B------:R-:W-:Y:S01]  /*104110*/  ULDC UR27, c[0x0][0x228] ;  /* 0x00008a00001b7ab9 */ /* 0x000fe20000000800 */
[----:B------:R-:W-:-:S04]  /*104120*/  LOP3.LUT R58, R58, 0xffffffef, RZ, 0xc0, !PT ;  /* 0xffffffef3a3a7812 */ /* 0x000fc800078ec0ff */
[----:B------:R-:W-:Y:S02]  /*104130*/  @P3 LOP3.LUT R58, R58, 0x10, RZ, 0xfc, !PT ;  /* 0x000000103a3a3812 */ /* 0x000fe400078efcff */
[----:B------:R-:W-:Y:S01]  /*104140*/  ISETP.LT.AND P1, PT, R46, UR47, !P0 ;  /* 0x0000002f2e007c0c */ /* 0x000fe2000c721270 */
[----:B0-----:R-:W-:Y:S01]  /*104150*/  VIADD R5, R5, UR15 ;  /* 0x0000000f05057c36 */ /* 0x001fe20008000000 */
[----:B------:R-:W-:Y:S01]  /*104160*/  LOP3.LUT R58, R58, 0xfffffff7, RZ, 0xc0, !PT ;  /* 0xfffffff73a3a7812 */ /* 0x000fe200078ec0ff */
[----:B------:R-:W-:Y:S01]  /*104170*/  ULDC UR15, c[0x0][0x248] ;  /* 0x00009200000f7ab9 */ /* 0x000fe20000000800 */
[----:B------:R-:W-:Y:S01]  /*104180*/  ISETP.LT.AND P3, PT, R39, UR45, !P0 ;  /* 0x0000002d27007c0c */ /* 0x000fe2000c761270 */
[----:B------:R-:W-:Y:S01]  /*104190*/  ULDC UR47, c[0x0][0x248] ;  /* 0x00009200002f7ab9 */ /* 0x000fe20000000800 */
[----:B------:R-:W-:Y:S01]  /*1041a0*/  @P2 LOP3.LUT R58, R58, 0x8, RZ, 0xfc, !PT ;  /* 0x000000083a3a2812 */ /* 0x000fe200078efcff */
[----:B------:R0:W-:Y:S01]  /*1041b0*/  STL [R1+0x18], R5 ;  /* 0x0000180501007387 */ /* 0x0001e20000100800 */
[----:B------:R-:W-:Y:S01]  /*1041c0*/  ISETP.LT.AND P2, PT, R36, UR48, !P0 ;  /* 0x0000003024007c0c */ /* 0x000fe2000c741270 */
[----:B------:R-:W-:Y:S01]  /*1041d0*/  ULDC UR45, c[0x0][0x228] ;  /* 0x00008a00002d7ab9 */ /* 0x000fe20000000800 */
[----:B------:R-:W-:Y:S01]  /*1041e0*/  LOP3.LUT R58, R58, 0xfffffffb, RZ, 0xc0, !PT ;  /* 0xfffffffb3a3a7812 */ /* 0x000fe200078ec0ff */
[----:B------:R-:W-:-:S03]  /*1041f0*/  ULDC UR48, c[0x0][0x228] ;  /* 0x00008a0000307ab9 */ /* 0x000fc60000000800 */
[----:B------:R-:W-:Y:S02]  /*104200*/  @P1 LOP3.LUT R58, R58, 0x4, RZ, 0xfc, !PT ;  /* 0x000000043a3a1812 */ /* 0x000fe400078efcff */
[----:B------:R-:W-:Y:S01]  /*104210*/  ISETP.LT.AND P1, PT, R44, UR49, !P0 ;  /* 0x000000312c007c0c */ /* 0x000fe2000c721270 */
[----:B0-----:R-:W-:Y:S01]  /*104220*/  VIADD R5, R5, UR15 ;  /* 0x0000000f05057c36 */ /* 0x001fe20008000000 */
[----:B------:R-:W-:Y:S01]  /*104230*/  ISETP.LT.AND P0, PT, R43, UR50, !P0 ;  /* 0x000000322b007c0c */ /* 0x000fe2000c701270 */
[----:B------:R-:W-:Y:S02]  /*104240*/  ULDC UR15, c[0x0][0x228] ;  /* 0x00008a00000f7ab9 */ /* 0x000fe40000000800 */
[----:B------:R-:W-:Y:S02]  /*104250*/  @P2 LOP3.LUT R59, R59, 0x80000000, RZ, 0xfc, !PT ;  /* 0x800000003b3b2812 */ /* 0x000fe400078efcff */
[----:B------:R-:W-:Y:S01]  /*104260*/  LOP3.LUT R58, R58, 0xfffffffd, RZ, 0xc0, !PT ;  /* 0xfffffffd3a3a7812 */ /* 0x000fe200078ec0ff */
[----:B------:R0:W-:Y:S01]  /*104270*/  STL [R1+0x4c], R5 ;  /* 0x00004c0501007387 */ /* 0x0001e20000100800 */
[----:B------:R-:W-:Y:S01]  /*104280*/  LOP3.LUT R59, R59, 0xbfffffff, RZ, 0xc0, !PT ;  /* 0xbfffffff3b3b7812 */ /* 0x000fe200078ec0ff */
[----:B------:R-:W-:Y:S01]  /*104290*/  ULDC UR49, c[0x0][0x228] ;  /* 0x00008a0000317ab9 */ /* 0x000fe20000000800 */
[----:B------:R-:W-:-:S02]  /*1042a0*/  ULDC UR50, c[0x0][0x228] ;  /* 0x00008a0000327ab9 */ /* 0x000fc40000000800 */
        /* <DEDUP_REMOVED lines=45> */
[----:B------:R0:W-:Y:S01]  /*104580*/  STL [R1+0x48], R5 ;  /* 0x0000480501007387 */ /* 0x0001e20000100800 */
[----:B------:R-:W-:Y:S01]  /*104590*/  ISETP.LT.AND P1, PT, R34, UR40, !P0 ;  /* 0x0000002822007c0c */ /* 0x000fe2000c721270 */
[----:B------:R-:W-:Y:S01]  /*1045a0*/  ULDC UR40, c[0x0][0x228] ;  /* 0x00008a0000287ab9 */ /* 0x000fe20000000800 */
[----:B------:R-:W-:Y:S01]  /*1045b0*/  ISETP.LT.AND P3, PT, R39, UR41, !P0 ;  /* 0x0000002927007c0c */ /* 0x000fe2000c761270 */
[----:B------:R-:W-:Y:S01]  /*1045c0*/  ULDC UR28, c[0x0][0x228] ;  /* 0x00008a00001c7ab9 */ /* 0x000fe20000000800 */
[----:B------:R-:W-:-:S07]  /*1045d0*/  ULDC UR23, c[0x0][0x228] ;  /* 0x00008a0000177ab9 */ /* 0x000fce0000000800 */
[----:B------:R-:W-:Y:S02]  /*1045e0*/  @P2 LOP3.LUT R59, R59, 0x10000, RZ, 0xfc, !PT ;  /* 0x000100003b3b2812 */ /* 0x000fe400078efcff */
[----:B------:R-:W-:Y:S01]  /*1045f0*/  ISETP.LT.AND P2, PT, R45, UR37, !P0 ;  /* 0x000000252d007c0c */ /* 0x000fe2000c741270 */
[----:B0-----:R-:W-:Y:S01]  /*104600*/  VIADD R5, R5, UR33 ;  /* 0x0000002105057c36 */ /* 0x001fe20008000000 */
[----:B------:R-:W-:Y:S01]  /*104610*/  LOP3.LUT R59, R59, 0xffefffff, RZ, 0xc0, !PT ;  /* 0xffefffff3b3b7812 */ /* 0x000fe200078ec0ff */
[----:B------:R-:W-:Y:S01]  /*104620*/  ULDC UR37, c[0x0][0x228] ;  /* 0x00008a0000257ab9 */ /* 0x000fe20000000800 */
[----:B------:R-:W-:Y:S02]  /*104630*/  ULDC UR33, c[0x0][0x228] ;  /* 0x00008a0000217ab9 */ /* 0x000fe40000000800 */
        /* <DEDUP_REMOVED lines=20> */
[----:B------:R-:W-:Y:S02]  /*104780*/  ULDC UR12, c[0x0][0x228] ;  /* 0x00008a00000c7ab9 */ /* 0x000fe40000000800 */
[----:B------:R-:W-:-:S04]  /*104790*/  @P1 LOP3.LUT R59, R59, 0x4000, RZ, 0xfc, !PT ;  /* 0x000040003b3b1812 */ /* 0x000fc800078efcff */
[----:B------:R-:W-:-:S04]  /*1047a0*/  LOP3.LUT R59, R59, 0xffffdfff, RZ, 0xc0, !PT ;  /* 0xffffdfff3b3b7812 */ /* 0x000fc800078ec0ff */
[----:B------:R-:W-:Y:S02]  /*1047b0*/  @P0 LOP3.LUT R59, R59, 0x2000, RZ, 0xfc, !PT ;  /* 0x000020003b3b0812 */ /* 0x000fe400078efcff */
[----:B------:R-:W-:-:S04]  /*1047c0*/  ISETP.GE.AND P0, PT, R4, UR39, PT ;  /* 0x0000002704007c0c */ /* 0x000fc8000bf06270 */
[----:B------:R-:W-:Y:S02]  /*1047d0*/  ISETP.LT.AND P1, PT, R35, UR40, !P0 ;  /* 0x0000002823007c0c */ /* 0x000fe4000c721270 */
[----:B------:R-:W-:Y:S01]  /*1047e0*/  LOP3.LUT R59, R59, 0xfffffeff, RZ, 0xc0, !PT ;  /* 0xfffffeff3b3b7812 */ /* 0x000fe200078ec0ff */
[----:B------:R0:W-:Y:S01]  /*1047f0*/  STL [R1+0x40], R5 ;  /* 0x0000400501007387 */ /* 0x0001e20000100800 */
[----:B------:R-:W-:Y:S01]  /*104800*/  ISETP.LT.AND P3, PT, R34, UR43, !P0 ;  /* 0x0000002b22007c0c */ /* 0x000fe2000c761270 */
[----:B------:R-:W-:Y:S01]  /*104810*/  VIADD R4, R7, 0x25 ;  /* 0x0000002507047836 */ /* 0x000fe20000000000 */
[----:B------:R-:W-:Y:S01]  /*104820*/  ISETP.LT.AND P2, PT, R45, UR44, !P0 ;  /* 0x0000002c2d007c0c */ /* 0x000fe2000c741270 */
[----:B------:R-:W-:Y:S01]  /*104830*/  ULDC UR44, c[0x0][0x248] ;  /* 0x00009200002c7ab9 */ /* 0x000fe20000000800 */
[----:B------:R-:W-:-:S05]  /*104840*/  ULDC UR40, c[0x0][0x228] ;  /* 0x00008a0000287ab9 */ /* 0x000fca0000000800 */
[----:B------:R-:W-:-:S04]  /*104850*/  @P1 LOP3.LUT R59, R59, 0x100, RZ, 0xfc, !PT ;  /* 0x000001003b3b1812 */ /* 0x000fc800078efcff */
        /* <DEDUP_REMOVED lines=10> */
[----:B------:R-:W-:-:S02]  /*104900*/  ULDC UR60, c[0x0][0x228] ;  /* 0x00008a00003c7ab9 */ /* 0x000fc40000000800 */
[----:B------:R-:W-:-:S04]  /*104910*/  LOP3.LUT R59, R59, 0xfffffbff, RZ, 0xc0, !PT ;  /* 0xfffffbff3b3b7812 */ /* 0x000fc800078ec0ff */
[----:B------:R-:W-:Y:S02]  /*104920*/  @P1 LOP3.LUT R59, R59, 0x400, RZ, 0xfc, !PT ;  /* 0x000004003b3b1812 */ /* 0x000fe400078efcff */
[----:B------:R-:W-:Y:S01]  /*104930*/  ISETP.LT.AND P2, PT, R36, UR59, !P0 ;  /* 0x0000003b24007c0c */ /* 0x000fe2000c741270 */
[----:B0-----:R-:W-:Y:S01]  /*104940*/  VIADD R5, R5, UR38 ;  /* 0x0000002605057c36 */ /* 0x001fe20008000000 */
[----:B------:R-:W-:Y:S01]  /*104950*/  LOP3.LUT R59, R59, 0xfffffdff, RZ, 0xc0, !PT ;  /* 0xfffffdff3b3b7812 */ /* 0x000fe200078ec0ff */
[----:B------:R-:W-:Y:S01]  /*104960*/  ULDC.64 UR38, c[0x0][0x228] ;  /* 0x00008a0000267ab9 */ /* 0x000fe20000000a00 */
        /* <DEDUP_REMOVED lines=11> */
[----:B------:R-:W-:Y:S02]  /*104a20*/  ULDC UR17, c[0x0][0x228] ;  /* 0x00008a0000117ab9 */ /* 0x000fe40000000800 */
[----:B------:R-:W-:-:S04]  /*104a30*/  @P1 LOP3.LUT R59, R59, 0x40, RZ, 0xfc, !PT ;  /* 0x000000403b3b1812 */ /* 0x000fc800078efcff */
[----:B------:R-:W-:-:S04]  /*104a40*/  LOP3.LUT R59, R59, 0xffffffdf, RZ, 0xc0, !PT ;  /* 0xffffffdf3b3b7812 */ /* 0x000fc800078ec0ff */
[----:B------:R-:W-:Y:S02]  /*104a50*/  @P0 LOP3.LUT R59, R59, 0x20, RZ, 0xfc, !PT ;  /* 0x000000203b3b0812 */ /* 0x000fe400078efcff */
[----:B------:R-:W-:Y:S02]  /*104a60*/  ISETP.GE.AND P0, PT, R4, UR29, PT ;  /* 0x0000001d04007c0c */ /* 0x000fe4000bf06270 */
[----:B------:R-:W-:Y:S01]  /*104a70*/  LOP3.LUT R59, R59, 0xfffffffe, RZ, 0xc0, !PT ;  /* 0xfffffffe3b3b7812 */ /* 0x000fe200078ec0ff */
[----:B------:R0:W-:Y:S01]  /*104a80*/  STL [R1+0x34], R5 ;  /* 0x0000340501007387 */ /* 0x0001e20000100800 */
[----:B------:R-:W-:Y:S01]  /*104a90*/  ISETP.LT.AND P1, PT, R35, UR38, !P0 ;  /* 0x0000002623007c0c */ /* 0x000fe2000c721270 */
[----:B------:R-:W-:Y:S01]  /*104aa0*/  ULDC UR38, c[0x0][0x248] ;  /* 0x0000920000267ab9 */ /* 0x000fe20000000800 */
[----:B------:R-:W-:Y:S01]  /*104ab0*/  ISETP.LT.AND P3, PT, R34, UR58, !P0 ;  /* 0x0000003a22007c0c */ /* 0x000fe2000c761270 */
[----:B------:R-:W-:Y:S01]  /*104ac0*/  VIADD R4, R7, 0x24 ;  /* 0x0000002407047836 */ /* 0x000fe20000000000 */
[----:B------:R-:W-:Y:S01]  /*104ad0*/  ISETP.LT.AND P2, PT, R45, UR57, !P0 ;  /* 0x000000392d007c0c */ /* 0x000fe2000c741270 */
[----:B------:R-:W-:Y:S01]  /*104ae0*/  ULDC UR58, c[0x0][0x228] ;  /* 0x00008a00003a7ab9 */ /* 0x000fe20000000800 */
[----:B------:R-:W-:Y:S01]  /*104af0*/  ULDC UR29, c[0x0][0x228] ;  /* 0x00008a00001d7ab9 */ /* 0x000fe20000000800 */
[----:B------:R-:W-:-:S06]  /*104b00*/  ULDC UR57, c[0x0][0x228] ;  /* 0x00008a0000397ab9 */ /* 0x000fcc0000000800 */
[----:B------:R-:W-:-:S04]  /*104b10*/  @P1 LOP3.LUT R59, R59, 0x1, RZ, 0xfc, !PT ;  /* 0x000000013b3b1812 */ /* 0x000fc800078efcff */
        /* <DEDUP_REMOVED lines=9> */
[----:B------:R-:W-:Y:S02]  /*104bb0*/  ULDC UR20, c[0x0][0x248] ;  /* 0x0000920000147ab9 */ /* 0x000fe40000000800 */
[----:B0-----:R-:W-:Y:S01]  /*104bc0*/  VIADD R5, R5, UR20 ;  /* 0x0000001405057c36 */ /* 0x001fe20008000000 */
[----:B------:R-:W-:-:S04]  /*104bd0*/  ULDC UR20, c[0x0][0x248] ;  /* 0x0000920000147ab9 */ /* 0x000fc80000000800 */
[----:B------:R0:W-:Y:S02]  /*104be0*/  STL [R1+0x30], R5 ;  /* 0x0000300501007387 */ /* 0x0001e40000100800 */
[----:B0-----:R-:W-:Y:S01]  /*104bf0*/  VIADD R5, R5, UR47 ;  /* 0x0000002f05057c36 */ /* 0x001fe20008000000 */
[----:B------:R-:W-:Y:S01]  /*104c00*/  ISETP.LT.AND P3, PT, R39, UR55, !P0 ;  /* 0x0000003727007c0c */ /* 0x000fe2000c761270 */
[----:B------:R-:W-:Y:S01]  /*104c10*/  ULDC UR47, c[0x0][0x228] ;  /* 0x00008a00002f7ab9 */ /* 0x000fe20000000800 */
[----:B------:R-:W-:Y:S01]  /*104c20*/  ISETP.LT.AND P2, PT, R36, UR54, !P0 ;  /* 0x0000003624007c0c */ /* 0x000fe2000c741270 */
[----:B------:R-:W-:Y:S01]  /*104c30*/  ULDC UR54, c[0x0][0x248] ;  /* 0x0000920000367ab9 */ /* 0x000fe20000000800 */
[----:B------:R0:W-:Y:S01]  /*104c40*/  STL [R1+0x2c], R5 ;  /* 0x00002c0501007387 */ /* 0x0001e20000100800 */
[----:B------:R-:W-:Y:S01]  /*104c50*/  LOP3.LUT R59, R59, 0xfffffffd, RZ, 0xc0, !PT ;  /* 0xfffffffd3b3b7812 */ /* 0x000fe200078ec0ff */
[----:B------:R-:W-:Y:S01]  /*104c60*/  ULDC UR55, c[0x0][0x248] ;  /* 0x0000920000377ab9 */ /* 0x000fe20000000800 */
[----:B0-----:R-:W-:-:S05]  /*104c70*/  VIADD R5, R5, UR20 ;  /* 0x0000001405057c36 */ /* 0x001fca0008000000 */
[----:B------:R0:W-:Y:S02]  /*104c80*/  STL [R1+0x28], R5 ;  /* 0x0000280501007387 */ /* 0x0001e40000100800 */
[----:B0-----:R-:W-:-:S05]  /*104c90*/  VIADD R5, R5, UR38 ;  /* 0x0000002605057c36 */ /* 0x001fca0008000000 */
[----:B------:R0:W-:Y:S04]  /*104ca0*/  STL [R1+0x24], R5 ;  /* 0x0000240501007387 */ /* 0x0001e80000100800 */
[----:B------:R-:W2:Y:S01]  /*104cb0*/  LDL.LU R37, [R1+0xbc] ;  /* 0x0000bc0001257983 */ /* 0x000ea20000300800 */
[----:B------:R-:W-:Y:S01]  /*104cc0*/  ISETP.LT.AND P0, PT, R43, UR24, !P0 ;  /* 0x000000182b007c0c */ /* 0x000fe2000c701270 */
[----:B------:R-:W-:Y:S02]  /*104cd0*/  ULDC UR24, c[0x0][0x248] ;  /* 0x0000920000187ab9 */ /* 0x000fe40000000800 */
[----:B------:R-:W3:Y:S01]  /*104ce0*/  LDL.LU R42, [R1+0xb8] ;  /* 0x0000b800012a7983 */ /* 0x000ee20000300800 */
[----:B0-----:R-:W-:-:S03]  /*104cf0*/  VIADD R5, R5, UR24 ;  /* 0x0000001805057c36 */ /* 0x001fc60008000000 */
[----:B------:R-:W4:Y:S04]  /*104d00*/  LDL.LU R6, [R1+0xb4] ;  /* 0x0000b40001067983 */ /* 0x000f280000300800 */
[----:B------:R0:W-:Y:S02]  /*104d10*/  STL [R1+0x20], R5 ;  /* 0x0000200501007387 */ /* 0x0001e40000100800 */
[----:B0-----:R-:W-:-:S05]  /*104d20*/  VIADD R5, R5, UR44 ;  /* 0x0000002c05057c36 */ /* 0x001fca0008000000 */
[----:B------:R0:W-:Y:S01]  /*104d30*/  STL [R1+0x1c], R5 ;  /* 0x00001c0501007387 */ /* 0x0001e20000100800 */
        /* <DEDUP_REMOVED lines=15> */
[----:B------:R-:W-:-:S07]  /*104e30*/  ULDC.64 UR24, c[0x0][0x228] ;  /* 0x00008a0000187ab9 */ /* 0x000fce0000000a00 */
        /* <DEDUP_REMOVED lines=26> */
[----:B--2---:R-:W-:Y:S01]  /*104fe0*/  LOP3.LUT R47, R37, 0xffff, RZ, 0xc0, !PT ;  /* 0x0000ffff252f7812 */ /* 0x004fe200078ec0ff */
[----:B------:R-:W-:Y:S01]  /*104ff0*/  VIADD R4, R7, 0x22 ;  /* 0x0000002207047836 */ /* 0x000fe20000000000 */
[----:B------:R-:W-:Y:S01]  /*105000*/  LOP3.LUT R37, R2, 0xffff, RZ, 0xc0, !PT ;  /* 0x0000ffff02257812 */ /* 0x000fe200078ec0ff */
[----:B------:R-:W-:Y:S02]  /*105010*/  ULDC.64 UR38, c[0x0][0x228] ;  /* 0x00008a0000267ab9 */ /* 0x000fe40000000a00 */
[----:B------:R-:W-:Y:S04]  /*105020*/  STL [R1+0x2ab8], R47 ;  /* 0x002ab82f01007387 */ /* 0x000fe80000100800 */
[----:B------:R-:W2:Y:S01]  /*105030*/  LDL.LU R2, [R1+0x59a8] ;  /* 0x0059a80001027983 */ /* 0x000ea20000300800 */
[----:B------:R-:W-:Y:S01]  /*105040*/  ISETP.LT.AND P2, PT, R35, UR20, !P0 ;  /* 0x0000001423007c0c */ /* 0x000fe2000c741270 */
[----:B------:R-:W-:Y:S01]  /*105050*/  ULDC UR20, c[0x0][0x228] ;  /* 0x00008a0000147ab9 */ /* 0x000fe20000000800 */
[----:B------:R-:W-:Y:S01]  /*105060*/  ISETP.LT.AND P1, PT, R34, UR61, !P0 ;  /* 0x0000003d22007c0c */ /* 0x000fe2000c721270 */
[----:B------:R-:W-:-:S10]  /*105070*/  ULDC UR61, c[0x0][0x228] ;  /* 0x00008a00003d7ab9 */ /* 0x000fd40000000800 */
        /* <DEDUP_REMOVED lines=77> */
[----:B------:R-:W-:Y:S02]  /*105550*/  ISETP.LT.AND P3, PT, R39, UR60, !P0 ;  /* 0x0000003c27007c0c */ /* 0x000fe4000c761270 */
[----:B------:R-:W-:Y:S01]  /*105560*/  ISETP.LT.AND P0, PT, R43, UR22, !P0 ;  /* 0x000000162b007c0c */ /* 0x000fe2000c701270 */
[----:B------:R-:W-:Y:S01]  /*105570*/  VIADD R4, R7, 0x20 ;  /* 0x0000002007047836 */ /* 0x000fe20000000000 */
[----:B------:R-:W-:-:S09]  /*105580*/  LOP3.LUT R60, R60, 0xfffffffd, RZ, 0xc0, !PT ;  /* 0xfffffffd3c3c7812 */ /* 0x000fd200078ec0ff */
[----:B------:R-:W-:Y:S02]  /*105590*/  @P3 LOP3.LUT R60, R60, 0x2, RZ, 0xfc, !PT ;  /* 0x000000023c3c3812 */ /* 0x000fe400078efcff */
[----:B----4-:R-:W-:Y:S01]  /*1055a0*/  LOP3.LUT R41, R6, 0xffff, RZ, 0xc0, !PT ;  /* 0x0000ffff06297812 */ /* 0x010fe200078ec0ff */
[----:B------:R-:W-:Y:S02]  /*1055b0*/  VIADD R6, R5, UR53 ;  /* 0x0000003505067c36 */ /* 0x000fe40008000000 */
[----:B0-----:R-:W-:Y:S01]  /*1055c0*/  VIADD R5, R7, 0x1f ;  /* 0x0000001f07057836 */ /* 0x001fe20000000000 */
[----:B--2---:R-:W-:-:S04]  /*1055d0*/  LOP3.LUT R2, R2, 0x7fffffff, RZ, 0xc0, !PT ;  /* 0x7fffffff02027812 */ /* 0x004fc800078ec0ff */
[----:B------:R-:W-:-:S04]  /*1055e0*/  @P2 LOP3.LUT R2, R2, 0x80000000, RZ, 0xfc, !PT ;  /* 0x8000000002022812 */ /* 0x000fc800078efcff */
[----:B------:R-:W-:-:S04]  /*1055f0*/  LOP3.LUT R2, R2, 0xbfffffff, RZ, 0xc0, !PT ;  /* 0xbfffffff02027812 */ /* 0x000fc800078ec0ff */
[----:B------:R-:W-:-:S04]  /*105600*/  @P1 LOP3.LUT R2, R2, 0x40000000, RZ, 0xfc, !PT ;  /* 0x4000000002021812 */ /* 0x000fc800078efcff */
[----:B------:R-:W-:-:S04]  /*105610*/  LOP3.LUT R2, R2, 0xdfffffff, RZ, 0xc0, !PT ;  /* 0xdfffffff02027812 */ /* 0x000fc800078ec0ff */
[----:B------:R-:W-:Y:S02]  /*105620*/  @P0 LOP3.LUT R2, R2, 0x20000000, RZ, 0xfc, !PT ;  /* 0x2000000002020812 */ /* 0x000fe400078efcff */
[----:B------:R-:W-:-:S04]  /*105630*/  ISETP.GE.AND P0, PT, R4, UR11, PT ;  /* 0x0000000b04007c0c */ /* 0x000fc8000bf06270 */
[----:B------:R-:W-:Y:S02]  /*105640*/  ISETP.LT.AND P2, PT, R35, UR42, !P0 ;  /* 0x0000002a23007c0c */ /* 0x000fe4000c741270 */
[----:B------:R-:W-:Y:S02]  /*105650*/  ISETP.LT.AND P1, PT, R34, UR19, !P0 ;  /* 0x0000001322007c0c */ /* 0x000fe4000c721270 */
[----:B------:R-:W-:Y:S02]  /*105660*/  LOP3.LUT R2, R2, 0xfeffffff, RZ, 0xc0, !PT ;  /* 0xfeffffff02027812 */ /* 0x000fe400078ec0ff */
[----:B------:R-:W-:-:S07]  /*105670*/  ISETP.LT.AND P3, PT, R45, UR16, !P0 ;  /* 0x000000102d007c0c */ /* 0x000fce000c761270 */
[----:B------:R-:W-:-:S04]  /*105680*/  @P2 LOP3.LUT R2, R2, 0x1000000, RZ, 0xfc, !PT ;  /* 0x0100000002022812 */ /* 0x000fc800078efcff */
        /* <DEDUP_REMOVED lines=17> */
[----:B------:R-:W-:Y:S02]  /*1057a0*/  ISETP.GE.AND P0, PT, R5, UR39, PT ;  /* 0x0000002705007c0c */ /* 0x000fe4000bf06270 */
[----:B------:R-:W-:Y:S02]  /*1057b0*/  LOP3.LUT R2, R2, 0xffdfffff, RZ, 0xc0, !PT ;  /* 0xffdfffff02027812 */ /* 0x000fe400078ec0ff */
[----:B------:R-:W-:Y:S02]  /*1057c0*/  ISETP.LT.AND P2, PT, R35, UR44, !P0 ;  /* 0x0000002c23007c0c */ /* 0x000fe4000c741270 */
[----:B------:R-:W-:Y:S02]  /*1057d0*/  @P1 LOP3.LUT R2, R2, 0x200000, RZ, 0xfc, !PT ;  /* 0x0020000002021812 */ /* 0x000fe400078efcff */
[----:B------:R-:W-:-:S02]  /*1057e0*/  ISETP.LT.AND P1, PT, R34, UR33, !P0 ;  /* 0x0000002122007c0c */ /* 0x000fc4000c721270 */
[----:B------:R-:W-:-:S04]  /*1057f0*/  LOP3.LUT R2, R2, 0xffefffff, RZ, 0xc0, !PT ;  /* 0xffefffff02027812 */ /* 0x000fc800078ec0ff */
[----:B------:R-:W-:-:S04]  /*105800*/  LOP3.LUT R2, R2, 0xfffeffff, RZ, 0xc0, !PT ;  /* 0xfffeffff02027812 */ /* 0x000fc800078ec0ff */
[----:B------:R-:W-:Y:S02]  /*105810*/  @P2 LOP3.LUT R2, R2, 0x10000, RZ, 0xfc, !PT ;  /* 0x0001000002022812 */ /* 0x000fe400078efcff */
[----:B------:R-:W-:Y:S02]  /*105820*/  ISETP.LT.AND P2, PT, R45, UR28, !P0 ;  /* 0x0000001c2d007c0c */ /* 0x000fe4000c741270 */
[----:B------:R-:W-:Y:S02]  /*105830*/  @P1 LOP3.LUT R2, R2, 0x100000, RZ, 0xfc, !PT ;  /* 0x0010000002021812 */ /* 0x000fe400078efcff */
[----:B------:R-:W-:Y:S02]  /*105840*/  ISETP.LT.AND P1, PT, R46, UR23, !P0 ;  /* 0x000000172e007c0c */ /* 0x000fe4000c721270 */
[----:B------:R-:W-:Y:S02]  /*105850*/  LOP3.LUT R2, R2, 0xfff7ffff, RZ, 0xc0, !PT ;  /* 0xfff7ffff02027812 */ /* 0x000fe400078ec0ff */
[----:B------:R-:W-:-:S05]  /*105860*/  ISETP.LT.AND P3, PT, R39, UR13, !P0 ;  /* 0x0000000d27007c0c */ /* 0x000fca000c761270 */
        /* <DEDUP_REMOVED lines=8> */
[----:B------:R-:W-:Y:S01]  /*1058f0*/  @P2 LOP3.LUT R2, R2, 0x8000, RZ, 0xfc, !PT ;  /* 0x0000800002022812 */ /* 0x000fe200078efcff */
[----:B------:R-:W-:Y:S01]  /*105900*/  VIADD R5, R7, 0x1e ;  /* 0x0000001e07057836 */ /* 0x000fe20000000000 */
        /* <DEDUP_REMOVED lines=8> */
[----:B---3--:R-:W-:Y:S02]  /*105990*/  LOP3.LUT R38, R42, 0xffff, RZ, 0xc0, !PT ;  /* 0x0000ffff2a267812 */ /* 0x008fe400078ec0ff */
[----:B------:R-:W-:-:S03]  /*1059a0*/  LOP3.LUT R2, R2, 0xffffefff, RZ, 0xc0, !PT ;  /* 0xffffefff02027812 */ /* 0x000fc600078ec0ff */
[----:B------:R-:W-:Y:S02]  /*1059b0*/  STL [R1+0x2ac0], R38 ;  /* 0x002ac02601007387 */ /* 0x000fe40000100800 */
[----:B------:R-:W-:Y:S02]  /*1059c0*/  @P2 LOP3.LUT R2, R2, 0x1000, RZ, 0xfc, !PT ;  /* 0x0000100002022812 */ /* 0x000fe400078efcff */
[----:B------:R-:W-:Y:S01]  /*1059d0*/  STL [R1+0x2abc], R41 ;  /* 0x002abc2901007387 */ /* 0x000fe20000100800 */
[----:B------:R-:W-:Y:S02]  /*1059e0*/  ISETP.LT.AND P3, PT, R46, UR49, !P1 ;  /* 0x000000312e007c0c */ /* 0x000fe4000cf61270 */
[----:B------:R-:W-:Y:S01]  /*1059f0*/  LOP3.LUT R2, R2, 0xfffff7ff, RZ, 0xc0, !PT ;  /* 0xfffff7ff02027812 */ /* 0x000fe200078ec0ff */
[----:B------:R-:W-:Y:S04]  /*105a00*/  STL [R1+0x2ac4], R37 ;  /* 0x002ac42501007387 */ /* 0x000fe80000100800 */
[----:B------:R0:W-:Y:S01]  /*105a10*/  STL [R1+0x14], R6 ;  /* 0x0000140601007387 */ /* 0x0001e20000100800 */
[----:B------:R-:W-:-:S02]  /*105a20*/  @P4 LOP3.LUT R2, R2, 0x800, RZ, 0xfc, !PT ;  /* 0x0000080002024812 */ /* 0x000fc400078efcff */
[----:B------:R-:W-:Y:S01]  /*105a30*/  ISETP.LT.AND P2, PT, R39, UR50, !P1 ;  /* 0x0000003227007c0c */ /* 0x000fe2000cf41270 */
[----:B0-----:R-:W-:Y:S01]  /*105a40*/  VIADD R6, R6, UR7 ;  /* 0x0000000706067c36 */ /* 0x001fe20008000000 */
[----:B------:R-:W-:-:S04]  /*105a50*/  LOP3.LUT R2, R2, 0xfffffeff, RZ, 0xc0, !PT ;  /* 0xfffffeff02027812 */ /* 0x000fc800078ec0ff */
[----:B------:R0:W-:Y:S01]  /*105a60*/  STL [R1+0x10], R6 ;  /* 0x0000100601007387 */ /* 0x0001e20000100800 */
[----:B------:R-:W-:Y:S01]  /*105a70*/  @P3 LOP3.LUT R2, R2, 0x100, RZ, 0xfc, !PT ;  /* 0x0000010002023812 */ /* 0x000fe200078efcff */
[----:B0-----:R-:W-:Y:S01]  /*105a80*/  VIADD R6, R6, UR9 ;  /* 0x0000000906067c36 */ /* 0x001fe20008000000 */
[----:B------:R-:W-:-:S04]  /*105a90*/  ISETP.LT.AND P4, PT, R35, UR46, !P1 ;  /* 0x0000002e23007c0c */ /* 0x000fc8000cf81270 */
[----:B------:R0:W-:Y:S01]  /*105aa0*/  STL [R1+0xc], R6 ;  /* 0x00000c0601007387 */ /* 0x0001e20000100800 */
[----:B------:R-:W-:Y:S01]  /*105ab0*/  LOP3.LUT R2, R2, 0xffffff7f, RZ, 0xc0, !PT ;  /* 0xffffff7f02027812 */ /* 0x000fe200078ec0ff */
[----:B------:R-:W-:Y:S02]  /*105ac0*/  VIADD R4, R7, 0x56 ;  /* 0x0000005607047836 */ /* 0x000fe40000000000 */
[----:B0-----:R-:W-:Y:S01]  /*105ad0*/  VIADD R6, R6, UR14 ;  /* 0x0000000e06067c36 */ /* 0x001fe20008000000 */
[----:B------:R-:W-:-:S04]  /*105ae0*/  @P2 LOP3.LUT R2, R2, 0x80, RZ, 0xfc, !PT ;  /* 0x0000008002022812 */ /* 0x000fc800078efcff */
[----:B------:R0:W-:Y:S01]  /*105af0*/  STL [R1+0x50], R6 ;  /* 0x0000500601007387 */ /* 0x0001e20000100800 */
[----:B------:R-:W-:Y:S01]  /*105b00*/  VIADD R5, R7, 0x1d ;  /* 0x0000001d07057836 */ /* 0x000fe20000000000 */
[----:B------:R-:W-:Y:S02]  /*105b10*/  ISETP.GE.AND P0, PT, R4, UR25, PT ;  /* 0x0000001904007c0c */ /* 0x000fe4000bf06270 */
[----:B------:R-:W-:Y:S01]  /*105b20*/  LOP3.LUT R2, R2, 0xffffffbf, RZ, 0xc0, !PT ;  /* 0xffffffbf02027812 */ /* 0x000fe200078ec0ff */
[----:B0-----:R-:W-:-:S04]  /*105b30*/  VIADD R6, R6, UR26 ;  /* 0x0000001a06067c36 */ /* 0x001fc80008000000 */
[----:B------:R-:W-:Y:S01]  /*105b40*/  VIADD R42, R6, UR41 ;  /* 0x00000029062a7c36 */ /* 0x000fe20008000000 */
[----:B------:R0:W-:Y:S01]  /*105b50*/  STL [R1+0x54], R6 ;  /* 0x0000540601007387 */ /* 0x0001e20000100800 */
[----:B------:R-:W-:-:S03]  /*105b60*/  @P4 LOP3.LUT R2, R2, 0x40, RZ, 0xfc, !PT ;  /* 0x0000004002024812 */ /* 0x000fc600078efcff */
[----:B------:R-:W2:Y:S01]  /*105b70*/  LDL.LU R4, [R1+0xcc] ;  /* 0x0000cc0001047983 */ /* 0x000ea20000300800 */
[----:B------:R-:W-:-:S03]  /*105b80*/  ISETP.GE.AND P4, PT, R5, UR45, PT ;  /* 0x0000002d05007c0c */ /* 0x000fc6000bf86270 */
[----:B0-----:R-:W3:Y:S04]  /*105b90*/  LDL.LU R6, [R1+0xc4] ;  /* 0x0000c40001067983 */ /* 0x001ee80000300800 */
[----:B------:R-:W4:Y:S04]  /*105ba0*/  LDL.LU R7, [R1+0xc8] ;  /* 0x0000c80001077983 */ /* 0x000f280000300800 */
[----:B------:R0:W-:Y:S04]  /*105bb0*/  STL [R1+0x5c], R42 ;  /* 0x00005c2a01007387 */ /* 0x0001e80000100800 */
[----:B------:R-:W4:Y:S04]  /*105bc0*/  LDL.LU R39, [R1+0x59a4] ;  /* 0x0059a40001277983 */ /* 0x000f280000300800 */
[----:B------:R-:W4:Y:S01]  /*105bd0*/  LDL.LU R5, [R1+0xc0] ;  /* 0x0000c00001057983 */ /* 0x000f220000300800 */
[----:B------:R-:W-:-:S02]  /*105be0*/  ISETP.LT.AND P3, PT, R36, UR51, !P1 ;  /* 0x0000003324007c0c */ /* 0x000fc4000cf61270 */
[----:B------:R-:W-:Y:S02]  /*105bf0*/  ISETP.LT.AND P2, PT, R44, UR52, !P1 ;  /* 0x000000342c007c0c */ /* 0x000fe4000cf41270 */
[----:B------:R-:W-:Y:S02]  /*105c00*/  LOP3.LUT R2, R2, 0xffffffdf, RZ, 0xc0, !PT ;  /* 0xffffffdf02027812 */ /* 0x000fe400078ec0ff */
[----:B------:R-:W-:-:S07]  /*105c10*/  ISETP.LT.AND P1, PT, R43, UR29, !P1 ;  /* 0x0000001d2b007c0c */ /* 0x000fce000cf21270 */
[----:B------:R-:W-:-:S04]  /*105c20*/  @P3 LOP3.LUT R2, R2, 0x20, RZ, 0xfc, !PT ;  /* 0x0000002002023812 */ /* 0x000fc800078efcff */
[----:B------:R-:W-:-:S04]  /*105c30*/  LOP3.LUT R2, R2, 0xffffffef, RZ, 0xc0, !PT ;  /* 0xffffffef02027812 */ /* 0x000fc800078ec0ff */
[----:B------:R-:W-:-:S04]  /*105c40*/  @P2 LOP3.LUT R2, R2, 0x10, RZ, 0xfc, !PT ;  /* 0x0000001002022812 */ /* 0x000fc800078efcff */
[----:B------:R-:W-:-:S04]  /*105c50*/  LOP3.LUT R2, R2, 0xfffffff7, RZ, 0xc0, !PT ;  /* 0xfffffff702027812 */ /* 0x000fc800078ec0ff */
[----:B------:R-:W-:Y:S02]  /*105c60*/  @P1 LOP3.LUT R2, R2, 0x8, RZ, 0xfc, !PT ;  /* 0x0000000802021812 */ /* 0x000fe400078efcff */
[----:B------:R-:W-:Y:S02]  /*105c70*/  ISETP.GE.AND P1, PT, R44, UR24, PT ;  /* 0x000000182c007c0c */ /* 0x000fe4000bf26270 */
[----:B------:R-:W-:Y:S02]  /*105c80*/  ISETP.GE.AND P2, PT, R43, UR36, PT ;  /* 0x000000242b007c0c */ /* 0x000fe4000bf46270 */
[----:B------:R-:W-:-:S09]  /*105c90*/  LOP3.LUT R2, R2, 0xfffffffd, RZ, 0xc0, !PT ;  /* 0xfffffffd02027812 */ /* 0x000fd200078ec0ff */
[----:B------:R-:W-:Y:S02]  /*105ca0*/  @P1 LOP3.LUT R2, R2, 0x2, RZ, 0xfc, !PT ;  /* 0x0000000202021812 */ /* 0x000fe400078efcff */
[----:B------:R-:W-:Y:S02]  /*105cb0*/  ISETP.LT.AND P1, PT, R44, UR32, !P0 ;  /* 0x000000202c007c0c */ /* 0x000fe4000c721270 */
[----:B------:R-:W-:Y:S01]  /*105cc0*/  LOP3.LUT R2, R2, 0xfffffffe, RZ, 0xc0, !PT ;  /* 0xfffffffe02027812 */ /* 0x000fe200078ec0ff */
[----:B0-----:R-:W-:-:S03]  /*105cd0*/  VIADD R42, R42, UR54 ;  /* 0x000000362a2a7c36 */ /* 0x001fc60008000000 */
[----:B------:R-:W-:Y:S02]  /*105ce0*/  @P2 LOP3.LUT R2, R2, 0x1, RZ, 0xfc, !PT ;  /* 0x0000000102022812 */ /* 0x000fe400078efcff */
[----:B------:R-:W-:Y:S02]  /*105cf0*/  ISETP.GE.AND P2, PT, R35, UR18, PT ;  /* 0x0000001223007c0c */ /* 0x000fe4000bf46270 */
        /* <DEDUP_REMOVED lines=8> */
[----:B------:R-:W-:Y:S02]  /*105d80*/  ISETP.LT.AND P2, PT, R45, UR20, !P4 ;  /* 0x000000142d007c0c */ /* 0x000fe4000e741270 */
[----:B------:R-:W-:-:S02]  /*105d90*/  @P3 LOP3.LUT R2, R2, 0x200, RZ, 0xfc, !PT ;  /* 0x0000020002023812 */ /* 0x000fc400078efcff */
[----:B------:R-:W-:Y:S02]  /*105da0*/  ISETP.LT.AND P3, PT, R46, UR59, !P4 ;  /* 0x0000003b2e007c0c */ /* 0x000fe4000e761270 */
[----:B--2---:R-:W-:Y:S02]  /*105db0*/  PRMT R4, R4, 0x4210, R47 ;  /* 0x0000421004047816 */ /* 0x004fe4000000002f */
[----:B------:R-:W2:Y:S04]  /*105dc0*/  LDL.LU R47, [R1+0x59a0] ;  /* 0x0059a000012f7983 */ /* 0x000ea80000300800 */
[----:B------:R0:W-:Y:S01]  /*105dd0*/  STL [R1+0x6c], R42 ;  /* 0x00006c2a01007387 */ /* 0x0001e20000100800 */
[----:B---3--:R-:W-:Y:S02]  /*105de0*/  PRMT R6, R6, 0x4210, R41 ;  /* 0x0000421006067816 */ /* 0x008fe40000000029 */
[----:B----4-:R-:W-:Y:S01]  /*105df0*/  PRMT R7, R7, 0x4210, R37 ;  /* 0x0000421007077816 */ /* 0x010fe20000000025 */
[----:B0-----:R-:W-:Y:S01]  /*105e00*/  VIADD R42, R42, UR55 ;  /* 0x000000372a2a7c36 */ /* 0x001fe20008000000 */
[----:B------:R-:W-:-:S02]  /*105e10*/  PRMT R5, R5, 0x4210, R38 ;  /* 0x0000421005057816 */ /* 0x000fc40000000026 */
[----:B------:R-:W3:Y:S04]  /*105e20*/  LDL.LU R38, [R1+0x599c] ;  /* 0x00599c0001267983 */ /* 0x000ee80000300800 */
[----:B------:R-:W4:Y:S04]  /*105e30*/  LDL.LU R41, [R1+0x5998] ;  /* 0x0059980001297983 */ /* 0x000f280000300800 */
[----:B------:R-:W2:Y:S04]  /*105e40*/  LDL.LU R37, [R1+0x5994] ;  /* 0x0059940001257983 */ /* 0x000ea80000300800 */
[----:B------:R0:W-:Y:S02]  /*105e50*/  STL [R1+0xc0], R42 ;  /* 0x0000c02a01007387 */ /* 0x0001e40000100800 */
[----:B0-----:R-:W-:-:S05]  /*105e60*/  VIADD R42, R42, UR56 ;  /* 0x000000382a2a7c36 */ /* 0x001fca0008000000 */
[----:B------:R0:W-:Y:S04]  /*105e70*/  STL [R1+0xc4], R42 ;  /* 0x0000c42a01007387 */ /* 0x0001e80000100800 */
[----:B0-----:R-:W3:Y:S04]  /*105e80*/  LDL.LU R42, [R1+0x5990] ;  /* 0x00599000012a7983 */ /* 0x001ee80000300800 */
[----:B------:R-:W4:Y:S04]  /*105e90*/  LDL.LU R36, [R1+0x598c] ;  /* 0x00598c0001247983 */ /* 0x000f280000300800 */
[----:B------:R-:W2:Y:S04]  /*105ea0*/  LDL.LU R44, [R1+0x5988] ;  /* 0x00598800012c7983 */ /* 0x000ea80000300800 */
[----:B------:R-:W3:Y:S04]  /*105eb0*/  LDL.LU R35, [R1+0x5984] ;  /* 0x0059840001237983 */ /* 0x000ee80000300800 */
[----:B------:R-:W4:Y:S04]  /*105ec0*/  LDL.LU R43, [R1+0x5980] ;  /* 0x00598000012b7983 */ /* 0x000f280000300800 */
[----:B------:R-:W2:Y:S04]  /*105ed0*/  LDL.LU R34, [R1+0x597c] ;  /* 0x00597c0001227983 */ /* 0x000ea80000300800 */
[----:B------:R-:W3:Y:S04]  /*105ee0*/  LDL.LU R45, [R1+0x5978] ;  /* 0x00597800012d7983 */ /* 0x000ee80000300800 */
[----:B------:R-:W4:Y:S04]  /*105ef0*/  LDL.LU R46, [R1+0x5974] ;  /* 0x00597400012e7983 */ /* 0x000f280000300800 */
[----:B------:R0:W-:Y:S01]  /*105f00*/  STL.64 [R1+0x5e90], R26 ;  /* 0x005e901a01007387 */ /* 0x0001e20000100a00 */
[----:B------:R-:W-:Y:S01]  /*105f10*/  LOP3.LUT R49, R49, 0xffffffdf, RZ, 0xc0, !PT ;  /* 0xffffffdf31317812 */ /* 0x000fe200078ec0ff */
[----:B------:R-:W-:Y:S01]  /*105f20*/  ULDC.64 UR22, c[0x0][0x228] ;  /* 0x00008a0000167ab9 */ /* 0x000fe20000000a00 */
        /* <DEDUP_REMOVED lines=9> */
[----:B0-----:R-:W3:Y:S01]  /*105fc0*/  LDL.LU R27, [R1+0xc] ;  /* 0x00000c00011b7983 */ /* 0x001ee20000300800 */
[----:B------:R-:W-:Y:S01]  /*105fd0*/  ULDC.64 UR10, c[0x0][0x228] ;  /* 0x00008a00000a7ab9 */ /* 0x000fe20000000a00 */
[----:B------:R-:W-:Y:S01]  /*105fe0*/  ULDC.64 UR8, c[0x0][0x228] ;  /* 0x00008a0000087ab9 */ /* 0x000fe20000000a00 */
[----:B------:R-:W-:Y:S01]  /*105ff0*/  ULDC.64 UR6, c[0x0][0x228] ;  /* 0x00008a0000067ab9 */ /* 0x000fe20000000a00 */
[----:B------:R-:W3:Y:S01]  /*106000*/  LDL.LU R26, [R1+0x117c] ;  /* 0x00117c00011a7983 */ /* 0x000ee20000300800 */
[----:B------:R-:W-:Y:S01]  /*106010*/  ULDC.64 UR12, c[0x0][0x228] ;  /* 0x00008a00000c7ab9 */ /* 0x000fe20000000a00 */
[----:B------:R-:W-:Y:S01]  /*106020*/  ULDC.64 UR38, c[0x0][0x228] ;  /* 0x00008a0000267ab9 */ /* 0x000fe20000000a00 */
[----:B------:R-:W-:Y:S01]  /*106030*/  ULDC.64 UR36, c[0x0][0x228] ;  /* 0x00008a0000247ab9 */ /* 0x000fe20000000a00 */
[----:B------:R0:W-:Y:S04]  /*106040*/  STL.64 [R1+0x5e88], R28 ;  /* 0x005e881c01007387 */ /* 0x0001e80000100a00 */
[----:B0-----:R-:W3:Y:S04]  /*106050*/  LDL.LU R29, [R1+0x1178] ;  /* 0x00117800011d7983 */ /* 0x001ee80000300800 */
[----:B------:R0:W-:Y:S04]  /*106060*/  STL.64 [R1+0x5e80], R30 ;  /* 0x005e801e01007387 */ /* 0x0001e80000100a00 */
[----:B0-----:R-:W3:Y:S04]  /*106070*/  LDL.LU R30, [R1+0x1170] ;  /* 0x00117000011e7983 */ /* 0x001ee80000300800 */
[----:B------:R-:W3:Y:S04]  /*106080*/  LDL.LU R31, [R1+0x1174] ;  /* 0x00117400011f7983 */ /* 0x000ee80000300800 */
[----:B------:R0:W-:Y:S04]  /*106090*/  STL.64 [R1+0x5e78], R32 ;  /* 0x005e782001007387 */ /* 0x0001e80000100a00 */
[----:B0-----:R-:W3:Y:S04]  /*1060a0*/  LDL.LU R32, [R1+0x118c] ;  /* 0x00118c0001207983 */ /* 0x001ee80000300800 */
[----:B------:R0:W-:Y:S04]  /*1060b0*/  STL [R1+0x5e40], R0 ;  /* 0x005e400001007387 */ /* 0x0001e80000100800 */
[----:B0-----:R-:W3:Y:S04]  /*1060c0*/  LDL.LU R0, [R1+0x1188] ;  /* 0x0011880001007983 */ /* 0x001ee80000300800 */
[----:B------:R0:W-:Y:S04]  /*1060d0*/  STL [R1+0x5a3c], R60 ;  /* 0x005a3c3c01007387 */ /* 0x0001e80000100800 */
[----:B0-----:R-:W3:Y:S04]  /*1060e0*/  LDL.LU R60, [R1+0x1184] ;  /* 0x00118400013c7983 */ /* 0x001ee80000300800 */
[----:B------:R-:W-:Y:S04]  /*1060f0*/  STL [R1+0x5a38], R59 ;  /* 0x005a383b01007387 */ /* 0x000fe80000100800 */
[----:B------:R-:W-:Y:S04]  /*106100*/  STL [R1+0x5a2c], R58 ;  /* 0x005a2c3a01007387 */ /* 0x000fe80000100800 */
[----:B------:R0:W-:Y:S04]  /*106110*/  STL [R1+0x5a28], R56 ;  /* 0x005a283801007387 */ /* 0x0001e80000100800 */
[----:B0-----:R-:W3:Y:S01]  /*106120*/  LDL.LU R56, [R1+0x1180] ;  /* 0x0011800001387983 */ /* 0x001ee20000300800 */
[----:B------:R-:W-:Y:S01]  /*106130*/  @P0 LOP3.LUT R49, R49, 0x20, RZ, 0xfc, !PT ;  /* 0x0000002031310812 */ /* 0x000fe200078efcff */
[----:B------:R-:W-:Y:S01]  /*106140*/  BAR.SYNC.DEFER_BLOCKING 0x0 ;  /* 0x0000000000007b1d */ /* 0x000fe20000010000 */
[----:B------:R-:W-:-:S05]  /*106150*/  LOP3.LUT P0, RZ, R2, 0x4, RZ, 0xc0, !PT ;  /* 0x0000000402ff7812 */ /* 0x000fca000780c0ff */
[----:B------:R-:W0:Y:S01]  /*106160*/  S2R R28, SR_TID.X ;  /* 0x00000000001c7919 */ /* 0x000e220000002100 */
[----:B------:R-:W-:Y:S04]  /*106170*/  STL [R1+0x5a18], R55 ;  /* 0x005a183701007387 */ /* 0x000fe80000100800 */
[----:B------:R-:W-:Y:S04]  /*106180*/  STL [R1+0x59f0], R54 ;  /* 0x0059f03601007387 */ /* 0x000fe80000100800 */
[----:B------:R-:W-:Y:S04]  /*106190*/  STL [R1+0x59e0], R53 ;  /* 0x0059e03501007387 */ /* 0x000fe80000100800 */
[----:B------:R-:W-:Y:S04]  /*1061a0*/  STL [R1+0x59d0], R52 ;  /* 0x0059d03401007387 */ /* 0x000fe80000100800 */
[----:B------:R-:W-:Y:S04]  /*1061b0*/  STL [R1+0x59b0], R3 ;  /* 0x0059b00301007387 */ /* 0x000fe80000100800 */
[----:B------:R1:W-:Y:S04]  /*1061c0*/  STL.64 [R1+0x5990], R50 ;  /* 0x0059903201007387 */ /* 0x0003e80000100a00 */
[----:B------:R-:W-:Y:S01]  /*1061d0*/  STL.64 [R1+0x5978], R48 ;  /* 0x0059783001007387 */ /* 0x000fe20000100a00 */
[----:B0-----:R-:W-:-:S03]  /*1061e0*/  LOP3.LUT R28, R28, 0x1f, RZ, 0xc0, !PT ;  /* 0x0000001f1c1c7812 */ /* 0x001fc600078ec0ff */
[----:B------:R-:W-:Y:S01]  /*1061f0*/  STL [R1+0x5ce4], R2 ;  /* 0x005ce40201007387 */ /* 0x000fe20000100800 */
[----:B------:R-:W-:Y:S01]  /*106200*/  LEA R28, R28, UR4, 0x4 ;  /* 0x000000041c1c7c11 */ /* 0x000fe2000f8e20ff */
[----:B------:R-:W-:Y:S01]  /*106210*/  ULDC.64 UR4, c[0x0][0x228] ;  /* 0x00008a0000047ab9 */ /* 0x000fe20000000a00 */
[----:B-1----:R-:W-:-:S03]  /*106220*/  SHF.R.S32.HI R50, RZ, 0x1f, R13 ;  /* 0x0000001fff327819 */ /* 0x002fc6000001140d */
[----:B------:R-:W-:Y:S04]  /*106230*/  STL [R1+0x1b78], R28 ;  /* 0x001b781c01007387 */ /* 0x000fe80000100800 */
[----:B------:R0:W-:Y:S04]  /*106240*/  STSM.16.M88.4 [R28], R4 ;  /* 0x000000041c007844 */ /* 0x0001e80000000200 */
[----:B0-----:R-:W3:Y:S04]  /*106250*/  LDL.LU R7, [R1+0x1160] ;  /* 0x0011600001077983 */ /* 0x001ee80000300800 */
[----:B------:R-:W3:Y:S04]  /*106260*/  LDL.LU R2, [R1+0x1164] ;  /* 0x0011640001027983 */ /* 0x000ee80000300800 */
[----:B------:R-:W3:Y:S04]  /*106270*/  LDL.LU R48, [R1+0x1168] ;  /* 0x0011680001307983 */ /* 0x000ee80000300800 */
[----:B------:R-:W3:Y:S04]  /*106280*/  LDL.LU R49, [R1+0x116c] ;  /* 0x00116c0001317983 */ /* 0x000ee80000300800 */
[----:B------:R-:W3:Y:S04]  /*106290*/  LDL.LU R58, [R1+0x1150] ;  /* 0x00115000013a7983 */ /* 0x000ee80000300800 */
[----:B------:R-:W3:Y:S04]  /*1062a0*/  LDL.LU R59, [R1+0x1154] ;  /* 0x00115400013b7983 */ /* 0x000ee80000300800 */
[----:B------:R-:W3:Y:S04]  /*1062b0*/  LDL.LU R33, [R1+0x1158] ;  /* 0x0011580001217983 */ /* 0x000ee80000300800 */
[----:B------:R-:W3:Y:S01]  /*1062c0*/  LDL.LU R28, [R1+0x115c] ;  /* 0x00115c00011c7983 */ /* 0x000ee20000300800 */
[----:B----4-:R-:W-:-:S05]  /*1062d0*/  IADD3 R52, P6, R13, R46, RZ ;  /* 0x0000002e0d347210 */ /* 0x010fca0007fde0ff */
[----:B--2---:R-:W-:Y:S01]  /*1062e0*/  IMAD.X R53, R50, 0x1, R34, P6 ;  /* 0x0000000132357824 */ /* 0x004fe200030e0622 */
[----:B---3--:R-:W-:Y:S02]  /*1062f0*/  IADD3 R4, P6, R13, R45, RZ ;  /* 0x0000002d0d047210 */ /* 0x008fe40007fde0ff */
[----:B------:R-:W-:Y:S02]  /*106300*/  F2FP.SATFINITE.E4M3.F32.PACK_AB_MERGE_C R0, R32, R0, RZ ;  /* 0x000000002000723e */ /* 0x000fe400048070ff */
[----:B------:R-:W-:Y:S02]  /*106310*/  F2FP.SATFINITE.E4M3.F32.PACK_AB_MERGE_C R3, R60, R56, RZ ;  /* 0x000000383c03723e */ /* 0x000fe400048070ff */
[----:B------:R-:W2:Y:S04]  /*106320*/  LDL.LU R56, [R1+0x1140] ;  /* 0x0011400001387983 */ /* 0x000ea80000300800 */
[----:B------:R-:W-:Y:S04]  /*106330*/  STL.64 [R1+0x2848], R52 ;  /* 0x0028483401007387 */ /* 0x000fe80000100a00 */
[----:B------:R-:W-:Y:S04]  /*106340*/  STL [R1+0x2ac], R3 ;  /* 0x0002ac0301007387 */ /* 0x000fe80000100800 */
[----:B------:R-:W2:Y:S04]  /*106350*/  LDL.LU R60, [R1+0x1144] ;  /* 0x00114400013c7983 */ /* 0x000ea80000300800 */
[----:B------:R0:W-:Y:S04]  /*106360*/  STL [R1+0x77c], R0 ;  /* 0x00077c0001007387 */ /* 0x0001e80000100800 */
[----:B0-----:R-:W3:Y:S04]  /*106370*/  LDL.LU R0, [R1+0x1148] ;  /* 0x0011480001007983 */ /* 0x001ee80000300800 */
[----:B------:R-:W3:Y:S01]  /*106380*/  LDL.LU R32, [R1+0x114c] ;  /* 0x00114c0001207983 */ /* 0x000ee20000300800 */
[----:B------:R-:W-:Y:S01]  /*106390*/  IMAD.X R5, R50, 0x1, R35, P6 ;  /* 0x0000000132057824 */ /* 0x000fe200030e0623 */
[----:B------:R-:W-:-:S04]  /*1063a0*/  F2FP.SATFINITE.E4M3.F32.PACK_AB_MERGE_C R3, R26, R29, RZ ;  /* 0x0000001d1a03723e */ /* 0x000fc800048070ff */
[----:B------:R0:W-:Y:S02]  /*1063b0*/  STL.64 [R1+0x2840], R4 ;  /* 0x0028400401007387 */ /* 0x0001e40000100a00 */
[----:B0-----:R-:W-:-:S05]  /*1063c0*/  F2FP.SATFINITE.E4M3.F32.PACK_AB_MERGE_C R4, R31, R30, RZ ;  /* 0x0000001e1f04723e */ /* 0x001fca00048070ff */
[----:B------:R0:W-:Y:S04]  /*1063d0*/  STL [R1+0x280], R4 ;  /* 0x0002800401007387 */ /* 0x0001e80000100800 */
[----:B------:R-:W4:Y:S04]  /*1063e0*/  LDL.LU R51, [R1+0x1130] ;  /* 0x0011300001337983 */ /* 0x000f280000300800 */
[----:B------:R1:W-:Y:S01]  /*1063f0*/  STL [R1+0x28c], R3 ;  /* 0x00028c0301007387 */ /* 0x0003e20000100800 */
[----:B0-----:R-:W-:-:S03]  /*106400*/  IADD3 R4, P6, R13, R43, RZ ;  /* 0x0000002b0d047210 */ /* 0x001fc60007fde0ff */
[----:B-1----:R-:W4:Y:S04]  /*106410*/  LDL.LU R3, [R1+0x1134] ;  /* 0x0011340001037983 */ /* 0x002f280000300800 */
[----:B------:R-:W4:Y:S04]  /*106420*/  LDL.LU R52, [R1+0x1138] ;  /* 0x0011380001347983 */ /* 0x000f280000300800 */
[----:B------:R-:W4:Y:S01]  /*106430*/  LDL.LU R53, [R1+0x113c] ;  /* 0x00113c0001357983 */ /* 0x000f220000300800 */
[----:B------:R-:W-:-:S03]  /*106440*/  IMAD.X R5, R50, 0x1, R36, P6 ;  /* 0x0000000132057824 */ /* 0x000fc600030e0624 */
[----:B------:R-:W4:Y:S04]  /*106450*/  LDL.LU R54, [R1+0x1120] ;  /* 0x0011200001367983 */ /* 0x000f280000300800 */
[----:B------:R-:W4:Y:S04]  /*106460*/  LDL.LU R55, [R1+0x1124] ;  /* 0x0011240001377983 */ /* 0x000f280000300800 */
[----:B------:R-:W4:Y:S04]  /*106470*/  LDL.LU R30, [R1+0x1128] ;  /* 0x00112800011e7983 */ /* 0x000f280000300800 */
[----:B------:R-:W4:Y:S04]  /*106480*/  LDL.LU R31, [R1+0x112c] ;  /* 0x00112c00011f7983 */ /* 0x000f280000300800 */
[----:B------:R-:W4:Y:S04]  /*106490*/  LDL.LU R29, [R1+0x13a0] ;  /* 0x0013a000011d7983 */ /* 0x000f280000300800 */
[----:B------:R0:W-:Y:S04]  /*1064a0*/  STL.64 [R1+0x2838], R4 ;  /* 0x0028380401007387 */ /* 0x0001e80000100a00 */
[----:B------:R-:W4:Y:S01]  /*1064b0*/  LDL.LU R26, [R1+0x13a4] ;  /* 0x0013a400011a7983 */ /* 0x000f220000300800 */
[----:B------:R-:W-:-:S02]  /*1064c0*/  F2FP.SATFINITE.E4M3.F32.PACK_AB_MERGE_C R6, R2, R7, RZ ;  /* 0x000000070206723e */ /* 0x000fc400048070ff */
[----:B------:R-:W-:-:S03]  /*1064d0*/  F2FP.SATFINITE.E4M3.F32.PACK_AB_MERGE_C R2, R49, R48, RZ ;  /* 0x000000303102723e */ /* 0x000fc600048070ff */
[----:B------:R1:W-:Y:S01]  /*1064e0*/  STL [R1+0x260], R6 ;  /* 0x0002600601007387 */ /* 0x0003e20000100800 */
[----:B0-----:R-:W-:-:S03]  /*1064f0*/  IADD3 R4, P6, R13, R44, RZ ;  /* 0x0000002c0d047210 */ /* 0x001fc60007fde0ff */
[----:B------:R0:W-:Y:S02]  /*106500*/  STL [R1+0x264], R2 ;  /* 0x0002640201007387 */ /* 0x0001e40000100800 */
[----:B------:R-:W-:Y:S01]  /*106510*/  IMAD.X R5, R50, 0x1, R37, P6 ;  /* 0x0000000132057824 */ /* 0x000fe200030e0625 */
[----:B-1----:R-:W-:-:S04]  /*106520*/  F2FP.SATFINITE.E4M3.F32.PACK_AB_MERGE_C R6, R59, R58, RZ ;  /* 0x0000003a3b06723e */ /* 0x002fc800048070ff */
[----:B------:R1:W-:Y:S01]  /*106530*/  STL.64 [R1+0x2830], R4 ;  /* 0x0028300401007387 */ /* 0x0003e20000100a00 */
[----:B0-----:R-:W-:-:S03]  /*106540*/  F2FP.SATFINITE.E4M3.F32.PACK_AB_MERGE_C R2, R28, R33, RZ ;  /* 0x000000211c02723e */ /* 0x001fc600048070ff */
[----:B------:R-:W-:Y:S04]  /*106550*/  STL [R1+0x250], R6 ;  /* 0x0002500601007387 */ /* 0x000fe80000100800 */
[----:B------:R-:W-:Y:S01]  /*106560*/  STL [R1+0x254], R2 ;  /* 0x0002540201007387 */ /* 0x000fe20000100800 */
[----:B-1----:R-:W-:-:S03]  /*106570*/  IADD3 R4, P6, R13, R42, RZ ;  /* 0x0000002a0d047210 */ /* 0x002fc60007fde0ff */
[----:B------:R-:W4:Y:S02]  /*106580*/  LDL.LU R58, [R1+0x13a8] ;  /* 0x0013a800013a7983 */ /* 0x000f240000300800 */
[----:B------:R-:W-:Y:S02]  /*106590*/  IMAD.X R5, R50, 0x1, R38, P6 ;  /* 0x0000000132057824 */ /* 0x000fe400030e0626 */
[----:B------:R-:W4:Y:S04]  /*1065a0*/  LDL.LU R59, [R1+0x13ac] ;  /* 0x0013ac00013b7983 */ /* 0x000f280000300800 */
[----:B------:R-:W4:Y:S04]  /*1065b0*/  LDL.LU R33, [R1+0x1390] ;  /* 0x0013900001217983 */ /* 0x000f280000300800 */
[----:B------:R0:W-:Y:S04]  /*1065c0*/  STL.64 [R1+0x2828], R4 ;  /* 0x0028280401007387 */ /* 0x0001e80000100a00 */
[----:B------:R-:W4:Y:S01]  /*1065d0*/  LDL.LU R28, [R1+0x1394] ;  /* 0x00139400011c7983 */ /* 0x000f220000300800 */
[----:B0-----:R-:W-:-:S05]  /*1065e0*/  IADD3 R4, P6, R13, R41, RZ ;  /* 0x000000290d047210 */ /* 0x001fca0007fde0ff */
[----:B------:R-:W-:Y:S01]  /*1065f0*/  IMAD.X R5, R50, 0x1, R39, P6 ;  /* 0x0000000132057824 */ /* 0x000fe200030e0627 */
[----:B--2---:R-:W-:-:S05]  /*106600*/  F2FP.SATFINITE.E4M3.F32.PACK_AB_MERGE_C R2, R60, R56, RZ ;  /* 0x000000383c02723e */ /* 0x004fca00048070ff */
[----:B------:R-:W-:Y:S01]  /*106610*/  STL [R1+0x240], R2 ;  /* 0x0002400201007387 */ /* 0x000fe20000100800 */
[----:B---3--:R-:W-:-:S05]  /*106620*/  F2FP.SATFINITE.E4M3.F32.PACK_AB_MERGE_C R0, R32, R0, RZ ;  /* 0x000000002000723e */ /* 0x008fca00048070ff */
[----:B------:R0:W-:Y:S04]  /*106630*/  STL [R1+0x248], R0 ;  /* 0x0002480001007387 */ /* 0x0001e80000100800 */
[----:B------:R-:W2:Y:S04]  /*106640*/  LDL.LU R56, [R1+0x1398] ;  /* 0x0013980001387983 */ /* 0x000ea80000300800 */
[----:B------:R-:W2:Y:S04]  /*106650*/  LDL.LU R60, [R1+0x139c] ;  /* 0x00139c00013c7983 */ /* 0x000ea80000300800 */
[----:B0-----:R-:W3:Y:S04]  /*106660*/  LDL.LU R0, [R1+0x1220] ;  /* 0x0012200001007983 */ /* 0x001ee80000300800 */
[----:B------:R0:W-:Y:S04]  /*106670*/  STL.64 [R1+0x2820], R4 ;  /* 0x0028200401007387 */ /* 0x0001e80000100a00 */
[----:B------:R-:W3:Y:S01]  /*106680*/  LDL.LU R32, [R1+0x1224] ;  /* 0x0012240001207983 */ /* 0x000ee20000300800 */
[----:B0-----:R-:W-:-:S05]  /*106690*/  IADD3 R4, P6, R13, R47, RZ ;  /* 0x0000002f0d047210 */ /* 0x001fca0007fde0ff */
[----:B------:R-:W-:Y:S01]  /*1066a0*/  IMAD.X R5, R50, 0x1, R40, P6 ;  /* 0x0000000132057824 */ /* 0x000fe200030e0628 */
[----:B----4-:R-:W-:-:S04]  /*1066b0*/  F2FP.SATFINITE.E4M3.F32.PACK_AB_MERGE_C R3, R3, R51, RZ ;  /* 0x000000330303723e */ /* 0x010fc800048070ff */
[----:B------:R0:W-:Y:S01]  /*1066c0*/  STL.64 [R1+0x2818], R4 ;  /* 0x0028180401007387 */ /* 0x0001e20000100a00 */
[----:B------:R-:W-:-:S03]  /*1066d0*/  F2FP.SATFINITE.E4M3.F32.PACK_AB_MERGE_C R2, R53, R52, RZ ;  /* 0x000000343502723e */ /* 0x000fc600048070ff */
[----:B------:R-:W-:Y:S04]  /*1066e0*/  STL [R1+0x2a68], R3 ;  /* 0x002a680301007387 */ /* 0x000fe80000100800 */
[----:B------:R1:W-:Y:S01]  /*1066f0*/  STL [R1+0x2a6c], R2 ;  /* 0x002a6c0201007387 */ /* 0x0003e20000100800 */
[----:B0-----:R-:W-:Y:S02]  /*106700*/  SHF.R.S32.HI R4, RZ, 0x1f, R12 ;  /* 0x0000001fff047819 */ /* 0x001fe4000001140c */
[----:B------:R-:W-:Y:S02]  /*106710*/  F2FP.SATFINITE.E4M3.F32.PACK_AB_MERGE_C R5, R55, R54, RZ ;  /* 0x000000363705723e */ /* 0x000fe400048070ff */
[----:B-1----:R-:W-:-:S03]  /*106720*/  IADD3 R2, P6, R12, R57, RZ ;  /* 0x000000390c027210 */ /* 0x002fc60007fde0ff */
[----:B------:R0:W-:Y:S02]  /*106730*/  STL [R1+0x2a0c], R5 ;  /* 0x002a0c0501007387 */ /* 0x0001e40000100800 */
[----:B------:R-:W-:-:S05]  /*106740*/  IMAD.X R3, R4, 0x1, R61, P6 ;  /* 0x0000000104037824 */ /* 0x000fca00030e063d */
[----:B------:R1:W-:Y:S01]  /*106750*/  STL.64 [R1+0x2810], R2 ;  /* 0x0028100201007387 */ /* 0x0003e20000100a00 */
[----:B0-----:R-:W-:Y:S02]  /*106760*/  F2FP.SATFINITE.E4M3.F32.PACK_AB_MERGE_C R5, R31, R30, RZ ;  /* 0x0000001e1f05723e */ /* 0x001fe400048070ff */
[----:B-1----:R-:W-:Y:S01]  /*106770*/  F2FP.SATFINITE.E4M3.F32.PACK_AB_MERGE_C R3, R26, R29, RZ ;  /* 0x0000001d1a03723e */ /* 0x002fe200048070ff */
        /* <DEDUP_REMOVED lines=9> */
[----:B------:R-:W4:Y:S01]  /*106810*/  LDL.LU R26, [R1+0x1104] ;  /* 0x00110400011a7983 */ /* 0x000f220000300800 */
[----:B------:R-:W-:-:S02]  /*106820*/  IADD3 R6, P6, R12, R46, RZ ;  /* 0x0000002e0c067210 */ /* 0x000fc40007fde0ff */
[----:B0-----:R-:W-:Y:S02]  /*106830*/  F2FP.SATFINITE.E4M3.F32.PACK_AB_MERGE_C R5, R59, R58, RZ ;  /* 0x0000003a3b05723e */ /* 0x001fe400048070ff */
[----:B-1----:R-:W-:Y:S01]  /*106840*/  F2FP.SATFINITE.E4M3.F32.PACK_AB_MERGE_C R3, R28, R33, RZ ;  /* 0x000000211c03723e */ /* 0x002fe200048070ff */
[----:B------:R-:W-:Y:S01]  /*106850*/  IMAD.X R7, R4, 0x1, R34, P6 ;  /* 0x0000000104077824 */ /* 0x000fe200030e0622 */
[----:B------:R-:W4:Y:S04]  /*106860*/  LDL.LU R58, [R1+0x1108] ;  /* 0x00110800013a7983 */ /* 0x000f280000300800 */
[----:B------:R0:W-:Y:S04]  /*106870*/  STL.64 [R1+0x2808], R6 ;  /* 0x0028080601007387 */ /* 0x0001e80000100a00 */
[----:B------:R-:W-:Y:S04]  /*106880*/  STL [R1+0x2a80], R5 ;  /* 0x002a800501007387 */ /* 0x000fe80000100800 */
[----:B------:R-:W4:Y:S04]  /*106890*/  LDL.LU R59, [R1+0x110c] ;  /* 0x00110c00013b7983 */ /* 0x000f280000300800 */
[----:B------:R-:W-:Y:S04]  /*1068a0*/  STL [R1+0x299c], R3 ;  /* 0x00299c0301007387 */ /* 0x000fe80000100800 */
[----:B------:R-:W4:Y:S04]  /*1068b0*/  LDL.LU R33, [R1+0x10f0] ;  /* 0x0010f00001217983 */ /* 0x000f280000300800 */
[----:B------:R-:W4:Y:S01]  /*1068c0*/  LDL.LU R28, [R1+0x10f4] ;  /* 0x0010f400011c7983 */ /* 0x000f220000300800 */
[----:B0-----:R-:W-:-:S05]  /*1068d0*/  IADD3 R6, P6, R12, R45, RZ ;  /* 0x0000002d0c067210 */ /* 0x001fca0007fde0ff */
[----:B------:R-:W-:-:S05]  /*1068e0*/  IMAD.X R7, R4, 0x1, R35, P6 ;  /* 0x0000000104077824 */ /* 0x000fca00030e0623 */
[----:B------:R0:W-:Y:S02]  /*1068f0*/  STL.64 [R1+0x2800], R6 ;  /* 0x0028000601007387 */ /* 0x0001e40000100a00 */
[----:B0-----:R-:W-:-:S05]  /*106900*/  IADD3 R6, P6, R12, R43, RZ ;  /* 0x0000002b0c067210 */ /* 0x001fca0007fde0ff */
[----:B------:R-:W-:Y:S01]  /*106910*/  IMAD.X R7, R4, 0x1, R36, P6 ;  /* 0x0000000104077824 */ /* 0x000fe200030e0624 */
[----:B--2---:R-:W-:-:S05]  /*106920*/  F2FP.SATFINITE.E4M3.F32.PACK_AB_MERGE_C R3, R60, R56, RZ ;  /* 0x000000383c03723e */ /* 0x004fca00048070ff */
[----:B------:R0:W-:Y:S04]  /*106930*/  STL [R1+0x2a84], R3 ;  /* 0x002a840301007387 */ /* 0x0001e80000100800 */
[----:B------:R-:W2:Y:S01]  /*106940*/  LDL.LU R51, [R1+0x10f8] ;  /* 0x0010f80001337983 */ /* 0x000ea20000300800 */
[----:B---3--:R-:W-:-:S05]  /*106950*/  F2FP.SATFINITE.E4M3.F32.PACK_AB_MERGE_C R0, R32, R0, RZ ;  /* 0x000000002000723e */ /* 0x008fca00048070ff */
[----:B------:R1:W-:Y:S04]  /*106960*/  STL [R1+0x2970], R0 ;  /* 0x0029700001007387 */ /* 0x0003e80000100800 */
[----:B0-----:R-:W2:Y:S04]  /*106970*/  LDL.LU R3, [R1+0x10fc] ;  /* 0x0010fc0001037983 */ /* 0x001ea80000300800 */
[----:B------:R-:W3:Y:S04]  /*106980*/  LDL.LU R52, [R1+0x10e0] ;  /* 0x0010e00001347983 */ /* 0x000ee80000300800 */
[----:B------:R-:W3:Y:S04]  /*106990*/  LDL.LU R53, [R1+0x10e4] ;  /* 0x0010e40001357983 */ /* 0x000ee80000300800 */
[----:B------:R-:W3:Y:S04]  /*1069a0*/  LDL.LU R54, [R1+0x10e8] ;  /* 0x0010e80001367983 */ /* 0x000ee80000300800 */
[----:B------:R-:W3:Y:S04]  /*1069b0*/  LDL.LU R55, [R1+0x10ec] ;  /* 0x0010ec0001377983 */ /* 0x000ee80000300800 */
[----:B------:R-:W3:Y:S04]  /*1069c0*/  LDL.LU R56, [R1+0x10d0] ;  /* 0x0010d00001387983 */ /* 0x000ee80000300800 */
[----:B------:R-:W3:Y:S04]  /*1069d0*/  LDL.LU R60, [R1+0x10d4] ;  /* 0x0010d400013c7983 */ /* 0x000ee80000300800 */
[----:B-1----:R-:W3:Y:S04]  /*1069e0*/  LDL.LU R0, [R1+0x10d8] ;  /* 0x0010d80001007983 */ /* 0x002ee80000300800 */
[----:B------:R0:W-:Y:S04]  /*1069f0*/  STL.64 [R1+0x27f8], R6 ;  /* 0x0027f80601007387 */ /* 0x0001e80000100a00 */
[----:B------:R-:W3:Y:S01]  /*106a00*/  LDL.LU R32, [R1+0x10dc] ;  /* 0x0010dc0001207983 */ /* 0x000ee20000300800 */
[----:B0-----:R-:W-:-:S05]  /*106a10*/  IADD3 R6, P6, R12, R44, RZ ;  /* 0x0000002c0c067210 */ /* 0x001fca0007fde0ff */
[----:B------:R-:W-:Y:S01]  /*106a20*/  IMAD.X R7, R4, 0x1, R37, P6 ;  /* 0x0000000104077824 */ /* 0x000fe200030e0625 */
[----:B----4-:R-:W-:-:S05]  /*106a30*/  F2FP.SATFINITE.E4M3.F32.PACK_AB_MERGE_C R5, R48, R2, RZ ;  /* 0x000000023005723e */ /* 0x010fca00048070ff */
[----:B------:R0:W-:Y:S01]  /*106a40*/  STL [R1+0x297c], R5 ;  /* 0x00297c0501007387 */ /* 0x0001e20000100800 */
[----:B------:R-:W-:-:S05]  /*106a50*/  F2FP.SATFINITE.E4M3.F32.PACK_AB_MERGE_C R2, R50, R49, RZ ;  /* 0x000000313202723e */ /* 0x000fca00048070ff */
[----:B------:R1:W-:Y:S01]  /*106a60*/  STL [R1+0x2950], R2 ;  /* 0x0029500201007387 */ /* 0x0003e20000100800 */
[----:B0-----:R-:W-:-:S03]  /*106a70*/  F2FP.SATFINITE.E4M3.F32.PACK_AB_MERGE_C R5, R31, R30, RZ ;  /* 0x0000001e1f05723e */ /* 0x001fc600048070ff */
[----:B------:R0:W-:Y:S01]  /*106a80*/  STL.64 [R1+0x27f0], R6 ;  /* 0x0027f00601007387 */ /* 0x0001e20000100a00 */
[----:B-1----:R-:W-:Y:S02]  /*106a90*/  F2FP.SATFINITE.E4M3.F32.PACK_AB_MERGE_C R2, R26, R29, RZ ;  /* 0x0000001d1a02723e */ /* 0x002fe400048070ff */
[----:B0-----:R-:W-:Y:S01]  /*106aa0*/  IADD3 R6, P6, R12, R42, RZ ;  /* 0x0000002a0c067210 */ /* 0x001fe20007fde0ff */
[----:B------:R0:W-:Y:S04]  /*106ab0*/  STL [R1+0x2958], R5 ;  /* 0x0029580501007387 */ /* 0x0001e80000100800 */
[----:B------:R-:W-:Y:S01]  /*106ac0*/  IMAD.X R7, R4, 0x1, R38, P6 ;  /* 0x0000000104077824 */ /* 0x000fe200030e0626 */
[----:B------:R1:W-:Y:S04]  /*106ad0*/  STL [R1+0x444], R2 ;  /* 0x0004440201007387 */ /* 0x0003e80000100800 */
[----:B------:R-:W4:Y:S04]  /*106ae0*/  LDL.LU R30, [R1+0x10c0] ;  /* 0x0010c000011e7983 */ /* 0x000f280000300800 */
[----:B------:R-:W4:Y:S04]  /*106af0*/  LDL.LU R31, [R1+0x10c4] ;  /* 0x0010c400011f7983 */ /* 0x000f280000300800 */
[----:B------:R-:W4:Y:S04]  /*106b00*/  LDL.LU R29, [R1+0x10c8] ;  /* 0x0010c800011d7983 */ /* 0x000f280000300800 */
[----:B------:R1:W-:Y:S04]  /*106b10*/  STL.64 [R1+0x27e8], R6 ;  /* 0x0027e80601007387 */ /* 0x0003e80000100a00 */
[----:B------:R-:W4:Y:S01]  /*106b20*/  LDL.LU R26, [R1+0x10cc] ;  /* 0x0010cc00011a7983 */ /* 0x000f220000300800 */
[----:B0-----:R-:W-:-:S02]  /*106b30*/  F2FP.SATFINITE.E4M3.F32.PACK_AB_MERGE_C R5, R59, R58, RZ ;  /* 0x0000003a3b05723e */ /* 0x001fc400048070ff */
[----:B-1----:R-:W-:Y:S02]  /*106b40*/  F2FP.SATFINITE.E4M3.F32.PACK_AB_MERGE_C R2, R28, R33, RZ ;  /* 0x000000211c02723e */ /* 0x002fe400048070ff */
[----:B------:R-:W-:Y:S01]  /*106b50*/  IADD3 R6, P6, R12, R41, RZ ;  /* 0x000000290c067210 */ /* 0x000fe20007fde0ff */
[----:B------:R-:W-:Y:S04]  /*106b60*/  STL [R1+0x454], R5 ;  /* 0x0004540501007387 */ /* 0x000fe80000100800 */
[----:B------:R-:W-:Y:S01]  /*106b70*/  IMAD.X R7, R4, 0x1, R39, P6 ;  /* 0x0000000104077824 */ /* 0x000fe200030e0627 */
[----:B------:R-:W-:Y:S04]  /*106b80*/  STL [R1+0x40c], R2 ;  /* 0x00040c0201007387 */ /* 0x000fe80000100800 */
[----:B------:R-:W4:Y:S04]  /*106b90*/  LDL.LU R58, [R1+0x10b0] ;  /* 0x0010b000013a7983 */ /* 0x000f280000300800 */
[----:B------:R-:W4:Y:S04]  /*106ba0*/  LDL.LU R59, [R1+0x10b4] ;  /* 0x0010b400013b7983 */ /* 0x000f280000300800 */
[----:B------:R-:W4:Y:S04]  /*106bb0*/  LDL.LU R33, [R1+0x10b8] ;  /* 0x0010b80001217983 */ /* 0x000f280000300800 */
[----:B------:R0:W-:Y:S04]  /*106bc0*/  STL.64 [R1+0x27e0], R6 ;  /* 0x0027e00601007387 */ /* 0x0001e80000100a00 */
[----:B------:R-:W4:Y:S01]  /*106bd0*/  LDL.LU R28, [R1+0x10bc] ;  /* 0x0010bc00011c7983 */ /* 0x000f220000300800 */
[----:B0-----:R-:W-:-:S05]  /*106be0*/  IADD3 R6, P6, R12, R47, RZ ;  /* 0x0000002f0c067210 */ /* 0x001fca0007fde0ff */
[----:B------:R-:W-:Y:S01]  /*106bf0*/  IMAD.X R7, R4, 0x1, R40, P6 ;  /* 0x0000000104077824 */ /* 0x000fe200030e0628 */
[----:B------:R-:W-:-:S04]  /*106c00*/  SHF.R.S32.HI R4, RZ, 0x1f, R11 ;  /* 0x0000001fff047819 */ /* 0x000fc8000001140b */
[----:B------:R-:W-:Y:S01]  /*106c10*/  STL.64 [R1+0x27d8], R6 ;  /* 0x0027d80601007387 */ /* 0x000fe20000100a00 */
[----:B--2---:R-:W-:Y:S02]  /*106c20*/  F2FP.SATFINITE.E4M3.F32.PACK_AB_MERGE_C R3, R3, R51, RZ ;  /* 0x000000330303723e */ /* 0x004fe400048070ff */
[----:B---3--:R-:W-:-:S03]  /*106c30*/  F2FP.SATFINITE.E4M3.F32.PACK_AB_MERGE_C R2, R53, R52, RZ ;  /* 0x000000343502723e */ /* 0x008fc600048070ff */
[----:B------:R-:W-:Y:S04]  /*106c40*/  STL [R1+0x414], R3 ;  /* 0x0004140301007387 */ /* 0x000fe80000100800 */
[----:B------:R0:W-:Y:S01]  /*106c50*/  STL [R1+0x2e0], R2 ;  /* 0x0002e00201007387 */ /* 0x0001e20000100800 */
[----:B------:R-:W-:Y:S02]  /*106c60*/  F2FP.SATFINITE.E4M3.F32.PACK_AB_MERGE_C R5, R55, R54, RZ ;  /* 0x000000363705723e */ /* 0x000fe400048070ff */
[----:B0-----:R-:W-:-:S03]  /*106c70*/  IADD3 R2, P6, R11, R57, RZ ;  /* 0x000000390b027210 */ /* 0x001fc60007fde0ff */
[----:B------:R-:W-:Y:S02]  /*106c80*/  STL [R1+0x354], R5 ;  /* 0x0003540501007387 */ /* 0x000fe40000100800 */
[----:B------:R-:W-:-:S05]  /*106c90*/  IMAD.X R3, R4, 0x1, R61, P6 ;  /* 0x0000000104037824 */ /* 0x000fca00030e063d */
[----:B------:R0:W-:Y:S01]  /*106ca0*/  STL.64 [R1+0x27d0], R2 ;  /* 0x0027d00201007387 */ /* 0x0001e20000100a00 */
[----:B------:R-:W-:Y:S02]  /*106cb0*/  F2FP.SATFINITE.E4M3.F32.PACK_AB_MERGE_C R0, R32, R0, RZ ;  /* 0x000000002000723e */ /* 0x000fe400048070ff */
[----:B0-----:R-:W-:Y:S01]  /*106cc0*/  F2FP.SATFINITE.E4M3.F32.PACK_AB_MERGE_C R3, R60, R56, RZ ;  /* 0x000000383c03723e */ /* 0x001fe200048070ff */
[----:B------:R-:W2:Y:S04]  /*106cd0*/  LDL.LU R2, [R1+0x10a0] ;  /* 0x0010a00001027983 */ /* 0x000ea80000300800 */
[----:B------:R-:W-:Y:S04]  /*106ce0*/  STL [R1+0x2b4], R3 ;  /* 0x0002b40301007387 */ /* 0x000fe80000100800 */
[----:B------:R-:W2:Y:S04]  /*106cf0*/  LDL.LU R50, [R1+0x10a4] ;  /* 0x0010a40001327983 */ /* 0x000ea80000300800 */
[----:B------:R0:W-:Y:S04]  /*106d00*/  STL [R1+0x2b8], R0 ;  /* 0x0002b80001007387 */ /* 0x0001e80000100800 */
[----:B------:R-:W3:Y:S04]  /*106d10*/  LDL.LU R48, [R1+0x10a8] ;  /* 0x0010a80001307983 */ /* 0x000ee80000300800 */
[----:B------:R-:W3:Y:S04]  /*106d20*/  LDL.LU R49, [R1+0x10ac] ;  /* 0x0010ac0001317983 */ /* 0x000ee80000300800 */
[----:B------:R-:W3:Y:S04]  /*106d30*/  LDL.LU R56, [R1+0x1090] ;  /* 0x0010900001387983 */ /* 0x000ee80000300800 */
[----:B------:R-:W3:Y:S04]  /*106d40*/  LDL.LU R60, [R1+0x1094] ;  /* 0x00109400013c7983 */ /* 0x000ee80000300800 */
[----:B0-----:R-:W3:Y:S04]  /*106d50*/  LDL.LU R0, [R1+0x1098] ;  /* 0x0010980001007983 */ /* 0x001ee80000300800 */
[----:B------:R-:W3:Y:S01]  /*106d60*/  LDL.LU R32, [R1+0x109c] ;  /* 0x00109c0001207983 */ /* 0x000ee20000300800 */
[----:B------:R-:W-:-:S05]  /*106d70*/  IADD3 R6, P6, R11, R46, RZ ;  /* 0x0000002e0b067210 */ /* 0x000fca0007fde0ff */
[----:B------:R-:W-:Y:S01]  /*106d80*/  IMAD.X R7, R4, 0x1, R34, P6 ;  /* 0x0000000104077824 */ /* 0x000fe200030e0622 */
[----:B----4-:R-:W-:Y:S02]  /*106d90*/  F2FP.SATFINITE.E4M3.F32.PACK_AB_MERGE_C R5, R31, R30, RZ ;  /* 0x0000001e1f05723e */ /* 0x010fe400048070ff */
[----:B------:R-:W4:Y:S04]  /*106da0*/  LDL.LU R30, [R1+0x1080] ;  /* 0x00108000011e7983 */ /* 0x000f280000300800 */
[----:B------:R0:W-:Y:S01]  /*106db0*/  STL.64 [R1+0x27c8], R6 ;  /* 0x0027c80601007387 */ /* 0x0001e20000100a00 */
[----:B------:R-:W-:-:S03]  /*106dc0*/  F2FP.SATFINITE.E4M3.F32.PACK_AB_MERGE_C R3, R26, R29, RZ ;  /* 0x0000001d1a03723e */ /* 0x000fc600048070ff */
[----:B------:R1:W-:Y:S04]  /*106dd0*/  STL [R1+0x27c], R5 ;  /* 0x00027c0501007387 */ /* 0x0003e80000100800 */
[----:B------:R-:W4:Y:S04]  /*106de0*/  LDL.LU R31, [R1+0x1084] ;  /* 0x00108400011f7983 */ /* 0x000f280000300800 */
[----:B------:R1:W-:Y:S04]  /*106df0*/  STL [R1+0x288], R3 ;  /* 0x0002880301007387 */ /* 0x0003e80000100800 */
[----:B------:R-:W4:Y:S04]  /*106e00*/  LDL.LU R29, [R1+0x1088] ;  /* 0x00108800011d7983 */ /* 0x000f280000300800 */
[----:B------:R-:W4:Y:S01]  /*106e10*/  LDL.LU R26, [R1+0x108c] ;  /* 0x00108c00011a7983 */ /* 0x000f220000300800 */
[----:B0-----:R-:W-:-:S05]  /*106e20*/  IADD3 R6, P6, R11, R45, RZ ;  /* 0x0000002d0b067210 */ /* 0x001fca0007fde0ff */
[----:B------:R-:W-:Y:S01]  /*106e30*/  IMAD.X R7, R4, 0x1, R35, P6 ;  /* 0x0000000104077824 */ /* 0x000fe200030e0623 */
[----:B-1----:R-:W-:-:S04]  /*106e40*/  F2FP.SATFINITE.E4M3.F32.PACK_AB_MERGE_C R5, R59, R58, RZ ;  /* 0x0000003a3b05723e */ /* 0x002fc800048070ff */
[----:B------:R0:W-:Y:S01]  /*106e50*/  STL.64 [R1+0x27c0], R6 ;  /* 0x0027c00601007387 */ /* 0x0001e20000100a00 */
[----:B------:R-:W-:Y:S02]  /*106e60*/  F2FP.SATFINITE.E4M3.F32.PACK_AB_MERGE_C R3, R28, R33, RZ ;  /* 0x000000211c03723e */ /* 0x000fe400048070ff */
[C---:B0-----:R-:W-:Y:S01]  /*106e70*/  IADD3 R6, P6, R11.reuse, R43, RZ ;  /* 0x0000002b0b067210 */ /* 0x041fe20007fde0ff */
[----:B------:R-:W-:Y:S04]  /*106e80*/  STL [R1+0x258], R5 ;  /* 0x0002580501007387 */ /* 0x000fe80000100800 */
[----:B------:R-:W-:Y:S01]  /*106e90*/  IMAD.X R7, R4, 0x1, R36, P6 ;  /* 0x0000000104077824 */ /* 0x000fe200030e0624 */
[----:B------:R0:W-:Y:S04]  /*106ea0*/  STL [R1+0x25c], R3 ;  /* 0x00025c0301007387 */ /* 0x0001e80000100800 */
[----:B------:R-:W4:Y:S04]  /*106eb0*/  LDL.LU R51, [R1+0x1070] ;  /* 0x0010700001337983 */ /* 0x000f280000300800 */
[----:B0-----:R-:W4:Y:S04]  /*106ec0*/  LDL.LU R3, [R1+0x1074] ;  /* 0x0010740001037983 */ /* 0x001f280000300800 */
        /* <DEDUP_REMOVED lines=9> */
[----:B0-----:R-:W-:-:S05]  /*106f60*/  IADD3 R6, P6, R11, R44, RZ ;  /* 0x0000002c0b067210 */ /* 0x001fca0007fde0ff */
[----:B------:R-:W-:Y:S01]  /*106f70*/  IMAD.X R7, R4, 0x1, R37, P6 ;  /* 0x0000000104077824 */ /* 0x000fe200030e0625 */
[----:B--2---:R-:W-:-:S05]  /*106f80*/  F2FP.SATFINITE.E4M3.F32.PACK_AB_MERGE_C R50, R50, R2, RZ ;  /* 0x000000023232723e */ /* 0x004fca00048070ff */
[----:B------:R-:W-:Y:S01]  /*106f90*/  STL [R1+0x5df4], R50 ;  /* 0x005df43201007387 */ /* 0x000fe20000100800 */
[----:B---3--:R-:W-:-:S05]  /*106fa0*/  F2FP.SATFINITE.E4M3.F32.PACK_AB_MERGE_C R2, R49, R48, RZ ;  /* 0x000000303102723e */ /* 0x008fca00048070ff */
[----:B------:R0:W-:Y:S02]  /*106fb0*/  STL [R1+0x24c], R2 ;  /* 0x00024c0201007387 */ /* 0x0001e40000100800 */
[----:B0-----:R-:W-:Y:S02]  /*106fc0*/  F2FP.SATFINITE.E4M3.F32.PACK_AB_MERGE_C R2, R60, R56, RZ ;  /* 0x000000383c02723e */ /* 0x001fe400048070ff */
[----:B------:R-:W2:Y:S01]  /*106fd0*/  LDL.LU R56, [R1+0x1388] ;  /* 0x0013880001387983 */ /* 0x000ea20000300800 */
[----:B------:R-:W-:-:S03]  /*106fe0*/  F2FP.SATFINITE.E4M3.F32.PACK_AB_MERGE_C R0, R32, R0, RZ ;  /* 0x000000002000723e */ /* 0x000fc600048070ff */
[----:B------:R-:W-:Y:S04]  /*106ff0*/  STL.64 [R1+0x27b0], R6 ;  /* 0x0027b00601007387 */ /* 0x000fe80000100a00 */
[----:B------:R-:W-:Y:S04]  /*107000*/  STL [R1+0x230], R2 ;  /* 0x0002300201007387 */ /* 0x000fe80000100800 */
[----:B------:R-:W2:Y:S04]  /*107010*/  LDL.LU R60, [R1+0x138c] ;  /* 0x00138c00013c7983 */ /* 0x000ea80000300800 */
[----:B------:R0:W-:Y:S04]  /*107020*/  STL [R1+0x234], R0 ;  /* 0x0002340001007387 */ /* 0x0001e80000100800 */
[----:B0-----:R-:W3:Y:S04]  /*107030*/  LDL.LU R0, [R1+0x1370] ;  /* 0x0013700001007983 */ /* 0x001ee80000300800 */
[----:B------:R-:W3:Y:S01]  /*107040*/  LDL.LU R32, [R1+0x1374] ;  /* 0x0013740001207983 */ /* 0x000ee20000300800 */
[----:B------:R-:W-:-:S05]  /*107050*/  IADD3 R6, P6, R11, R42, RZ ;  /* 0x0000002a0b067210 */ /* 0x000fca0007fde0ff */
[----:B------:R-:W-:-:S05]  /*107060*/  IMAD.X R7, R4, 0x1, R38, P6 ;  /* 0x0000000104077824 */ /* 0x000fca00030e0626 */
[----:B------:R0:W-:Y:S01]  /*107070*/  STL.64 [R1+0x27a8], R6 ;  /* 0x0027a80601007387 */ /* 0x0001e20000100a00 */
[----:B----4-:R-:W-:-:S05]  /*107080*/  F2FP.SATFINITE.E4M3.F32.PACK_AB_MERGE_C R5, R31, R30, RZ ;  /* 0x0000001e1f05723e */ /* 0x010fca00048070ff */
[----:B------:R-:W-:Y:S01]  /*107090*/  STL [R1+0x218], R5 ;  /* 0x0002180501007387 */ /* 0x000fe20000100800 */
[----:B0-----:R-:W-:Y:S02]  /*1070a0*/  IADD3 R6, P6, R11, R41, RZ ;  /* 0x000000290b067210 */ /* 0x001fe40007fde0ff */
[----:B------:R-:W-:-:S03]  /*1070b0*/  F2FP.SATFINITE.E4M3.F32.PACK_AB_MERGE_C R2, R26, R29, RZ ;  /* 0x0000001d1a02723e */ /* 0x000fc600048070ff */
[----:B------:R-:W-:Y:S02]  /*1070c0*/  IMAD.X R7, R4, 0x1, R39, P6 ;  /* 0x0000000104077824 */ /* 0x000fe400030e0627 */
[----:B------:R-:W-:Y:S04]  /*1070d0*/  STL [R1+0x21c], R2 ;  /* 0x00021c0201007387 */ /* 0x000fe80000100800 */
[----:B------:R-:W4:Y:S04]  /*1070e0*/  LDL.LU R30, [R1+0x1378] ;  /* 0x00137800011e7983 */ /* 0x000f280000300800 */
[----:B------:R-:W4:Y:S04]  /*1070f0*/  LDL.LU R31, [R1+0x137c] ;  /* 0x00137c00011f7983 */ /* 0x000f280000300800 */
[----:B------:R0:W-:Y:S04]  /*107100*/  STL.64 [R1+0x27a0], R6 ;  /* 0x0027a00601007387 */ /* 0x0001e80000100a00 */
[----:B------:R-:W4:Y:S04]  /*107110*/  LDL.LU R29, [R1+0x1210] ;  /* 0x00121000011d7983 */ /* 0x000f280000300800 */
[----:B------:R-:W4:Y:S01]  /*107120*/  LDL.LU R26, [R1+0x1214] ;  /* 0x00121400011a7983 */ /* 0x000f220000300800 */
[----:B0-----:R-:W-:-:S05]  /*107130*/  IADD3 R6, P6, R11, R47, RZ ;  /* 0x0000002f0b067210 */ /* 0x001fca0007fde0ff */
[----:B------:R-:W-:Y:S01]  /*107140*/  IMAD.X R7, R4, 0x1, R40, P6 ;  /* 0x0000000104077824 */ /* 0x000fe200030e0628 */
[----:B------:R-:W-:-:S04]  /*107150*/  F2FP.SATFINITE.E4M3.F32.PACK_AB_MERGE_C R3, R3, R51, RZ ;  /* 0x000000330303723e */ /* 0x000fc800048070ff */
[----:B------:R-:W-:Y:S01]  /*107160*/  STL.64 [R1+0x2798], R6 ;  /* 0x0027980601007387 */ /* 0x000fe20000100a00 */
[----:B------:R-:W-:-:S03]  /*107170*/  SHF.R.S32.HI R4, RZ, 0x1f, R10 ;  /* 0x0000001fff047819 */ /* 0x000fc6000001140a */
[----:B------:R-:W-:Y:S01]  /*107180*/  STL [R1+0x2a28], R3 ;  /* 0x002a280301007387 */ /* 0x000fe20000100800 */
[----:B------:R-:W-:-:S05]  /*107190*/  F2FP.SATFINITE.E4M3.F32.PACK_AB_MERGE_C R2, R53, R52, RZ ;  /* 0x000000343502723e */ /* 0x000fca00048070ff */
[----:B------:R0:W-:Y:S01]  /*1071a0*/  STL [R1+0x2a2c], R2 ;  /* 0x002a2c0201007387 */ /* 0x0001e20000100800 */
[----:B------:R-:W-:Y:S02]  /*1071b0*/  F2FP.SATFINITE.E4M3.F32.PACK_AB_MERGE_C R5, R55, R54, RZ ;  /* 0x000000363705723e */ /* 0x000fe400048070ff */
[----:B0-----:R-:W-:-:S03]  /*1071c0*/  IADD3 R2, P6, R10, R57, RZ ;  /* 0x000000390a027210 */ /* 0x001fc60007fde0ff */
[----:B------:R-:W-:Y:S02]  /*1071d0*/  STL [R1+0x29cc], R5 ;  /* 0x0029cc0501007387 */ /* 0x000fe40000100800 */
[----:B------:R-:W-:-:S05]  /*1071e0*/  IMAD.X R3, R4, 0x1, R61, P6 ;  /* 0x0000000104037824 */ /* 0x000fca00030e063d */
[----:B------:R0:W-:Y:S04]  /*1071f0*/  STL.64 [R1+0x2790], R2 ;  /* 0x0027900201007387 */ /* 0x0001e80000100a00 */
[----:B------:R-:W4:Y:S01]  /*107200*/  LDL.LU R7, [R1+0x1218] ;  /* 0x0012180001077983 */ /* 0x000f220000300800 */
[----:B0-----:R-:W-:Y:S02]  /*107210*/  F2FP.SATFINITE.E4M3.F32.PACK_AB_MERGE_C R2, R59, R58, RZ ;  /* 0x0000003a3b02723e */ /* 0x001fe400048070ff */
[----:B------:R-:W-:-:S03]  /*107220*/  F2FP.SATFINITE.E4M3.F32.PACK_AB_MERGE_C R3, R28, R33, RZ ;  /* 0x000000211c03723e */ /* 0x000fc600048070ff */
[----:B------:R0:W-:Y:S04]  /*107230*/  STL [R1+0x29e0], R2 ;  /* 0x0029e00201007387 */ /* 0x0001e80000100800 */
[----:B0-----:R-:W4:Y:S04]  /*107240*/  LDL.LU R2, [R1+0x121c] ;  /* 0x00121c0001027983 */ /* 0x001f280000300800 */
[----:B------:R2:W-:Y:S04]  /*107250*/  STL [R1+0x29a0], R3 ;  /* 0x0029a00301007387 */ /* 0x0005e80000100800 */
[----:B------:R-:W4:Y:S04]  /*107260*/  LDL.LU R58, [R1+0x1050] ;  /* 0x00105000013a7983 */ /* 0x000f280000300800 */
[----:B------:R-:W4:Y:S04]  /*107270*/  LDL.LU R59, [R1+0x1054] ;  /* 0x00105400013b7983 */ /* 0x000f280000300800 */
[----:B------:R-:W4:Y:S04]  /*107280*/  LDL.LU R33, [R1+0x1058] ;  /* 0x0010580001217983 */ /* 0x000f280000300800 */
[----:B------:R-:W4:Y:S01]  /*107290*/  LDL.LU R28, [R1+0x105c] ;  /* 0x00105c00011c7983 */ /* 0x000f220000300800 */
[----:B------:R-:W-:-:S03]  /*1072a0*/  IADD3 R12, P6, R10, R46, RZ ;  /* 0x0000002e0a0c7210 */ /* 0x000fc60007fde0ff */
[----:B------:R-:W4:Y:S02]  /*1072b0*/  LDL.LU R48, [R1+0x1040] ;  /* 0x0010400001307983 */ /* 0x000f240000300800 */
[----:B------:R-:W-:-:S05]  /*1072c0*/  IMAD.X R13, R4, 0x1, R34, P6 ;  /* 0x00000001040d7824 */ /* 0x000fca00030e0622 */
[----:B------:R-:W-:Y:S01]  /*1072d0*/  STL.64 [R1+0x2788], R12 ;  /* 0x0027880c01007387 */ /* 0x000fe20000100a00 */
[----:B--2---:R-:W-:-:S05]  /*1072e0*/  F2FP.SATFINITE.E4M3.F32.PACK_AB_MERGE_C R3, R60, R56, RZ ;  /* 0x000000383c03723e */ /* 0x004fca00048070ff */
[----:B------:R0:W-:Y:S04]  /*1072f0*/  STL [R1+0x29a8], R3 ;  /* 0x0029a80301007387 */ /* 0x0001e80000100800 */
[----:B------:R-:W2:Y:S01]  /*107300*/  LDL.LU R49, [R1+0x1044] ;  /* 0x0010440001317983 */ /* 0x000ea20000300800 */
[----:B---3--:R-:W-:-:S05]  /*107310*/  F2FP.SATFINITE.E4M3.F32.PACK_AB_MERGE_C R0, R32, R0, RZ ;  /* 0x000000002000723e */ /* 0x008fca00048070ff */
[----:B------:R1:W-:Y:S04]  /*107320*/  STL [R1+0x2978], R0 ;  /* 0x0029780001007387 */ /* 0x0003e80000100800 */
[----:B------:R-:W3:Y:S04]  /*107330*/  LDL.LU R51, [R1+0x1048] ;  /* 0x0010480001337983 */ /* 0x000ee80000300800 */
[----:B0-----:R-:W3:Y:S04]  /*107340*/  LDL.LU R3, [R1+0x104c] ;  /* 0x00104c0001037983 */ /* 0x001ee80000300800 */
[----:B------:R-:W3:Y:S04]  /*107350*/  LDL.LU R52, [R1+0x1030] ;  /* 0x0010300001347983 */ /* 0x000ee80000300800 */
[----:B------:R-:W3:Y:S04]  /*107360*/  LDL.LU R53, [R1+0x1034] ;  /* 0x0010340001357983 */ /* 0x000ee80000300800 */
[----:B-1----:R-:W3:Y:S04]  /*107370*/  LDL.LU R0, [R1+0x1038] ;  /* 0x0010380001007983 */ /* 0x002ee80000300800 */
[----:B------:R-:W3:Y:S01]  /*107380*/  LDL.LU R32, [R1+0x103c] ;  /* 0x00103c0001207983 */ /* 0x000ee20000300800 */
[----:B------:R-:W-:-:S05]  /*107390*/  IADD3 R12, P6, R10, R45, RZ ;  /* 0x0000002d0a0c7210 */ /* 0x000fca0007fde0ff */
[----:B------:R-:W-:Y:S01]  /*1073a0*/  IMAD.X R13, R4, 0x1, R35, P6 ;  /* 0x00000001040d7824 */ /* 0x000fe200030e0623 */
[----:B----4-:R-:W-:-:S04]  /*1073b0*/  F2FP.SATFINITE.E4M3.F32.PACK_AB_MERGE_C R5, R31, R30, RZ ;  /* 0x0000001e1f05723e */ /* 0x010fc800048070ff */
[----:B------:R-:W-:Y:S04]  /*1073c0*/  STL.64 [R1+0x2780], R12 ;  /* 0x0027800c01007387 */ /* 0x000fe80000100a00 */
[----:B------:R0:W-:Y:S04]  /*1073d0*/  STL [R1+0x2984], R5 ;  /* 0x0029840501007387 */ /* 0x0001e80000100800 */
[----:B------:R-:W4:Y:S01]  /*1073e0*/  LDL.LU R54, [R1+0x1020] ;  /* 0x0010200001367983 */ /* 0x000f220000300800 */
[----:B0-----:R-:W-:-:S05]  /*1073f0*/  F2FP.SATFINITE.E4M3.F32.PACK_AB_MERGE_C R5, R26, R29, RZ ;  /* 0x0000001d1a05723e */ /* 0x001fca00048070ff */
[----:B------:R0:W-:Y:S04]  /*107400*/  STL [R1+0x2954], R5 ;  /* 0x0029540501007387 */ /* 0x0001e80000100800 */
[----:B------:R-:W4:Y:S04]  /*107410*/  LDL.LU R55, [R1+0x1024] ;  /* 0x0010240001377983 */ /* 0x000f280000300800 */
[----:B------:R-:W4:Y:S04]  /*107420*/  LDL.LU R56, [R1+0x1028] ;  /* 0x0010280001387983 */ /* 0x000f280000300800 */
[----:B------:R-:W4:Y:S01]  /*107430*/  LDL.LU R60, [R1+0x102c] ;  /* 0x00102c00013c7983 */ /* 0x000f220000300800 */
[----:B------:R-:W-:-:S03]  /*107440*/  IADD3 R12, P6, R10, R43, RZ ;  /* 0x0000002b0a0c7210 */ /* 0x000fc60007fde0ff */
[----:B------:R-:W4:Y:S02]  /*107450*/  LDL.LU R30, [R1+0x1010] ;  /* 0x00101000011e7983 */ /* 0x000f240000300800 */
[----:B------:R-:W-:Y:S02]  /*107460*/  IMAD.X R13, R4, 0x1, R36, P6 ;  /* 0x00000001040d7824 */ /* 0x000fe400030e0624 */
[----:B------:R-:W4:Y:S01]  /*107470*/  LDL.LU R31, [R1+0x1014] ;  /* 0x00101400011f7983 */ /* 0x000f220000300800 */
[----:B------:R-:W-:-:S03]  /*107480*/  IMAD.MOV.U32 R29, RZ, RZ, R27 ;  /* 0x000000ffff1d7224 */ /* 0x000fc600078e001b */
[----:B------:R-:W4:Y:S04]  /*107490*/  LDL.LU R26, [R1+0x1018] ;  /* 0x00101800011a7983 */ /* 0x000f280000300800 */
[----:B------:R-:W-:Y:S04]  /*1074a0*/  STL.64 [R1+0x2778], R12 ;  /* 0x0027780c01007387 */ /* 0x000fe80000100a00 */
[----:B------:R-:W4:Y:S01]  /*1074b0*/  LDL.LU R27, [R1+0x101c] ;  /* 0x00101c00011b7983 */ /* 0x000f220000300800 */
[----:B------:R-:W-:Y:S02]  /*1074c0*/  IADD3 R6, P6, R10, R44, RZ ;  /* 0x0000002c0a067210 */ /* 0x000fe40007fde0ff */
[----:B0-----:R-:W-:-:S05]  /*1074d0*/  F2FP.SATFINITE.E4M3.F32.PACK_AB_MERGE_C R5, R2, R7, RZ ;  /* 0x000000070205723e */ /* 0x001fca00048070ff */
[----:B------:R-:W-:Y:S01]  /*1074e0*/  STL [R1+0x2960], R5 ;  /* 0x0029600501007387 */ /* 0x000fe20000100800 */
[----:B------:R-:W-:-:S05]  /*1074f0*/  F2FP.SATFINITE.E4M3.F32.PACK_AB_MERGE_C R2, R59, R58, RZ ;  /* 0x0000003a3b02723e */ /* 0x000fca00048070ff */
[----:B------:R0:W-:Y:S04]  /*107500*/  STL [R1+0x2920], R2 ;  /* 0x0029200201007387 */ /* 0x0001e80000100800 */
[----:B------:R-:W4:Y:S04]  /*107510*/  LDL.LU R58, [R1+0x1000] ;  /* 0x00100000013a7983 */ /* 0x000f280000300800 */
[----:B------:R-:W4:Y:S01]  /*107520*/  LDL.LU R59, [R1+0x1004] ;  /* 0x00100400013b7983 */ /* 0x000f220000300800 */
[----:B------:R-:W-:Y:S01]  /*107530*/  IMAD.X R7, R4, 0x1, R37, P6 ;  /* 0x0000000104077824 */ /* 0x000fe200030e0625 */
[----:B0-----:R-:W-:-:S04]  /*107540*/  F2FP.SATFINITE.E4M3.F32.PACK_AB_MERGE_C R2, R28, R33, RZ ;  /* 0x000000211c02723e */ /* 0x001fc800048070ff */
[----:B------:R0:W-:Y:S04]  /*107550*/  STL.64 [R1+0x2770], R6 ;  /* 0x0027700601007387 */ /* 0x0001e80000100a00 */
[----:B------:R2:W-:Y:S04]  /*107560*/  STL [R1+0x292c], R2 ;  /* 0x00292c0201007387 */ /* 0x0005e80000100800 */
[----:B------:R-:W4:Y:S04]  /*107570*/  LDL.LU R33, [R1+0x1008] ;  /* 0x0010080001217983 */ /* 0x000f280000300800 */
[----:B------:R-:W4:Y:S01]  /*107580*/  LDL.LU R28, [R1+0x100c] ;  /* 0x00100c00011c7983 */ /* 0x000f220000300800 */
[----:B0-----:R-:W-:-:S05]  /*107590*/  IADD3 R6, P6, R10, R42, RZ ;  /* 0x0000002a0a067210 */ /* 0x001fca0007fde0ff */
[----:B------:R-:W-:Y:S01]  /*1075a0*/  IMAD.X R7, R4, 0x1, R38, P6 ;  /* 0x0000000104077824 */ /* 0x000fe200030e0626 */
[----:B--2---:R-:W-:-:S05]  /*1075b0*/  F2FP.SATFINITE.E4M3.F32.PACK_AB_MERGE_C R2, R49, R48, RZ ;  /* 0x000000303102723e */ /* 0x004fca00048070ff */
[----:B------:R0:W-:Y:S04]  /*1075c0*/  STL [R1+0x43c], R2 ;  /* 0x00043c0201007387 */ /* 0x0001e80000100800 */
[----:B------:R3:W-:Y:S01]  /*1075d0*/  STL.64 [R1+0x2768], R6 ;  /* 0x0027680601007387 */ /* 0x0007e20000100a00 */
[----:B0-----:R-:W-:Y:S02]  /*1075e0*/  IADD3 R2, P6, R10, R41, RZ ;  /* 0x000000290a027210 */ /* 0x001fe40007fde0ff */
[----:B---3--:R-:W-:-:S03]  /*1075f0*/  F2FP.SATFINITE.E4M3.F32.PACK_AB_MERGE_C R6, R3, R51, RZ ;  /* 0x000000330306723e */ /* 0x008fc600048070ff */
[----:B------:R-:W-:Y:S01]  /*107600*/  IMAD.X R3, R4, 0x1, R39, P6 ;  /* 0x0000000104037824 */ /* 0x000fe200030e0627 */
[----:B------:R-:W-:Y:S01]  /*107610*/  F2FP.SATFINITE.E4M3.F32.PACK_AB_MERGE_C R5, R53, R52, RZ ;  /* 0x000000343505723e */ /* 0x000fe200048070ff */
[----:B------:R-:W-:Y:S04]  /*107620*/  STL [R1+0x448], R6 ;  /* 0x0004480601007387 */ /* 0x000fe80000100800 */
[----:B------:R-:W-:Y:S04]  /*107630*/  STL [R1+0x3f0], R5 ;  /* 0x0003f00501007387 */ /* 0x000fe80000100800 */
[----:B------:R0:W-:Y:S01]  /*107640*/  STL.64 [R1+0x2760], R2 ;  /* 0x0027600201007387 */ /* 0x0001e20000100a00 */
[----:B------:R-:W-:-:S03]  /*107650*/  F2FP.SATFINITE.E4M3.F32.PACK_AB_MERGE_C R0, R32, R0, RZ ;  /* 0x000000002000723e */ /* 0x000fc600048070ff */
[----:B------:R-:W2:Y:S04]  /*107660*/  LDL.LU R52, [R1+0xff0] ;  /* 0x000ff00001347983 */ /* 0x000ea80000300800 */
[----:B------:R-:W2:Y:S01]  /*107670*/  LDL.LU R53, [R1+0xff4] ;  /* 0x000ff40001357983 */ /* 0x000ea20000300800 */
[----:B0-----:R-:W-:-:S05]  /*107680*/  IADD3 R2, P6, R10, R47, RZ ;  /* 0x0000002f0a027210 */ /* 0x001fca0007fde0ff */
[----:B------:R-:W-:-:S05]  /*107690*/  IMAD.X R3, R4, 0x1, R40, P6 ;  /* 0x0000000104037824 */ /* 0x000fca00030e0628 */
[----:B------:R-:W-:Y:S04]  /*1076a0*/  STL.64 [R1+0x2758], R2 ;  /* 0x0027580201007387 */ /* 0x000fe80000100a00 */
[----:B------:R0:W-:Y:S04]  /*1076b0*/  STL [R1+0x3f4], R0 ;  /* 0x0003f40001007387 */ /* 0x0001e80000100800 */
[----:B0-----:R-:W3:Y:S04]  /*1076c0*/  LDL.LU R0, [R1+0xff8] ;  /* 0x000ff80001007983 */ /* 0x001ee80000300800 */
[----:B------:R-:W3:Y:S01]  /*1076d0*/  LDL.LU R32, [R1+0xffc] ;  /* 0x000ffc0001207983 */ /* 0x000ee20000300800 */
[----:B----4-:R-:W-:-:S02]  /*1076e0*/  F2FP.SATFINITE.E4M3.F32.PACK_AB_MERGE_C R3, R55, R54, RZ ;  /* 0x000000363703723e */ /* 0x010fc400048070ff */
[----:B------:R-:W-:-:S03]  /*1076f0*/  F2FP.SATFINITE.E4M3.F32.PACK_AB_MERGE_C R2, R60, R56, RZ ;  /* 0x000000383c02723e */ /* 0x000fc600048070ff */
[----:B------:R-:W-:Y:S01]  /*107700*/  STL [R1+0x2d0], R3 ;  /* 0x0002d00301007387 */ /* 0x000fe20000100800 */
[----:B------:R-:W-:-:S03]  /*107710*/  SHF.R.S32.HI R4, RZ, 0x1f, R9 ;  /* 0x0000001fff047819 */ /* 0x000fc60000011409 */
[----:B------:R0:W-:Y:S02]  /*107720*/  STL [R1+0x318], R2 ;  /* 0x0003180201007387 */ /* 0x0001e40000100800 */
[----:B0-----:R-:W-:-:S05]  /*107730*/  IADD3 R2, P6, R9, R57, RZ ;  /* 0x0000003909027210 */ /* 0x001fca0007fde0ff */
[----:B------:R-:W-:-:S05]  /*107740*/  IMAD.X R3, R4, 0x1, R61, P6 ;  /* 0x0000000104037824 */ /* 0x000fca00030e063d */
[----:B------:R0:W-:Y:S01]  /*107750*/  STL.64 [R1+0x2750], R2 ;  /* 0x0027500201007387 */ /* 0x0001e20000100a00 */
[----:B------:R-:W-:Y:S02]  /*107760*/  F2FP.SATFINITE.E4M3.F32.PACK_AB_MERGE_C R60, R27, R26, RZ ;  /* 0x0000001a1b3c723e */ /* 0x000fe400048070ff */
[----:B0-----:R-:W-:Y:S02]  /*107770*/  F2FP.SATFINITE.E4M3.F32.PACK_AB_MERGE_C R2, R31, R30, RZ ;  /* 0x0000001e1f02723e */ /* 0x001fe400048070ff */
[----:B------:R-:W4:Y:S04]  /*107780*/  LDL.LU R30, [R1+0xfe0] ;  /* 0x000fe000011e7983 */ /* 0x000f280000300800 */
[----:B------:R0:W-:Y:S04]  /*107790*/  STL [R1+0x2a0], R2 ;  /* 0x0002a00201007387 */ /* 0x0001e80000100800 */
[----:B------:R-:W4:Y:S04]  /*1077a0*/  LDL.LU R31, [R1+0xfe4] ;  /* 0x000fe400011f7983 */ /* 0x000f280000300800 */
[----:B------:R-:W4:Y:S04]  /*1077b0*/  LDL.LU R26, [R1+0xfe8] ;  /* 0x000fe800011a7983 */ /* 0x000f280000300800 */
[----:B------:R-:W4:Y:S01]  /*1077c0*/  LDL.LU R27, [R1+0xfec] ;  /* 0x000fec00011b7983 */ /* 0x000f220000300800 */
[----:B0-----:R-:W-:-:S05]  /*1077d0*/  IADD3 R2, P6, R9, R46, RZ ;  /* 0x0000002e09027210 */ /* 0x001fca0007fde0ff */
[----:B------:R-:W-:Y:S01]  /*1077e0*/  IMAD.X R3, R4, 0x1, R34, P6 ;  /* 0x0000000104037824 */ /* 0x000fe200030e0622 */
[----:B------:R-:W-:Y:S04]  /*1077f0*/  STL [R1+0x5db0], R60 ;  /* 0x005db03c01007387 */ /* 0x000fe80000100800 */
[----:B------:R0:W-:Y:S04]  /*107800*/  STL.64 [R1+0x2748], R2 ;  /* 0x0027480201007387 */ /* 0x0001e80000100a00 */
[----:B------:R-:W4:Y:S01]  /*107810*/  LDL.LU R5, [R1+0xfd0] ;  /* 0x000fd00001057983 */ /* 0x000f220000300800 */
[----:B0-----:R-:W-:-:S05]  /*107820*/  F2FP.SATFINITE.E4M3.F32.PACK_AB_MERGE_C R2, R59, R58, RZ ;  /* 0x0000003a3b02723e */ /* 0x001fca00048070ff */
[----:B------:R0:W-:Y:S04]  /*107830*/  STL [R1+0x274], R2 ;  /* 0x0002740201007387 */ /* 0x0001e80000100800 */
[----:B------:R-:W4:Y:S04]  /*107840*/  LDL.LU R6, [R1+0xfd4] ;  /* 0x000fd40001067983 */ /* 0x000f280000300800 */
[----:B------:R-:W4:Y:S04]  /*107850*/  LDL.LU R54, [R1+0xfd8] ;  /* 0x000fd80001367983 */ /* 0x000f280000300800 */
[----:B------:R-:W4:Y:S01]  /*107860*/  LDL.LU R55, [R1+0xfdc] ;  /* 0x000fdc0001377983 */ /* 0x000f220000300800 */
[----:B------:R-:W-:-:S03]  /*107870*/  F2FP.SATFINITE.E4M3.F32.PACK_AB_MERGE_C R59, R28, R33, RZ ;  /* 0x000000211c3b723e */ /* 0x000fc600048070ff */
[----:B------:R-:W4:Y:S04]  /*107880*/  LDL.LU R56, [R1+0xfa0] ;  /* 0x000fa00001387983 */ /* 0x000f280000300800 */
[----:B------:R-:W4:Y:S04]  /*107890*/  LDL.LU R58, [R1+0xfa4] ;  /* 0x000fa400013a7983 */ /* 0x000f280000300800 */
[----:B------:R-:W4:Y:S04]  /*1078a0*/  LDL.LU R33, [R1+0xfa8] ;  /* 0x000fa80001217983 */ /* 0x000f280000300800 */
[----:B------:R-:W4:Y:S01]  /*1078b0*/  LDL.LU R28, [R1+0xfac] ;  /* 0x000fac00011c7983 */ /* 0x000f220000300800 */
[----:B0-----:R-:W-:-:S05]  /*1078c0*/  IADD3 R2, P6, R9, R45, RZ ;  /* 0x0000002d09027210 */ /* 0x001fca0007fde0ff */
[----:B------:R-:W-:Y:S01]  /*1078d0*/  IMAD.X R3, R4, 0x1, R35, P6 ;  /* 0x0000000104037824 */ /* 0x000fe200030e0623 */
[----:B------:R-:W-:Y:S01]  /*1078e0*/  STL [R1+0x5dac], R59 ;  /* 0x005dac3b01007387 */ /* 0x000fe20000100800 */
[----:B------:R-:W-:-:S05]  /*1078f0*/  IADD3 R10, P6, R9, R43, RZ ;  /* 0x0000002b090a7210 */ /* 0x000fca0007fde0ff */
[----:B------:R-:W-:Y:S01]  /*107900*/  IMAD.X R11, R4, 0x1, R36, P6 ;  /* 0x00000001040b7824 */ /* 0x000fe200030e0624 */
[----:B--2---:R-:W-:-:S05]  /*107910*/  F2FP.SATFINITE.E4M3.F32.PACK_AB_MERGE_C R51, R53, R52, RZ ;  /* 0x000000343533723e */ /* 0x004fca00048070ff */
[----:B------:R-:W-:Y:S04]  /*107920*/  STL [R1+0x5dd0], R51 ;  /* 0x005dd03301007387 */ /* 0x000fe80000100800 */
[----:B------:R3:W-:Y:S02]  /*107930*/  STL.64 [R1+0x2740], R2 ;  /* 0x0027400201007387 */ /* 0x0007e40000100a00 */
[----:B---3--:R-:W-:-:S05]  /*107940*/  F2FP.SATFINITE.E4M3.F32.PACK_AB_MERGE_C R2, R32, R0, RZ ;  /* 0x000000002002723e */ /* 0x008fca00048070ff */
[----:B------:R-:W-:Y:S04]  /*107950*/  STL [R1+0x5dcc], R2 ;  /* 0x005dcc0201007387 */ /* 0x000fe80000100800 */
[----:B------:R-:W2:Y:S04]  /*107960*/  LDL.LU R7, [R1+0xe60] ;  /* 0x000e600001077983 */ /* 0x000ea80000300800 */
[----:B------:R-:W2:Y:S04]  /*107970*/  LDL.LU R48, [R1+0xe64] ;  /* 0x000e640001307983 */ /* 0x000ea80000300800 */
[----:B------:R0:W-:Y:S04]  /*107980*/  STL.64 [R1+0x2738], R10 ;  /* 0x0027380a01007387 */ /* 0x0001e80000100a00 */
[----:B------:R-:W3:Y:S04]  /*107990*/  LDL.LU R3, [R1+0xe68] ;  /* 0x000e680001037983 */ /* 0x000ee80000300800 */
[----:B------:R-:W3:Y:S04]  /*1079a0*/  LDL.LU R52, [R1+0xe6c] ;  /* 0x000e6c0001347983 */ /* 0x000ee80000300800 */
[----:B------:R-:W3:Y:S04]  /*1079b0*/  LDL.LU R0, [R1+0xe50] ;  /* 0x000e500001007983 */ /* 0x000ee80000300800 */
[----:B------:R-:W3:Y:S01]  /*1079c0*/  LDL.LU R32, [R1+0xe54] ;  /* 0x000e540001207983 */ /* 0x000ee20000300800 */
[----:B0-----:R-:W-:-:S05]  /*1079d0*/  IADD3 R10, P6, R9, R44, RZ ;  /* 0x0000002c090a7210 */ /* 0x001fca0007fde0ff */
[----:B------:R-:W-:Y:S01]  /*1079e0*/  IMAD.X R11, R4, 0x1, R37, P6 ;  /* 0x00000001040b7824 */ /* 0x000fe200030e0625 */
[----:B----4-:R-:W-:Y:S02]  /*1079f0*/  F2FP.SATFINITE.E4M3.F32.PACK_AB_MERGE_C R53, R31, R30, RZ ;  /* 0x0000001e1f35723e */ /* 0x010fe400048070ff */
[----:B------:R-:W-:-:S03]  /*107a00*/  F2FP.SATFINITE.E4M3.F32.PACK_AB_MERGE_C R49, R27, R26, RZ ;  /* 0x0000001a1b31723e */ /* 0x000fc600048070ff */
[----:B------:R-:W-:Y:S04]  /*107a10*/  STL [R1+0x5de8], R53 ;  /* 0x005de83501007387 */ /* 0x000fe80000100800 */
[----:B------:R-:W-:Y:S04]  /*107a20*/  STL [R1+0x5de4], R49 ;  /* 0x005de43101007387 */ /* 0x000fe80000100800 */
[----:B------:R-:W4:Y:S04]  /*107a30*/  LDL.LU R30, [R1+0xe58] ;  /* 0x000e5800011e7983 */ /* 0x000f280000300800 */
[----:B------:R-:W4:Y:S04]  /*107a40*/  LDL.LU R31, [R1+0xe5c] ;  /* 0x000e5c00011f7983 */ /* 0x000f280000300800 */
[----:B------:R-:W4:Y:S04]  /*107a50*/  LDL.LU R26, [R1+0x1360] ;  /* 0x00136000011a7983 */ /* 0x000f280000300800 */
[----:B------:R0:W-:Y:S04]  /*107a60*/  STL.64 [R1+0x2730], R10 ;  /* 0x0027300a01007387 */ /* 0x0001e80000100a00 */
[----:B------:R-:W4:Y:S01]  /*107a70*/  LDL.LU R27, [R1+0x1364] ;  /* 0x00136400011b7983 */ /* 0x000f220000300800 */
[----:B0-----:R-:W-:-:S02]  /*107a80*/  IADD3 R10, P6, R9, R42, RZ ;  /* 0x0000002a090a7210 */ /* 0x001fc40007fde0ff */
[----:B------:R-:W-:-:S03]  /*107a90*/  F2FP.SATFINITE.E4M3.F32.PACK_AB_MERGE_C R5, R6, R5, RZ ;  /* 0x000000050605723e */ /* 0x000fc600048070ff */
[----:B------:R-:W-:Y:S01]  /*107aa0*/  IMAD.X R11, R4, 0x1, R38, P6 ;  /* 0x00000001040b7824 */ /* 0x000fe200030e0626 */
[----:B------:R-:W-:Y:S01]  /*107ab0*/  F2FP.SATFINITE.E4M3.F32.PACK_AB_MERGE_C R2, R55, R54, RZ ;  /* 0x000000363702723e */ /* 0x000fe200048070ff */
[----:B------:R0:W-:Y:S04]  /*107ac0*/  STL [R1+0x208], R5 ;  /* 0x0002080501007387 */ /* 0x0001e80000100800 */
[----:B------:R1:W-:Y:S04]  /*107ad0*/  STL [R1+0x20c], R2 ;  /* 0x00020c0201007387 */ /* 0x0003e80000100800 */
[----:B------:R1:W-:Y:S01]  /*107ae0*/  STL.64 [R1+0x2728], R10 ;  /* 0x0027280a01007387 */ /* 0x0003e20000100a00 */
[----:B0-----:R-:W-:-:S02]  /*107af0*/  F2FP.SATFINITE.E4M3.F32.PACK_AB_MERGE_C R5, R58, R56, RZ ;  /* 0x000000383a05723e */ /* 0x001fc400048070ff */
[----:B-1----:R-:W-:Y:S02]  /*107b00*/  F2FP.SATFINITE.E4M3.F32.PACK_AB_MERGE_C R2, R28, R33, RZ ;  /* 0x000000211c02723e */ /* 0x002fe400048070ff */
[C---:B------:R-:W-:Y:S01]  /*107b10*/  IADD3 R10, P6, R9.reuse, R41, RZ ;  /* 0x00000029090a7210 */ /* 0x040fe20007fde0ff */
[----:B------:R-:W-:Y:S04]  /*107b20*/  STL [R1+0xf4], R5 ;  /* 0x0000f40501007387 */ /* 0x000fe80000100800 */
[----:B------:R-:W-:Y:S01]  /*107b30*/  IMAD.X R11, R4, 0x1, R39, P6 ;  /* 0x00000001040b7824 */ /* 0x000fe200030e0627 */
[----:B------:R-:W-:Y:S04]  /*107b40*/  STL [R1+0x1f8], R2 ;  /* 0x0001f80201007387 */ /* 0x000fe80000100800 */
        /* <DEDUP_REMOVED lines=9> */
[----:B------:R-:W-:-:S05]  /*107be0*/  IADD3 R12, P6, R9, R47, RZ ;  /* 0x0000002f090c7210 */ /* 0x000fca0007fde0ff */
[----:B------:R-:W-:-:S05]  /*107bf0*/  IMAD.X R13, R4, 0x1, R40, P6 ;  /* 0x00000001040d7824 */ /* 0x000fca00030e0628 */
[----:B------:R0:W-:Y:S01]  /*107c00*/  STL.64 [R1+0x2718], R12 ;  /* 0x0027180c01007387 */ /* 0x0001e20000100a00 */
[----:B--2---:R-:W-:-:S05]  /*107c10*/  F2FP.SATFINITE.E4M3.F32.PACK_AB_MERGE_C R4, R48, R7, RZ ;  /* 0x000000073004723e */ /* 0x004fca00048070ff */
[----:B------:R-:W-:Y:S04]  /*107c20*/  STL [R1+0x2a08], R4 ;  /* 0x002a080401007387 */ /* 0x000fe80000100800 */
[----:B0-----:R-:W2:Y:S01]  /*107c30*/  LDL.LU R12, [R1+0x1208] ;  /* 0x00120800010c7983 */ /* 0x001ea20000300800 */
[----:B---3--:R-:W-:-:S05]  /*107c40*/  F2FP.SATFINITE.E4M3.F32.PACK_AB_MERGE_C R2, R52, R3, RZ ;  /* 0x000000033402723e */ /* 0x008fca00048070ff */
[----:B------:R-:W-:Y:S01]  /*107c50*/  STL [R1+0x2a10], R2 ;  /* 0x002a100201007387 */ /* 0x000fe20000100800 */
[----:B------:R-:W-:-:S03]  /*107c60*/  F2FP.SATFINITE.E4M3.F32.PACK_AB_MERGE_C R0, R32, R0, RZ ;  /* 0x000000002000723e */ /* 0x000fc600048070ff */
[----:B------:R-:W2:Y:S04]  /*107c70*/  LDL.LU R13, [R1+0x120c] ;  /* 0x00120c00010d7983 */ /* 0x000ea80000300800 */
[----:B------:R0:W-:Y:S04]  /*107c80*/  STL [R1+0x29bc], R0 ;  /* 0x0029bc0001007387 */ /* 0x0001e80000100800 */
[----:B0-----:R-:W3:Y:S04]  /*107c90*/  LDL.LU R0, [R1+0xe40] ;  /* 0x000e400001007983 */ /* 0x001ee80000300800 */
[----:B------:R-:W3:Y:S01]  /*107ca0*/  LDL.LU R32, [R1+0xe44] ;  /* 0x000e440001207983 */ /* 0x000ee20000300800 */
[----:B------:R-:W-:-:S02]  /*107cb0*/  SHF.R.S32.HI R4, RZ, 0x1f, R8 ;  /* 0x0000001fff047819 */ /* 0x000fc40000011408 */
[----:B------:R-:W-:-:S05]  /*107cc0*/  IADD3 R2, P6, R8, R57, RZ ;  /* 0x0000003908027210 */ /* 0x000fca0007fde0ff */
[----:B------:R-:W-:-:S05]  /*107cd0*/  IMAD.X R3, R4, 0x1, R61, P6 ;  /* 0x0000000104037824 */ /* 0x000fca00030e063d */
[----:B------:R4:W-:Y:S04]  /*107ce0*/  STL.64 [R1+0x2710], R2 ;  /* 0x0027100201007387 */ /* 0x0009e80000100a00 */
[----:B------:R-:W3:Y:S01]  /*107cf0*/  LDL.LU R5, [R1+0xe48] ;  /* 0x000e480001057983 */ /* 0x000ee20000300800 */
[----:B----4-:R-:W-:-:S05]  /*107d00*/  F2FP.SATFINITE.E4M3.F32.PACK_AB_MERGE_C R3, R31, R30, RZ ;  /* 0x0000001e1f03723e */ /* 0x010fca00048070ff */
[----:B------:R0:W-:Y:S01]  /*107d10*/  STL [R1+0x29c0], R3 ;  /* 0x0029c00301007387 */ /* 0x0001e20000100800 */
[----:B------:R-:W-:-:S03]  /*107d20*/  F2FP.SATFINITE.E4M3.F32.PACK_AB_MERGE_C R2, R27, R26, RZ ;  /* 0x0000001a1b02723e */ /* 0x000fc600048070ff */
[----:B------:R-:W4:Y:S04]  /*107d30*/  LDL.LU R6, [R1+0xe4c] ;  /* 0x000e4c0001067983 */ /* 0x000f280000300800 */
[----:B------:R-:W-:Y:S04]  /*107d40*/  STL [R1+0x2998], R2 ;  /* 0x0029980201007387 */ /* 0x000fe80000100800 */
[----:B------:R-:W4:Y:S04]  /*107d50*/  LDL.LU R30, [R1+0xe30] ;  /* 0x000e3000011e7983 */ /* 0x000f280000300800 */
[----:B------:R-:W4:Y:S04]  /*107d60*/  LDL.LU R31, [R1+0xe34] ;  /* 0x000e3400011f7983 */ /* 0x000f280000300800 */
[----:B------:R-:W4:Y:S04]  /*107d70*/  LDL.LU R7, [R1+0xe38] ;  /* 0x000e380001077983 */ /* 0x000f280000300800 */
[----:B------:R-:W4:Y:S04]  /*107d80*/  LDL.LU R48, [R1+0xe3c] ;  /* 0x000e3c0001307983 */ /* 0x000f280000300800 */
[----:B0-----:R-:W4:Y:S04]  /*107d90*/  LDL.LU R3, [R1+0xe20] ;  /* 0x000e200001037983 */ /* 0x001f280000300800 */
[----:B------:R-:W4:Y:S01]  /*107da0*/  LDL.LU R52, [R1+0xe24] ;  /* 0x000e240001347983 */ /* 0x000f220000300800 */
[----:B------:R-:W-:-:S05]  /*107db0*/  IADD3 R26, P6, R8, R46, RZ ;  /* 0x0000002e081a7210 */ /* 0x000fca0007fde0ff */
[----:B------:R-:W-:Y:S01]  /*107dc0*/  IMAD.X R27, R4, 0x1, R34, P6 ;  /* 0x00000001041b7824 */ /* 0x000fe200030e0622 */
[----:B------:R-:W-:-:S04]  /*107dd0*/  IADD3 R10, P6, R8, R45, RZ ;  /* 0x0000002d080a7210 */ /* 0x000fc80007fde0ff */
[----:B------:R0:W-:Y:S04]  /*107de0*/  STL.64 [R1+0x2708], R26 ;  /* 0x0027081a01007387 */ /* 0x0001e80000100a00 */
[----:B0-----:R-:W4:Y:S01]  /*107df0*/  LDL.LU.64 R26, [R1+0x5e90] ;  /* 0x005e9000011a7983 */ /* 0x001f220000300a00 */
[----:B------:R-:W-:Y:S01]  /*107e00*/  F2FP.SATFINITE.E4M3.F32.PACK_AB_MERGE_C R9, R50, R11, RZ ;  /* 0x0000000b3209723e */ /* 0x000fe200048070ff */
[----:B------:R-:W-:-:S04]  /*107e10*/  IMAD.X R11, R4, 0x1, R35, P6 ;  /* 0x00000001040b7824 */ /* 0x000fc800030e0623 */
[----:B------:R0:W-:Y:S01]  /*107e20*/  STL [R1+0x2a3c], R9 ;  /* 0x002a3c0901007387 */ /* 0x0001e20000100800 */
[----:B------:R-:W-:-:S05]  /*107e30*/  F2FP.SATFINITE.E4M3.F32.PACK_AB_MERGE_C R2, R55, R54, RZ ;  /* 0x000000363702723e */ /* 0x000fca00048070ff */
[----:B------:R1:W-:Y:S01]  /*107e40*/  STL [R1+0x296c], R2 ;  /* 0x00296c0201007387 */ /* 0x0003e20000100800 */
[----:B0-----:R-:W-:-:S03]  /*107e50*/  F2FP.SATFINITE.E4M3.F32.PACK_AB_MERGE_C R9, R58, R56, RZ ;  /* 0x000000383a09723e */ /* 0x001fc600048070ff */
[----:B------:R0:W-:Y:S04]  /*107e60*/  STL.64 [R1+0x2700], R10 ;  /* 0x0027000a01007387 */ /* 0x0001e80000100a00 */
[----:B------:R-:W-:Y:S01]  /*107e70*/  STL [R1+0x2a48], R9 ;  /* 0x002a480901007387 */ /* 0x000fe20000100800 */
[----:B-1----:R-:W-:-:S03]  /*107e80*/  F2FP.SATFINITE.E4M3.F32.PACK_AB_MERGE_C R2, R28, R33, RZ ;  /* 0x000000211c02723e */ /* 0x002fc600048070ff */
[----:B0-----:R-:W4:Y:S04]  /*107e90*/  LDL.LU R11, [R1+0xe28] ;  /* 0x000e2800010b7983 */ /* 0x001f280000300800 */
[----:B------:R-:W-:Y:S04]  /*107ea0*/  STL [R1+0x293c], R2 ;  /* 0x00293c0201007387 */ /* 0x000fe80000100800 */
[----:B------:R-:W4:Y:S04]  /*107eb0*/  LDL.LU R50, [R1+0xe2c] ;  /* 0x000e2c0001327983 */ /* 0x000f280000300800 */
[----:B------:R-:W4:Y:S04]  /*107ec0*/  LDL.LU R54, [R1+0xe10] ;  /* 0x000e100001367983 */ /* 0x000f280000300800 */
[----:B------:R-:W4:Y:S04]  /*107ed0*/  LDL.LU R55, [R1+0xe14] ;  /* 0x000e140001377983 */ /* 0x000f280000300800 */
[----:B------:R-:W4:Y:S04]  /*107ee0*/  LDL.LU R56, [R1+0xe18] ;  /* 0x000e180001387983 */ /* 0x000f280000300800 */
[----:B------:R-:W4:Y:S01]  /*107ef0*/  LDL.LU R58, [R1+0xe1c] ;  /* 0x000e1c00013a7983 */ /* 0x000f220000300800 */
[----:B------:R-:W-:Y:S01]  /*107f00*/  IADD3 R28, P6, R8, R43, RZ ;  /* 0x0000002b081c7210 */ /* 0x000fe20007fde0ff */
[----:B------:R-:W-:-:S04]  /*107f10*/  IMAD.MOV.U32 R33, RZ, RZ, R29 ;  /* 0x000000ffff217224 */ /* 0x000fc800078e001d */
[----:B------:R-:W-:-:S05]  /*107f20*/  IMAD.X R29, R4, 0x1, R36, P6 ;  /* 0x00000001041d7824 */ /* 0x000fca00030e0624 */
[----:B------:R0:W-:Y:S04]  /*107f30*/  STL.64 [R1+0x26f8], R28 ;  /* 0x0026f81c01007387 */ /* 0x0001e80000100a00 */
[----:B0-----:R-:W4:Y:S01]  /*107f40*/  LDL.LU.64 R28, [R1+0x5e88] ;  /* 0x005e8800011c7983 */ /* 0x001f220000300a00 */
[----:B--2---:R-:W-:Y:S02]  /*107f50*/  F2FP.SATFINITE.E4M3.F32.PACK_AB_MERGE_C R2, R13, R12, RZ ;  /* 0x0000000c0d02723e */ /* 0x004fe400048070ff */
[----:B------:R-:W-:-:S05]  /*107f60*/  IADD3 R12, P6, R8, R44, RZ ;  /* 0x0000002c080c7210 */ /* 0x000fca0007fde0ff */
[----:B------:R-:W-:Y:S01]  /*107f70*/  IMAD.X R13, R4, 0x1, R37, P6 ;  /* 0x00000001040d7824 */ /* 0x000fe200030e0625 */
[----:B------:R-:W-:Y:S01]  /*107f80*/  STL [R1+0x2944], R2 ;  /* 0x0029440201007387 */ /* 0x000fe20000100800 */
[----:B---3--:R-:W-:-:S05]  /*107f90*/  F2FP.SATFINITE.E4M3.F32.PACK_AB_MERGE_C R0, R32, R0, RZ ;  /* 0x000000002000723e */ /* 0x008fca00048070ff */
[----:B------:R-:W-:Y:S04]  /*107fa0*/  STL [R1+0x2910], R0 ;  /* 0x0029100001007387 */ /* 0x000fe80000100800 */
[----:B------:R0:W-:Y:S04]  /*107fb0*/  STL.64 [R1+0x26f0], R12 ;  /* 0x0026f00c01007387 */ /* 0x0001e80000100a00 */
[----:B0-----:R-:W2:Y:S04]  /*107fc0*/  LDL.LU R12, [R1+0xe00] ;  /* 0x000e0000010c7983 */ /* 0x001ea80000300800 */
[----:B------:R-:W2:Y:S04]  /*107fd0*/  LDL.LU R13, [R1+0xe04] ;  /* 0x000e0400010d7983 */ /* 0x000ea80000300800 */
[----:B------:R-:W3:Y:S04]  /*107fe0*/  LDL.LU R0, [R1+0xe08] ;  /* 0x000e080001007983 */ /* 0x000ee80000300800 */
[----:B------:R-:W3:Y:S01]  /*107ff0*/  LDL.LU R32, [R1+0xe0c] ;  /* 0x000e0c0001207983 */ /* 0x000ee20000300800 */
[----:B----4-:R-:W-:-:S05]  /*108000*/  F2FP.SATFINITE.E4M3.F32.PACK_AB_MERGE_C R5, R6, R5, RZ ;  /* 0x000000050605723e */ /* 0x010fca00048070ff */
[----:B------:R-:W-:Y:S01]  /*108010*/  STL [R1+0x2918], R5 ;  /* 0x0029180501007387 */ /* 0x000fe20000100800 */
[----:B------:R-:W-:Y:S02]  /*108020*/  F2FP.SATFINITE.E4M3.F32.PACK_AB_MERGE_C R2, R31, R30, RZ ;  /* 0x0000001e1f02723e */ /* 0x000fe400048070ff */
[----:B------:R-:W-:-:S03]  /*108030*/  IADD3 R30, P6, R8, R42, RZ ;  /* 0x0000002a081e7210 */ /* 0x000fc60007fde0ff */
[----:B------:R0:W-:Y:S02]  /*108040*/  STL [R1+0x400], R2 ;  /* 0x0004000201007387 */ /* 0x0001e40000100800 */
[----:B------:R-:W-:Y:S01]  /*108050*/  IMAD.X R31, R4, 0x1, R38, P6 ;  /* 0x00000001041f7824 */ /* 0x000fe200030e0626 */
[----:B------:R-:W-:-:S04]  /*108060*/  F2FP.SATFINITE.E4M3.F32.PACK_AB_MERGE_C R6, R48, R7, RZ ;  /* 0x000000073006723e */ /* 0x000fc800048070ff */
[----:B------:R1:W-:Y:S01]  /*108070*/  STL.64 [R1+0x26e8], R30 ;  /* 0x0026e81e01007387 */ /* 0x0003e20000100a00 */
[----:B0-----:R-:W-:Y:S02]  /*108080*/  IADD3 R2, P6, R8, R41, RZ ;  /* 0x0000002908027210 */ /* 0x001fe40007fde0ff */
[----:B------:R-:W-:-:S03]  /*108090*/  F2FP.SATFINITE.E4M3.F32.PACK_AB_MERGE_C R5, R52, R3, RZ ;  /* 0x000000033405723e */ /* 0x000fc600048070ff */
[----:B------:R-:W-:Y:S01]  /*1080a0*/  IMAD.X R3, R4, 0x1, R39, P6 ;  /* 0x0000000104037824 */ /* 0x000fe200030e0627 */
[----:B-1----:R-:W4:Y:S04]  /*1080b0*/  LDL.LU.64 R30, [R1+0x5e80] ;  /* 0x005e8000011e7983 */ /* 0x002f280000300a00 */
[----:B------:R-:W-:Y:S04]  /*1080c0*/  STL [R1+0x430], R6 ;  /* 0x0004300601007387 */ /* 0x000fe80000100800 */
[----:B------:R0:W-:Y:S04]  /*1080d0*/  STL [R1+0x33c], R5 ;  /* 0x00033c0501007387 */ /* 0x0001e80000100800 */
[----:B------:R-:W4:Y:S04]  /*1080e0*/  LDL.LU R51, [R1+0xdf0] ;  /* 0x000df00001337983 */ /* 0x000f280000300800 */
[----:B------:R-:W4:Y:S04]  /*1080f0*/  LDL.LU R59, [R1+0xdf4] ;  /* 0x000df400013b7983 */ /* 0x000f280000300800 */
[----:B0-----:R-:W4:Y:S04]  /*108100*/  LDL.LU R5, [R1+0xdf8] ;  /* 0x000df80001057983 */ /* 0x001f280000300800 */
[----:B------:R0:W-:Y:S04]  /*108110*/  STL.64 [R1+0x26e0], R2 ;  /* 0x0026e00201007387 */ /* 0x0001e80000100a00 */
[----:B------:R-:W4:Y:S04]  /*108120*/  LDL.LU R6, [R1+0xdfc] ;  /* 0x000dfc0001067983 */ /* 0x000f280000300800 */
[----:B------:R-:W4:Y:S04]  /*108130*/  LDL.LU R7, [R1+0xde0] ;  /* 0x000de00001077983 */ /* 0x000f280000300800 */
[----:B------:R-:W4:Y:S04]  /*108140*/  LDL.LU R48, [R1+0xde4] ;  /* 0x000de40001307983 */ /* 0x000f280000300800 */
[----:B0-----:R-:W4:Y:S04]  /*108150*/  LDL.LU R3, [R1+0xde8] ;  /* 0x000de80001037983 */ /* 0x001f280000300800 */
[----:B------:R-:W4:Y:S01]  /*108160*/  LDL.LU R52, [R1+0xdec] ;  /* 0x000dec0001347983 */ /* 0x000f220000300800 */
[----:B------:R-:W-:-:S05]  /*108170*/  IADD3 R8, P6, R8, R47, RZ ;  /* 0x0000002f08087210 */ /* 0x000fca0007fde0ff */
[----:B------:R-:W-:-:S05]  /*108180*/  IMAD.X R9, R4, 0x1, R40, P6 ;  /* 0x0000000104097824 */ /* 0x000fca00030e0628 */
[----:B------:R-:W-:Y:S01]  /*108190*/  STL.64 [R1+0x26d8], R8 ;  /* 0x0026d80801007387 */ /* 0x000fe20000100a00 */
[----:B------:R-:W-:-:S05]  /*1081a0*/  F2FP.SATFINITE.E4M3.F32.PACK_AB_MERGE_C R2, R50, R11, RZ ;  /* 0x0000000b3202723e */ /* 0x000fca00048070ff */
[----:B------:R0:W-:Y:S01]  /*1081b0*/  STL [R1+0x34c], R2 ;  /* 0x00034c0201007387 */ /* 0x0001e20000100800 */
[----:B------:R-:W-:-:S03]  /*1081c0*/  F2FP.SATFINITE.E4M3.F32.PACK_AB_MERGE_C R4, R55, R54, RZ ;  /* 0x000000363704723e */ /* 0x000fc600048070ff */
[----:B------:R-:W4:Y:S01]  /*1081d0*/  LDL.LU R54, [R1+0xdd0] ;  /* 0x000dd00001367983 */ /* 0x000f220000300800 */
[----:B0-----:R-:W-:-:S03]  /*1081e0*/  F2FP.SATFINITE.E4M3.F32.PACK_AB_MERGE_C R2, R58, R56, RZ ;  /* 0x000000383a02723e */ /* 0x001fc600048070ff */
[----:B------:R0:W-:Y:S04]  /*1081f0*/  STL [R1+0x2a8], R4 ;  /* 0x0002a80401007387 */ /* 0x0001e80000100800 */
[----:B------:R-:W4:Y:S04]  /*108200*/  LDL.LU R55, [R1+0xdd4] ;  /* 0x000dd40001377983 */ /* 0x000f280000300800 */
[----:B------:R-:W-:Y:S04]  /*108210*/  STL [R1+0x2b0], R2 ;  /* 0x0002b00201007387 */ /* 0x000fe80000100800 */
[----:B------:R-:W4:Y:S04]  /*108220*/  LDL.LU R56, [R1+0xdd8] ;  /* 0x000dd80001387983 */ /* 0x000f280000300800 */
[----:B------:R-:W4:Y:S01]  /*108230*/  LDL.LU R58, [R1+0xddc] ;  /* 0x000ddc00013a7983 */ /* 0x000f220000300800 */
[----:B0-----:R-:W-:-:S02]  /*108240*/  SHF.R.S32.HI R4, RZ, 0x1f, R14 ;  /* 0x0000001fff047819 */ /* 0x001fc4000001140e */
[----:B------:R-:W-:-:S05]  /*108250*/  IADD3 R8, P6, R14, R57, RZ ;  /* 0x000000390e087210 */ /* 0x000fca0007fde0ff */
[----:B------:R-:W-:-:S05]  /*108260*/  IMAD.X R9, R4, 0x1, R61, P6 ;  /* 0x0000000104097824 */ /* 0x000fca00030e063d */
[----:B------:R0:W-:Y:S02]  /*108270*/  STL.64 [R1+0x26d0], R8 ;  /* 0x0026d00801007387 */ /* 0x0001e40000100a00 */
[----:B0-----:R-:W-:-:S05]  /*108280*/  IADD3 R8, P6, R14, R46, RZ ;  /* 0x0000002e0e087210 */ /* 0x001fca0007fde0ff */
[----:B------:R-:W-:Y:S01]  /*108290*/  IMAD.X R9, R4, 0x1, R34, P6 ;  /* 0x0000000104097824 */ /* 0x000fe200030e0622 */
[----:B--2---:R-:W-:Y:S02]  /*1082a0*/  F2FP.SATFINITE.E4M3.F32.PACK_AB_MERGE_C R2, R13, R12, RZ ;  /* 0x0000000c0d02723e */ /* 0x004fe400048070ff */
[----:B---3--:R-:W-:-:S03]  /*1082b0*/  F2FP.SATFINITE.E4M3.F32.PACK_AB_MERGE_C R0, R32, R0, RZ ;  /* 0x000000002000723e */ /* 0x008fc600048070ff */
[----:B------:R-:W-:Y:S04]  /*1082c0*/  STL [R1+0x270], R2 ;  /* 0x0002700201007387 */ /* 0x000fe80000100800 */
[----:B------:R0:W-:Y:S04]  /*1082d0*/  STL [R1+0x278], R0 ;  /* 0x0002780001007387 */ /* 0x0001e80000100800 */
[----:B------:R-:W2:Y:S04]  /*1082e0*/  LDL.LU R60, [R1+0xdc0] ;  /* 0x000dc000013c7983 */ /* 0x000ea80000300800 */
[----:B------:R-:W2:Y:S04]  /*1082f0*/  LDL.LU R10, [R1+0xdc4] ;  /* 0x000dc400010a7983 */ /* 0x000ea80000300800 */
[----:B------:R-:W3:Y:S04]  /*108300*/  LDL.LU R11, [R1+0xdc8] ;  /* 0x000dc800010b7983 */ /* 0x000ee80000300800 */
[----:B------:R1:W-:Y:S04]  /*108310*/  STL.64 [R1+0x26c8], R8 ;  /* 0x0026c80801007387 */ /* 0x0003e80000100a00 */
[----:B------:R-:W3:Y:S04]  /*108320*/  LDL.LU R50, [R1+0xdcc] ;  /* 0x000dcc0001327983 */ /* 0x000ee80000300800 */
[----:B------:R-:W3:Y:S04]  /*108330*/  LDL.LU R12, [R1+0xda0] ;  /* 0x000da000010c7983 */ /* 0x000ee80000300800 */
[----:B------:R-:W3:Y:S04]  /*108340*/  LDL.LU R13, [R1+0xda4] ;  /* 0x000da400010d7983 */ /* 0x000ee80000300800 */
[----:B0-----:R-:W3:Y:S04]  /*108350*/  LDL.LU R0, [R1+0xda8] ;  /* 0x000da80001007983 */ /* 0x001ee80000300800 */
[----:B------:R-:W3:Y:S01]  /*108360*/  LDL.LU R32, [R1+0xdac] ;  /* 0x000dac0001207983 */ /* 0x000ee20000300800 */
[----:B-1----:R-:W-:-:S05]  /*108370*/  IADD3 R8, P6, R14, R45, RZ ;  /* 0x0000002d0e087210 */ /* 0x002fca0007fde0ff */
[----:B------:R-:W-:Y:S01]  /*108380*/  IMAD.X R9, R4, 0x1, R35, P6 ;  /* 0x0000000104097824 */ /* 0x000fe200030e0623 */
[----:B----4-:R-:W-:-:S05]  /*108390*/  F2FP.SATFINITE.E4M3.F32.PACK_AB_MERGE_C R49, R59, R51, RZ ;  /* 0x000000333b31723e */ /* 0x010fca00048070ff */
[----:B------:R-:W-:Y:S01]  /*1083a0*/  STL [R1+0x220], R49 ;  /* 0x0002203101007387 */ /* 0x000fe20000100800 */
[----:B------:R-:W-:Y:S02]  /*1083b0*/  F2FP.SATFINITE.E4M3.F32.PACK_AB_MERGE_C R2, R6, R5, RZ ;  /* 0x000000050602723e */ /* 0x000fe400048070ff */
[----:B------:R-:W-:-:S03]  /*1083c0*/  IADD3 R6, P6, R14, R43, RZ ;  /* 0x0000002b0e067210 */ /* 0x000fc60007fde0ff */
[----:B------:R0:W-:Y:S01]  /*1083d0*/  STL [R1+0x224], R2 ;  /* 0x0002240201007387 */ /* 0x0001e20000100800 */
[----:B------:R-:W-:Y:S01]  /*1083e0*/  F2FP.SATFINITE.E4M3.F32.PACK_AB_MERGE_C R5, R48, R7, RZ ;  /* 0x000000073005723e */ /* 0x000fe200048070ff */
[----:B------:R-:W-:Y:S01]  /*1083f0*/  IMAD.X R7, R4, 0x1, R36, P6 ;  /* 0x0000000104077824 */ /* 0x000fe200030e0624 */
[----:B0-----:R-:W-:-:S05]  /*108400*/  F2FP.SATFINITE.E4M3.F32.PACK_AB_MERGE_C R2, R52, R3, RZ ;  /* 0x000000033402723e */ /* 0x001fca00048070ff */
[----:B------:R-:W-:Y:S04]  /*108410*/  STL [R1+0x5dd4], R2 ;  /* 0x005dd40201007387 */ /* 0x000fe80000100800 */
[----:B------:R-:W-:Y:S04]  /*108420*/  STL.64 [R1+0x26c0], R8 ;  /* 0x0026c00801007387 */ /* 0x000fe80000100a00 */
[----:B------:R0:W-:Y:S04]  /*108430*/  STL [R1+0x204], R5 ;  /* 0x0002040501007387 */ /* 0x0001e80000100800 */
[----:B0-----:R-:W4:Y:S04]  /*108440*/  LDL.LU R5, [R1+0xd90] ;  /* 0x000d900001057983 */ /* 0x001f280000300800 */
[----:B------:R0:W-:Y:S04]  /*108450*/  STL.64 [R1+0x26b8], R6 ;  /* 0x0026b80601007387 */ /* 0x0001e80000100a00 */
[----:B0-----:R-:W4:Y:S04]  /*108460*/  LDL.LU R6, [R1+0xd94] ;  /* 0x000d940001067983 */ /* 0x001f280000300800 */
[----:B------:R-:W4:Y:S04]  /*108470*/  LDL.LU R7, [R1+0xd98] ;  /* 0x000d980001077983 */ /* 0x000f280000300800 */
[----:B------:R-:W4:Y:S04]  /*108480*/  LDL.LU R48, [R1+0xd9c] ;  /* 0x000d9c0001307983 */ /* 0x000f280000300800 */
[----:B------:R-:W4:Y:S04]  /*108490*/  LDL.LU R3, [R1+0xd80] ;  /* 0x000d800001037983 */ /* 0x000f280000300800 */
[----:B------:R-:W4:Y:S01]  /*1084a0*/  LDL.LU R52, [R1+0xd84] ;  /* 0x000d840001347983 */ /* 0x000f220000300800 */
[----:B------:R-:W-:-:S02]  /*1084b0*/  F2FP.SATFINITE.E4M3.F32.PACK_AB_MERGE_C R53, R58, R56, RZ ;  /* 0x000000383a35723e */ /* 0x000fc400048070ff */
[----:B------:R-:W-:Y:S02]  /*1084c0*/  IADD3 R8, P6, R14, R44, RZ ;  /* 0x0000002c0e087210 */ /* 0x000fe40007fde0ff */
[----:B------:R-:W-:Y:S01]  /*1084d0*/  F2FP.SATFINITE.E4M3.F32.PACK_AB_MERGE_C R2, R55, R54, RZ ;  /* 0x000000363702723e */ /* 0x000fe200048070ff */
[----:B------:R-:W-:Y:S02]  /*1084e0*/  STL [R1+0x5df0], R53 ;  /* 0x005df03501007387 */ /* 0x000fe40000100800 */
[----:B------:R-:W-:Y:S02]  /*1084f0*/  IMAD.X R9, R4, 0x1, R37, P6 ;  /* 0x0000000104097824 */ /* 0x000fe400030e0625 */
        /* <DEDUP_REMOVED lines=12> */
[----:B------:R1:W-:Y:S01]  /*1085c0*/  STL.64 [R1+0x26a8], R8 ;  /* 0x0026a80801007387 */ /* 0x0003e20000100a00 */
[----:B0-----:R-:W-:Y:S02]  /*1085d0*/  F2FP.SATFINITE.E4M3.F32.PACK_AB_MERGE_C R2, R13, R12, RZ ;  /* 0x0000000c0d02723e */ /* 0x001fe400048070ff */
[----:B------:R-:W-:Y:S02]  /*1085e0*/  F2FP.SATFINITE.E4M3.F32.PACK_AB_MERGE_C R0, R32, R0, RZ ;  /* 0x000000002000723e */ /* 0x000fe400048070ff */
[----:B-1----:R-:W-:Y:S01]  /*1085f0*/  IADD3 R8, P6, R14, R41, RZ ;  /* 0x000000290e087210 */ /* 0x002fe20007fde0ff */
[----:B------:R-:W-:Y:S04]  /*108600*/  STL [R1+0xec], R2 ;  /* 0x0000ec0201007387 */ /* 0x000fe80000100800 */
[----:B------:R-:W-:Y:S01]  /*108610*/  IMAD.X R9, R4, 0x1, R39, P6 ;  /* 0x0000000104097824 */ /* 0x000fe200030e0627 */
        /* <DEDUP_REMOVED lines=11> */
[----:B------:R-:W-:-:S05]  /*1086d0*/  IMAD.X R9, R4, 0x1, R40, P6 ;  /* 0x0000000104097824 */ /* 0x000fca00030e0628 */
[----:B------:R-:W-:Y:S01]  /*1086e0*/  STL.64 [R1+0x2698], R8 ;  /* 0x0026980801007387 */ /* 0x000fe20000100a00 */
[----:B----4-:R-:W-:-:S05]  /*1086f0*/  F2FP.SATFINITE.E4M3.F32.PACK_AB_MERGE_C R5, R6, R5, RZ ;  /* 0x000000050605723e */ /* 0x010fca00048070ff */
[----:B------:R0:W-:Y:S01]  /*108700*/  STL [R1+0x29c4], R5 ;  /* 0x0029c40501007387 */ /* 0x0001e20000100800 */
[----:B------:R-:W-:-:S03]  /*108710*/  F2FP.SATFINITE.E4M3.F32.PACK_AB_MERGE_C R4, R48, R7, RZ ;  /* 0x000000073004723e */ /* 0x000fc600048070ff */
[----:B0-----:R-:W4:Y:S01]  /*108720*/  LDL.LU R5, [R1+0x11f8] ;  /* 0x0011f80001057983 */ /* 0x001f220000300800 */
[----:B------:R-:W-:-:S03]  /*108730*/  F2FP.SATFINITE.E4M3.F32.PACK_AB_MERGE_C R2, R52, R3, RZ ;  /* 0x000000033402723e */ /* 0x000fc600048070ff */
[----:B------:R0:W-:Y:S04]  /*108740*/  STL [R1+0x29c8], R4 ;  /* 0x0029c80401007387 */ /* 0x0001e80000100800 */
[----:B------:R-:W4:Y:S04]  /*108750*/  LDL.LU R6, [R1+0x11fc] ;  /* 0x0011fc0001067983 */ /* 0x000f280000300800 */
[----:B------:R1:W-:Y:S04]  /*108760*/  STL [R1+0x2994], R2 ;  /* 0x0029940201007387 */ /* 0x0003e80000100800 */
[----:B------:R-:W4:Y:S01]  /*108770*/  LDL.LU R7, [R1+0xd70] ;  /* 0x000d700001077983 */ /* 0x000f220000300800 */
[----:B0-----:R-:W-:-:S03]  /*108780*/  SHF.R.S32.HI R4, RZ, 0x1f, R15 ;  /* 0x0000001fff047819 */ /* 0x001fc6000001140f */
[----:B------:R-:W4:Y:S01]  /*108790*/  LDL.LU R48, [R1+0xd74] ;  /* 0x000d740001307983 */ /* 0x000f220000300800 */
[----:B-1----:R-:W-:-:S05]  /*1087a0*/  IADD3 R2, P6, R15, R57, RZ ;  /* 0x000000390f027210 */ /* 0x002fca0007fde0ff */
[----:B------:R-:W-:-:S05]  /*1087b0*/  IMAD.X R3, R4, 0x1, R61, P6 ;  /* 0x0000000104037824 */ /* 0x000fca00030e063d */
[----:B------:R0:W-:Y:S04]  /*1087c0*/  STL.64 [R1+0x2690], R2 ;  /* 0x0026900201007387 */ /* 0x0001e80000100a00 */
[----:B------:R-:W4:Y:S01]  /*1087d0*/  LDL.LU R60, [R1+0xd78] ;  /* 0x000d7800013c7983 */ /* 0x000f220000300800 */
[----:B0-----:R-:W-:Y:S02]  /*1087e0*/  F2FP.SATFINITE.E4M3.F32.PACK_AB_MERGE_C R3, R55, R54, RZ ;  /* 0x000000363703723e */ /* 0x001fe400048070ff */
[----:B------:R-:W-:-:S03]  /*1087f0*/  F2FP.SATFINITE.E4M3.F32.PACK_AB_MERGE_C R2, R58, R56, RZ ;  /* 0x000000383a02723e */ /* 0x000fc600048070ff */
[----:B------:R0:W-:Y:S04]  /*108800*/  STL [R1+0x29a4], R3 ;  /* 0x0029a40301007387 */ /* 0x0001e80000100800 */
[----:B------:R-:W4:Y:S04]  /*108810*/  LDL.LU R10, [R1+0xd7c] ;  /* 0x000d7c00010a7983 */ /* 0x000f280000300800 */
[----:B------:R-:W-:Y:S04]  /*108820*/  STL [R1+0x2968], R2 ;  /* 0x0029680201007387 */ /* 0x000fe80000100800 */
[----:B0-----:R-:W4:Y:S04]  /*108830*/  LDL.LU R3, [R1+0xd60] ;  /* 0x000d600001037983 */ /* 0x001f280000300800 */
[----:B------:R-:W4:Y:S04]  /*108840*/  LDL.LU R52, [R1+0xd64] ;  /* 0x000d640001347983 */ /* 0x000f280000300800 */
[----:B------:R-:W4:Y:S04]  /*108850*/  LDL.LU R54, [R1+0xd68] ;  /* 0x000d680001367983 */ /* 0x000f280000300800 */
[----:B------:R-:W4:Y:S04]  /*108860*/  LDL.LU R55, [R1+0xd6c] ;  /* 0x000d6c0001377983 */ /* 0x000f280000300800 */
[----:B------:R-:W4:Y:S04]  /*108870*/  LDL.LU R56, [R1+0xd50] ;  /* 0x000d500001387983 */ /* 0x000f280000300800 */
[----:B------:R-:W4:Y:S01]  /*108880*/  LDL.LU R58, [R1+0xd54] ;  /* 0x000d5400013a7983 */ /* 0x000f220000300800 */
[----:B------:R-:W-:-:S05]  /*108890*/  IADD3 R8, P6, R15, R46, RZ ;  /* 0x0000002e0f087210 */ /* 0x000fca0007fde0ff */
[----:B------:R-:W-:-:S05]  /*1088a0*/  IMAD.X R9, R4, 0x1, R34, P6 ;  /* 0x0000000104097824 */ /* 0x000fca00030e0622 */
[----:B------:R0:W-:Y:S02]  /*1088b0*/  STL.64 [R1+0x2688], R8 ;  /* 0x0026880801007387 */ /* 0x0001e40000100a00 */
[----:B0-----:R-:W-:-:S05]  /*1088c0*/  IADD3 R8, P6, R15, R45, RZ ;  /* 0x0000002d0f087210 */ /* 0x001fca0007fde0ff */
[----:B------:R-:W-:Y:S01]  /*1088d0*/  IMAD.X R9, R4, 0x1, R35, P6 ;  /* 0x0000000104097824 */ /* 0x000fe200030e0623 */
[----:B--2---:R-:W-:-:S05]  /*1088e0*/  F2FP.SATFINITE.E4M3.F32.PACK_AB_MERGE_C R14, R59, R51, RZ ;  /* 0x000000333b0e723e */ /* 0x004fca00048070ff */
[----:B------:R-:W-:Y:S01]  /*1088f0*/  STL [R1+0x2974], R14 ;  /* 0x0029740e01007387 */ /* 0x000fe20000100800 */
[----:B---3--:R-:W-:-:S05]  /*108900*/  F2FP.SATFINITE.E4M3.F32.PACK_AB_MERGE_C R2, R50, R11, RZ ;  /* 0x0000000b3202723e */ /* 0x008fca00048070ff */
[----:B------:R0:W-:Y:S04]  /*108910*/  STL [R1+0x2940], R2 ;  /* 0x0029400201007387 */ /* 0x0001e80000100800 */
[----:B------:R-:W-:Y:S01]  /*108920*/  STL.64 [R1+0x2680], R8 ;  /* 0x0026800801007387 */ /* 0x000fe20000100a00 */
[----:B0-----:R-:W-:Y:S02]  /*108930*/  F2FP.SATFINITE.E4M3.F32.PACK_AB_MERGE_C R2, R13, R12, RZ ;  /* 0x0000000c0d02723e */ /* 0x001fe400048070ff */
[----:B------:R-:W-:-:S03]  /*108940*/  F2FP.SATFINITE.E4M3.F32.PACK_AB_MERGE_C R0, R32, R0, RZ ;  /* 0x000000002000723e */ /* 0x000fc600048070ff */
[----:B------:R-:W-:Y:S04]  /*108950*/  STL [R1+0x295c], R2 ;  /* 0x00295c0201007387 */ /* 0x000fe80000100800 */
[----:B------:R-:W2:Y:S04]  /*108960*/  LDL.LU R11, [R1+0xd58] ;  /* 0x000d5800010b7983 */ /* 0x000ea80000300800 */
[----:B------:R0:W-:Y:S04]  /*108970*/  STL [R1+0x2914], R0 ;  /* 0x0029140001007387 */ /* 0x0001e80000100800 */
[----:B------:R-:W2:Y:S04]  /*108980*/  LDL.LU R50, [R1+0xd5c] ;  /* 0x000d5c0001327983 */ /* 0x000ea80000300800 */
[----:B------:R-:W3:Y:S04]  /*108990*/  LDL.LU R12, [R1+0xd40] ;  /* 0x000d4000010c7983 */ /* 0x000ee80000300800 */
[----:B------:R-:W3:Y:S04]  /*1089a0*/  LDL.LU R13, [R1+0xd44] ;  /* 0x000d4400010d7983 */ /* 0x000ee80000300800 */
[----:B0-----:R-:W3:Y:S04]  /*1089b0*/  LDL.LU R0, [R1+0xd48] ;  /* 0x000d480001007983 */ /* 0x001ee80000300800 */
[----:B------:R-:W3:Y:S01]  /*1089c0*/  LDL.LU R32, [R1+0xd4c] ;  /* 0x000d4c0001207983 */ /* 0x000ee20000300800 */
[----:B------:R-:W-:-:S05]  /*1089d0*/  IADD3 R8, P6, R15, R43, RZ ;  /* 0x0000002b0f087210 */ /* 0x000fca0007fde0ff */
[----:B------:R-:W-:-:S05]  /*1089e0*/  IMAD.X R9, R4, 0x1, R36, P6 ;  /* 0x0000000104097824 */ /* 0x000fca00030e0624 */
[----:B------:R-:W-:Y:S01]  /*1089f0*/  STL.64 [R1+0x2678], R8 ;  /* 0x0026780801007387 */ /* 0x000fe20000100a00 */
[----:B----4-:R-:W-:Y:S02]  /*108a00*/  F2FP.SATFINITE.E4M3.F32.PACK_AB_MERGE_C R5, R6, R5, RZ ;  /* 0x000000050605723e */ /* 0x010fe400048070ff */
[----:B------:R-:W-:-:S03]  /*108a10*/  IADD3 R6, P6, R15, R44, RZ ;  /* 0x0000002c0f067210 */ /* 0x000fc60007fde0ff */
[----:B------:R0:W-:Y:S01]  /*108a20*/  STL [R1+0x2924], R5 ;  /* 0x0029240501007387 */ /* 0x0001e20000100800 */
[----:B------:R-:W-:Y:S01]  /*108a30*/  F2FP.SATFINITE.E4M3.F32.PACK_AB_MERGE_C R2, R48, R7, RZ ;  /* 0x000000073002723e */ /* 0x000fe200048070ff */
[----:B------:R-:W-:-:S04]  /*108a40*/  IMAD.X R7, R4, 0x1, R37, P6 ;  /* 0x0000000104077824 */ /* 0x000fc800030e0625 */
[----:B------:R1:W-:Y:S04]  /*108a50*/  STL [R1+0x28d8], R2 ;  /* 0x0028d80201007387 */ /* 0x0003e80000100800 */
[----:B0-----:R-:W4:Y:S04]  /*108a60*/  LDL.LU R5, [R1+0xd10] ;  /* 0x000d100001057983 */ /* 0x001f280000300800 */
[----:B------:R0:W-:Y:S01]  /*108a70*/  STL.64 [R1+0x2670], R6 ;  /* 0x0026700601007387 */ /* 0x0001e20000100a00 */
[----:B-1----:R-:W-:-:S03]  /*108a80*/  IADD3 R2, P6, R15, R42, RZ ;  /* 0x0000002a0f027210 */ /* 0x002fc60007fde0ff */
[----:B0-----:R-:W4:Y:S04]  /*108a90*/  LDL.LU R6, [R1+0xd14] ;  /* 0x000d140001067983 */ /* 0x001f280000300800 */
[----:B------:R-:W4:Y:S04]  /*108aa0*/  LDL.LU R7, [R1+0xd18] ;  /* 0x000d180001077983 */ /* 0x000f280000300800 */
[----:B------:R-:W4:Y:S01]  /*108ab0*/  LDL.LU R48, [R1+0xd1c] ;  /* 0x000d1c0001307983 */ /* 0x000f220000300800 */
[----:B------:R-:W-:-:S05]  /*108ac0*/  F2FP.SATFINITE.E4M3.F32.PACK_AB_MERGE_C R9, R10, R60, RZ ;  /* 0x0000003c0a09723e */ /* 0x000fca00048070ff */
[----:B------:R0:W-:Y:S01]  /*108ad0*/  STL [R1+0x28e8], R9 ;  /* 0x0028e80901007387 */ /* 0x0001e20000100800 */
[----:B------:R-:W-:Y:S01]  /*108ae0*/  F2FP.SATFINITE.E4M3.F32.PACK_AB_MERGE_C R8, R52, R3, RZ ;  /* 0x000000033408723e */ /* 0x000fe200048070ff */
[----:B------:R-:W-:-:S04]  /*108af0*/  IMAD.X R3, R4, 0x1, R38, P6 ;  /* 0x0000000104037824 */ /* 0x000fc800030e0626 */
[----:B------:R1:W-:Y:S04]  /*108b00*/  STL [R1+0x394], R8 ;  /* 0x0003940801007387 */ /* 0x0003e80000100800 */
[----:B------:R1:W-:Y:S01]  /*108b10*/  STL.64 [R1+0x2668], R2 ;  /* 0x0026680201007387 */ /* 0x0003e20000100a00 */
[----:B0-----:R-:W-:Y:S02]  /*108b20*/  F2FP.SATFINITE.E4M3.F32.PACK_AB_MERGE_C R9, R55, R54, RZ ;  /* 0x000000363709723e */ /* 0x001fe400048070ff */
[----:B-1----:R-:W-:Y:S02]  /*108b30*/  F2FP.SATFINITE.E4M3.F32.PACK_AB_MERGE_C R8, R58, R56, RZ ;  /* 0x000000383a08723e */ /* 0x002fe400048070ff */
[C---:B------:R-:W-:Y:S01]  /*108b40*/  IADD3 R2, P6, R15.reuse, R41, RZ ;  /* 0x000000290f027210 */ /* 0x040fe20007fde0ff */
[----:B------:R-:W-:Y:S04]  /*108b50*/  STL [R1+0x404], R9 ;  /* 0x0004040901007387 */ /* 0x000fe80000100800 */
[----:B------:R-:W-:Y:S01]  /*108b60*/  IMAD.X R3, R4, 0x1, R39, P6 ;  /* 0x0000000104037824 */ /* 0x000fe200030e0627 */
[----:B------:R0:W-:Y:S04]  /*108b70*/  STL [R1+0x324], R8 ;  /* 0x0003240801007387 */ /* 0x0001e80000100800 */
[----:B------:R-:W4:Y:S04]  /*108b80*/  LDL.LU R49, [R1+0xcf0] ;  /* 0x000cf00001317983 */ /* 0x000f280000300800 */
[----:B------:R-:W4:Y:S04]  /*108b90*/  LDL.LU R51, [R1+0xcf4] ;  /* 0x000cf40001337983 */ /* 0x000f280000300800 */
[----:B------:R1:W-:Y:S01]  /*108ba0*/  STL.64 [R1+0x2660], R2 ;  /* 0x0026600201007387 */ /* 0x0003e20000100a00 */
[----:B0-----:R-:W-:-:S03]  /*108bb0*/  IADD3 R8, P6, R15, R47, RZ ;  /* 0x0000002f0f087210 */ /* 0x001fc60007fde0ff */
[----:B-1----:R-:W4:Y:S04]  /*108bc0*/  LDL.LU R3, [R1+0xcf8] ;  /* 0x000cf80001037983 */ /* 0x002f280000300800 */
[----:B------:R-:W4:Y:S04]  /*108bd0*/  LDL.LU R52, [R1+0xcfc] ;  /* 0x000cfc0001347983 */ /* 0x000f280000300800 */
[----:B------:R-:W4:Y:S04]  /*108be0*/  LDL.LU R54, [R1+0xcd0] ;  /* 0x000cd00001367983 */ /* 0x000f280000300800 */
[----:B------:R-:W4:Y:S01]  /*108bf0*/  LDL.LU R55, [R1+0xcd4] ;  /* 0x000cd40001377983 */ /* 0x000f220000300800 */
[----:B------:R-:W-:-:S03]  /*108c00*/  IMAD.X R9, R4, 0x1, R40, P6 ;  /* 0x0000000104097824 */ /* 0x000fc600030e0628 */
[----:B------:R-:W4:Y:S04]  /*108c10*/  LDL.LU R56, [R1+0xcd8] ;  /* 0x000cd80001387983 */ /* 0x000f280000300800 */
[----:B------:R2:W-:Y:S04]  /*108c20*/  STL.64 [R1+0x2658], R8 ;  /* 0x0026580801007387 */ /* 0x0005e80000100a00 */
[----:B------:R-:W4:Y:S01]  /*108c30*/  LDL.LU R58, [R1+0xcdc] ;  /* 0x000cdc00013a7983 */ /* 0x000f220000300800 */
[----:B--2---:R-:W-:Y:S02]  /*108c40*/  F2FP.SATFINITE.E4M3.F32.PACK_AB_MERGE_C R8, R50, R11, RZ ;  /* 0x0000000b3208723e */ /* 0x004fe400048070ff */
[----:B---3--:R-:W-:-:S03]  /*108c50*/  F2FP.SATFINITE.E4M3.F32.PACK_AB_MERGE_C R4, R13, R12, RZ ;  /* 0x0000000c0d04723e */ /* 0x008fc600048070ff */
[----:B------:R0:W-:Y:S04]  /*108c60*/  STL [R1+0x334], R8 ;  /* 0x0003340801007387 */ /* 0x0001e80000100800 */
[----:B------:R1:W-:Y:S01]  /*108c70*/  STL [R1+0x294], R4 ;  /* 0x0002940401007387 */ /* 0x0003e20000100800 */
[----:B------:R-:W-:Y:S02]  /*108c80*/  F2FP.SATFINITE.E4M3.F32.PACK_AB_MERGE_C R2, R32, R0, RZ ;  /* 0x000000002002723e */ /* 0x000fe400048070ff */
[----:B0-----:R-:W-:Y:S02]  /*108c90*/  IADD3 R8, P6, R16, R57, RZ ;  /* 0x0000003910087210 */ /* 0x001fe40007fde0ff */
[----:B-1----:R-:W-:Y:S01]  /*108ca0*/  SHF.R.S32.HI R4, RZ, 0x1f, R16 ;  /* 0x0000001fff047819 */ /* 0x002fe20000011410 */
[----:B------:R-:W-:Y:S04]  /*108cb0*/  STL [R1+0x2a4], R2 ;  /* 0x0002a40201007387 */ /* 0x000fe80000100800 */
[----:B------:R-:W-:Y:S01]  /*108cc0*/  IMAD.X R9, R4, 0x1, R61, P6 ;  /* 0x0000000104097824 */ /* 0x000fe200030e063d */
[----:B------:R-:W2:Y:S04]  /*108cd0*/  LDL.LU R60, [R1+0xca0] ;  /* 0x000ca000013c7983 */ /* 0x000ea80000300800 */
[----:B------:R-:W2:Y:S01]  /*108ce0*/  LDL.LU R10, [R1+0xca4] ;  /* 0x000ca400010a7983 */ /* 0x000ea20000300800 */
[----:B------:R-:W-:-:S03]  /*108cf0*/  IMAD.MOV.U32 R0, RZ, RZ, R33 ;  /* 0x000000ffff007224 */ /* 0x000fc600078e0021 */
[----:B------:R-:W3:Y:S04]  /*108d00*/  LDL.LU R32, [R1+0xca8] ;  /* 0x000ca80001207983 */ /* 0x000ee80000300800 */
[----:B------:R0:W-:Y:S04]  /*108d10*/  STL.64 [R1+0x2650], R8 ;  /* 0x0026500801007387 */ /* 0x0001e80000100a00 */
[----:B------:R-:W3:Y:S04]  /*108d20*/  LDL.LU R33, [R1+0xcac] ;  /* 0x000cac0001217983 */ /* 0x000ee80000300800 */
[----:B------:R-:W3:Y:S01]  /*108d30*/  LDL.LU R11, [R1+0xc90] ;  /* 0x000c9000010b7983 */ /* 0x000ee20000300800 */
[----:B0-----:R-:W-:-:S02]  /*108d40*/  IADD3 R8, P6, R16, R46, RZ ;  /* 0x0000002e10087210 */ /* 0x001fc40007fde0ff */
[----:B----4-:R-:W-:-:S05]  /*108d50*/  F2FP.SATFINITE.E4M3.F32.PACK_AB_MERGE_C R2, R6, R5, RZ ;  /* 0x000000050602723e */ /* 0x010fca00048070ff */
        /* <DEDUP_REMOVED lines=9> */
[----:B------:R-:W-:Y:S01]  /*108df0*/  IMAD.X R9, R4, 0x1, R34, P6 ;  /* 0x0000000104097824 */ /* 0x000fe200030e0622 */
[----:B0-----:R-:W-:-:S02]  /*108e00*/  IADD3 R2, P6, R16, R45, RZ ;  /* 0x0000002d10027210 */ /* 0x001fc40007fde0ff */
[----:B------:R-:W-:Y:S04]  /*108e10*/  STL [R1+0x5db4], R59 ;  /* 0x005db43b01007387 */ /* 0x000fe80000100800 */
[----:B------:R0:W-:Y:S02]  /*108e20*/  STL.64 [R1+0x2648], R8 ;  /* 0x0026480801007387 */ /* 0x0001e40000100a00 */
[----:B0-----:R-:W-:-:S05]  /*108e30*/  F2FP.SATFINITE.E4M3.F32.PACK_AB_MERGE_C R9, R51, R49, RZ ;  /* 0x000000313309723e */ /* 0x001fca00048070ff */
[----:B------:R-:W-:Y:S01]  /*108e40*/  STL [R1+0x200], R9 ;  /* 0x0002000901007387 */ /* 0x000fe20000100800 */
[----:B------:R-:W-:Y:S01]  /*108e50*/  F2FP.SATFINITE.E4M3.F32.PACK_AB_MERGE_C R8, R52, R3, RZ ;  /* 0x000000033408723e */ /* 0x000fe200048070ff */
[----:B------:R-:W-:Y:S01]  /*108e60*/  IMAD.X R3, R4, 0x1, R35, P6 ;  /* 0x0000000104037824 */ /* 0x000fe200030e0623 */
[----:B------:R-:W-:-:S03]  /*108e70*/  F2FP.SATFINITE.E4M3.F32.PACK_AB_MERGE_C R55, R55, R54, RZ ;  /* 0x000000363737723e */ /* 0x000fc600048070ff */
[----:B------:R-:W-:Y:S04]  /*108e80*/  STL [R1+0x770], R8 ;  /* 0x0007700801007387 */ /* 0x000fe80000100800 */
[----:B------:R-:W-:Y:S04]  /*108e90*/  STL [R1+0x5dd8], R55 ;  /* 0x005dd83701007387 */ /* 0x000fe80000100800 */
[----:B------:R0:W-:Y:S01]  /*108ea0*/  STL.64 [R1+0x2640], R2 ;  /* 0x0026400201007387 */ /* 0x0001e20000100a00 */
[----:B------:R-:W-:Y:S02]  /*108eb0*/  F2FP.SATFINITE.E4M3.F32.PACK_AB_MERGE_C R58, R58, R56, RZ ;  /* 0x000000383a3a723e */ /* 0x000fe400048070ff */
[----:B0-----:R-:W-:-:S03]  /*108ec0*/  IADD3 R2, P6, R16, R43, RZ ;  /* 0x0000002b10027210 */ /* 0x001fc60007fde0ff */
[----:B------:R-:W-:Y:S02]  /*108ed0*/  STL [R1+0x5ddc], R58 ;  /* 0x005ddc3a01007387 */ /* 0x000fe40000100800 */
[----:B------:R-:W-:-:S05]  /*108ee0*/  IMAD.X R3, R4, 0x1, R36, P6 ;  /* 0x0000000104037824 */ /* 0x000fca00030e0624 */
[----:B------:R0:W-:Y:S04]  /*108ef0*/  STL.64 [R1+0x2638], R2 ;  /* 0x0026380201007387 */ /* 0x0001e80000100a00 */
[----:B0-----:R-:W4:Y:S04]  /*108f00*/  LDL.LU R3, [R1+0xc70] ;  /* 0x000c700001037983 */ /* 0x001f280000300800 */
[----:B------:R-:W4:Y:S04]  /*108f10*/  LDL.LU R52, [R1+0xc74] ;  /* 0x000c740001347983 */ /* 0x000f280000300800 */
[----:B------:R-:W4:Y:S04]  /*108f20*/  LDL.LU R54, [R1+0xc78] ;  /* 0x000c780001367983 */ /* 0x000f280000300800 */
[----:B------:R-:W4:Y:S01]  /*108f30*/  LDL.LU R56, [R1+0xc7c] ;  /* 0x000c7c0001387983 */ /* 0x000f220000300800 */
[----:B--2---:R-:W-:-:S05]  /*108f40*/  F2FP.SATFINITE.E4M3.F32.PACK_AB_MERGE_C R49, R10, R60, RZ ;  /* 0x0000003c0a31723e */ /* 0x004fca00048070ff */
[----:B------:R-:W-:Y:S01]  /*108f50*/  STL [R1+0x5dec], R49 ;  /* 0x005dec3101007387 */ /* 0x000fe20000100800 */
[----:B---3--:R-:W-:-:S03]  /*108f60*/  F2FP.SATFINITE.E4M3.F32.PACK_AB_MERGE_C R2, R33, R32, RZ ;  /* 0x000000202102723e */ /* 0x008fc600048070ff */
[----:B------:R-:W2:Y:S04]  /*108f70*/  LDL.LU R32, [R1+0xc60] ;  /* 0x000c600001207983 */ /* 0x000ea80000300800 */
[----:B------:R-:W2:Y:S01]  /*108f80*/  LDL.LU R33, [R1+0xc64] ;  /* 0x000c640001217983 */ /* 0x000ea20000300800 */
[----:B------:R-:W-:-:S05]  /*108f90*/  IADD3 R8, P6, R16, R44, RZ ;  /* 0x0000002c10087210 */ /* 0x000fca0007fde0ff */
[----:B------:R-:W-:Y:S01]  /*108fa0*/  IMAD.X R9, R4, 0x1, R37, P6 ;  /* 0x0000000104097824 */ /* 0x000fe200030e0625 */
[----:B------:R-:W-:Y:S04]  /*108fb0*/  STL [R1+0x1e0], R2 ;  /* 0x0001e00201007387 */ /* 0x000fe80000100800 */
[----:B------:R0:W-:Y:S02]  /*108fc0*/  STL.64 [R1+0x1a68], R8 ;  /* 0x001a680801007387 */ /* 0x0001e40000100a00 */
[----:B0-----:R-:W-:-:S05]  /*108fd0*/  IADD3 R8, P6, R16, R42, RZ ;  /* 0x0000002a10087210 */ /* 0x001fca0007fde0ff */
[----:B------:R-:W-:Y:S01]  /*108fe0*/  IMAD.X R9, R4, 0x1, R38, P6 ;  /* 0x0000000104097824 */ /* 0x000fe200030e0626 */
[----:B----4-:R-:W-:Y:S02]  /*108ff0*/  F2FP.SATFINITE.E4M3.F32.PACK_AB_MERGE_C R10, R50, R11, RZ ;  /* 0x0000000b320a723e */ /* 0x010fe400048070ff */
[----:B------:R-:W-:-:S03]  /*109000*/  F2FP.SATFINITE.E4M3.F32.PACK_AB_MERGE_C R2, R13, R12, RZ ;  /* 0x0000000c0d02723e */ /* 0x000fc600048070ff */
[----:B------:R-:W-:Y:S04]  /*109010*/  STL [R1+0xe8], R10 ;  /* 0x0000e80a01007387 */ /* 0x000fe80000100800 */
[----:B------:R0:W-:Y:S01]  /*109020*/  STL [R1+0x1d0], R2 ;  /* 0x0001d00201007387 */ /* 0x0001e20000100800 */
[----:B------:R-:W-:Y:S02]  /*109030*/  F2FP.SATFINITE.E4M3.F32.PACK_AB_MERGE_C R5, R6, R5, RZ ;  /* 0x000000050605723e */ /* 0x000fe400048070ff */
[----:B------:R-:W-:Y:S01]  /*109040*/  IADD3 R6, P6, R16, R41, RZ ;  /* 0x0000002910067210 */ /* 0x000fe20007fde0ff */
[----:B------:R-:W-:Y:S01]  /*109050*/  STL.64 [R1+0x13a8], R8 ;  /* 0x0013a80801007387 */ /* 0x000fe20000100a00 */
[----:B0-----:R-:W-:-:S03]  /*109060*/  F2FP.SATFINITE.E4M3.F32.PACK_AB_MERGE_C R2, R48, R7, RZ ;  /* 0x000000073002723e */ /* 0x001fc600048070ff */
[----:B------:R-:W-:Y:S01]  /*109070*/  STL [R1+0xe0], R5 ;  /* 0x0000e00501007387 */ /* 0x000fe20000100800 */
[----:B------:R-:W-:-:S03]  /*109080*/  IMAD.X R7, R4, 0x1, R39, P6 ;  /* 0x0000000104077824 */ /* 0x000fc600030e0627 */
[----:B------:R0:W-:Y:S04]  /*109090*/  STL [R1+0xe4], R2 ;  /* 0x0000e40201007387 */ /* 0x0001e80000100800 */
[----:B------:R-:W3:Y:S04]  /*1090a0*/  LDL.LU R58, [R1+0xc68] ;  /* 0x000c6800013a7983 */ /* 0x000ee80000300800 */
[----:B------:R-:W3:Y:S04]  /*1090b0*/  LDL.LU R55, [R1+0xc6c] ;  /* 0x000c6c0001377983 */ /* 0x000ee80000300800 */
[----:B------:R-:W4:Y:S04]  /*1090c0*/  LDL.LU R59, [R1+0x1320] ;  /* 0x00132000013b7983 */ /* 0x000f280000300800 */
[----:B------:R1:W-:Y:S04]  /*1090d0*/  STL.64 [R1+0x13a0], R6 ;  /* 0x0013a00601007387 */ /* 0x0003e80000100a00 */
[----:B------:R-:W4:Y:S04]  /*1090e0*/  LDL.LU R15, [R1+0x1324] ;  /* 0x00132400010f7983 */ /* 0x000f280000300800 */
[----:B------:R-:W4:Y:S04]  /*1090f0*/  LDL.LU R14, [R1+0x1328] ;  /* 0x00132800010e7983 */ /* 0x000f280000300800 */
[----:B------:R-:W4:Y:S04]  /*109100*/  LDL.LU R53, [R1+0x132c] ;  /* 0x00132c0001357983 */ /* 0x000f280000300800 */
[----:B0-----:R-:W4:Y:S04]  /*109110*/  LDL.LU R2, [R1+0x1310] ;  /* 0x0013100001027983 */ /* 0x001f280000300800 */
[----:B------:R-:W4:Y:S04]  /*109120*/  LDL.LU R8, [R1+0x1314] ;  /* 0x0013140001087983 */ /* 0x000f280000300800 */
[----:B------:R-:W4:Y:S04]  /*109130*/  LDL.LU R12, [R1+0x1318] ;  /* 0x00131800010c7983 */ /* 0x000f280000300800 */
[----:B------:R-:W4:Y:S04]  /*109140*/  LDL.LU R13, [R1+0x131c] ;  /* 0x00131c00010d7983 */ /* 0x000f280000300800 */
[----:B-1----:R-:W4:Y:S04]  /*109150*/  LDL.LU R7, [R1+0x11e0] ;  /* 0x0011e00001077983 */ /* 0x002f280000300800 */
[----:B------:R-:W4:Y:S01]  /*109160*/  LDL.LU R48, [R1+0x11e4] ;  /* 0x0011e40001307983 */ /* 0x000f220000300800 */
[----:B------:R-:W-:-:S05]  /*109170*/  IADD3 R10, P6, R16, R47, RZ ;  /* 0x0000002f100a7210 */ /* 0x000fca0007fde0ff */
[----:B------:R-:W-:-:S05]  /*109180*/  IMAD.X R11, R4, 0x1, R40, P6 ;  /* 0x00000001040b7824 */ /* 0x000fca00030e0628 */
[----:B------:R-:W-:Y:S04]  /*109190*/  STL.64 [R1+0x1398], R10 ;  /* 0x0013980a01007387 */ /* 0x000fe80000100a00 */
[----:B------:R-:W4:Y:S01]  /*1091a0*/  LDL.LU R9, [R1+0x11e8] ;  /* 0x0011e80001097983 */ /* 0x000f220000300800 */
[----:B------:R-:W-:-:S05]  /*1091b0*/  F2FP.SATFINITE.E4M3.F32.PACK_AB_MERGE_C R4, R52, R3, RZ ;  /* 0x000000033404723e */ /* 0x000fca00048070ff */
[----:B------:R-:W-:Y:S01]  /*1091c0*/  STL [R1+0x29b4], R4 ;  /* 0x0029b40401007387 */ /* 0x000fe20000100800 */
[----:B------:R-:W-:-:S03]  /*1091d0*/  F2FP.SATFINITE.E4M3.F32.PACK_AB_MERGE_C R3, R56, R54, RZ ;  /* 0x000000363803723e */ /* 0x000fc600048070ff */
[----:B------:R-:W4:Y:S04]  /*1091e0*/  LDL.LU R51, [R1+0x11ec] ;  /* 0x0011ec0001337983 */ /* 0x000f280000300800 */
[----:B------:R0:W-:Y:S04]  /*1091f0*/  STL [R1+0x29b8], R3 ;  /* 0x0029b80301007387 */ /* 0x0001e80000100800 */
[----:B0-----:R-:W4:Y:S04]  /*109200*/  LDL.LU R3, [R1+0xc50] ;  /* 0x000c500001037983 */ /* 0x001f280000300800 */
[----:B------:R-:W4:Y:S04]  /*109210*/  LDL.LU R52, [R1+0xc54] ;  /* 0x000c540001347983 */ /* 0x000f280000300800 */
[----:B------:R-:W4:Y:S04]  /*109220*/  LDL.LU R60, [R1+0xc58] ;  /* 0x000c5800013c7983 */ /* 0x000f280000300800 */
[----:B------:R-:W4:Y:S01]  /*109230*/  LDL.LU R10, [R1+0xc5c] ;  /* 0x000c5c00010a7983 */ /* 0x000f220000300800 */
[----:B--2---:R-:W-:-:S05]  /*109240*/  F2FP.SATFINITE.E4M3.F32.PACK_AB_MERGE_C R4, R33, R32, RZ ;  /* 0x000000202104723e */ /* 0x004fca00048070ff */
[----:B------:R0:W-:Y:S04]  /*109250*/  STL [R1+0x298c], R4 ;  /* 0x00298c0401007387 */ /* 0x0001e80000100800 */
[----:B------:R-:W2:Y:S04]  /*109260*/  LDL.LU R11, [R1+0xc40] ;  /* 0x000c4000010b7983 */ /* 0x000ea80000300800 */
[----:B------:R-:W2:Y:S04]  /*109270*/  LDL.LU R50, [R1+0xc44] ;  /* 0x000c440001327983 */ /* 0x000ea80000300800 */
[----:B------:R-:W2:Y:S04]  /*109280*/  LDL.LU R5, [R1+0xc48] ;  /* 0x000c480001057983 */ /* 0x000ea80000300800 */
[----:B------:R-:W2:Y:S04]  /*109290*/  LDL.LU R6, [R1+0xc4c] ;  /* 0x000c4c0001067983 */ /* 0x000ea80000300800 */
[----:B------:R-:W2:Y:S04]  /*1092a0*/  LDL.LU R54, [R1+0xc30] ;  /* 0x000c300001367983 */ /* 0x000ea80000300800 */
[----:B------:R-:W2:Y:S01]  /*1092b0*/  LDL.LU R56, [R1+0xc34] ;  /* 0x000c340001387983 */ /* 0x000ea20000300800 */
[----:B0-----:R-:W-:-:S02]  /*1092c0*/  SHF.R.S32.HI R4, RZ, 0x1f, R17 ;  /* 0x0000001fff047819 */ /* 0x001fc40000011411 */
[----:B------:R-:W-:-:S05]  /*1092d0*/  IADD3 R32, P6, R17, R57, RZ ;  /* 0x0000003911207210 */ /* 0x000fca0007fde0ff */
[----:B------:R-:W-:-:S05]  /*1092e0*/  IMAD.X R33, R4, 0x1, R61, P6 ;  /* 0x0000000104217824 */ /* 0x000fca00030e063d */
[----:B------:R0:W-:Y:S04]  /*1092f0*/  STL.64 [R1+0x1390], R32 ;  /* 0x0013902001007387 */ /* 0x0001e80000100a00 */
[----:B0-----:R-:W2:Y:S01]  /*109300*/  LDL.LU.64 R32, [R1+0x5e78] ;  /* 0x005e780001207983 */ /* 0x001ea20000300a00 */
[----:B---3--:R-:W-:Y:S02]  /*109310*/  F2FP.SATFINITE.E4M3.F32.PACK_AB_MERGE_C R16, R55, R58, RZ ;  /* 0x0000003a3710723e */ /* 0x008fe400048070ff */
[----:B------:R-:W-:-:S03]  /*109320*/  IADD3 R58, P6, R17, R46, RZ ;  /* 0x0000002e113a7210 */ /* 0x000fc60007fde0ff */
[----:B------:R0:W-:Y:S01]  /*109330*/  STL [R1+0x2990], R16 ;  /* 0x0029901001007387 */ /* 0x0001e20000100800 */
[----:B----4-:R-:W-:Y:S01]  /*109340*/  F2FP.SATFINITE.E4M3.F32.PACK_AB_MERGE_C R15, R15, R59, RZ ;  /* 0x0000003b0f0f723e */ /* 0x010fe200048070ff */
[----:B------:R-:W-:Y:S01]  /*109350*/  IMAD.X R59, R4, 0x1, R34, P6 ;  /* 0x00000001043b7824 */ /* 0x000fe200030e0622 */
[----:B0-----:R-:W-:Y:S02]  /*109360*/  F2FP.SATFINITE.E4M3.F32.PACK_AB_MERGE_C R16, R53, R14, RZ ;  /* 0x0000000e3510723e */ /* 0x001fe400048070ff */
[----:B------:R-:W-:Y:S01]  /*109370*/  IADD3 R14, P6, R17, R45, RZ ;  /* 0x0000002d110e7210 */ /* 0x000fe20007fde0ff */
[----:B------:R0:W-:Y:S01]  /*109380*/  STL [R1+0x2964], R15 ;  /* 0x0029640f01007387 */ /* 0x0001e20000100800 */
[----:B------:R-:W-:-:S03]  /*109390*/  F2FP.SATFINITE.E4M3.F32.PACK_AB_MERGE_C R2, R8, R2, RZ ;  /* 0x000000020802723e */ /* 0x000fc600048070ff */
[----:B------:R-:W-:Y:S01]  /*1093a0*/  STL.64 [R1+0x1388], R58 ;  /* 0x0013883a01007387 */ /* 0x000fe20000100a00 */
[C---:B0-----:R-:W-:Y:S01]  /*1093b0*/  IMAD.X R15, R4.reuse, 0x1, R35, P6 ;  /* 0x00000001040f7824 */ /* 0x041fe200030e0623 */
[----:B------:R-:W-:Y:S02]  /*1093c0*/  F2FP.SATFINITE.E4M3.F32.PACK_AB_MERGE_C R8, R13, R12, RZ ;  /* 0x0000000c0d08723e */ /* 0x000fe400048070ff */
[----:B------:R-:W-:Y:S01]  /*1093d0*/  IADD3 R12, P6, R17, R43, RZ ;  /* 0x0000002b110c7210 */ /* 0x000fe20007fde0ff */
[----:B------:R-:W-:Y:S04]  /*1093e0*/  STL [R1+0x29dc], R16 ;  /* 0x0029dc1001007387 */ /* 0x000fe80000100800 */
[----:B------:R0:W-:Y:S01]  /*1093f0*/  STL [R1+0x2930], R2 ;  /* 0x0029300201007387 */ /* 0x0001e20000100800 */
[----:B------:R-:W-:-:S03]  /*109400*/  IMAD.X R13, R4, 0x1, R36, P6 ;  /* 0x00000001040d7824 */ /* 0x000fc600030e0624 */
[----:B------:R-:W-:Y:S01]  /*109410*/  STL.64 [R1+0x1380], R14 ;  /* 0x0013800e01007387 */ /* 0x000fe20000100a00 */
[----:B0-----:R-:W-:-:S03]  /*109420*/  F2FP.SATFINITE.E4M3.F32.PACK_AB_MERGE_C R2, R48, R7, RZ ;  /* 0x000000073002723e */ /* 0x001fc600048070ff */
[----:B------:R-:W-:Y:S04]  /*109430*/  STL [R1+0x29e4], R8 ;  /* 0x0029e40801007387 */ /* 0x000fe80000100800 */
[----:B------:R-:W-:Y:S04]  /*109440*/  STL [R1+0x28fc], R2 ;  /* 0x0028fc0201007387 */ /* 0x000fe80000100800 */
[----:B------:R0:W-:Y:S04]  /*109450*/  STL.64 [R1+0x1370], R12 ;  /* 0x0013700c01007387 */ /* 0x0001e80000100a00 */
[----:B0-----:R-:W3:Y:S04]  /*109460*/  LDL.LU R12, [R1+0xc38] ;  /* 0x000c3800010c7983 */ /* 0x001ee80000300800 */
[----:B------:R-:W3:Y:S04]  /*109470*/  LDL.LU R13, [R1+0xc3c] ;  /* 0x000c3c00010d7983 */ /* 0x000ee80000300800 */
[----:B------:R-:W4:Y:S04]  /*109480*/  LDL.LU R7, [R1+0xc20] ;  /* 0x000c200001077983 */ /* 0x000f280000300800 */
[----:B------:R-:W4:Y:S01]  /*109490*/  LDL.LU R48, [R1+0xc24] ;  /* 0x000c240001307983 */ /* 0x000f220000300800 */
[----:B------:R-:W-:-:S02]  /*1094a0*/  F2FP.SATFINITE.E4M3.F32.PACK_AB_MERGE_C R8, R51, R9, RZ ;  /* 0x000000093308723e */ /* 0x000fc400048070ff */
[----:B------:R-:W-:Y:S02]  /*1094b0*/  F2FP.SATFINITE.E4M3.F32.PACK_AB_MERGE_C R2, R52, R3, RZ ;  /* 0x000000033402723e */ /* 0x000fe400048070ff */
[----:B------:R-:W4:Y:S04]  /*1094c0*/  LDL.LU R3, [R1+0xc28] ;  /* 0x000c280001037983 */ /* 0x000f280000300800 */
[----:B------:R0:W-:Y:S04]  /*1094d0*/  STL [R1+0x2908], R8 ;  /* 0x0029080801007387 */ /* 0x0001e80000100800 */
[----:B------:R-:W4:Y:S01]  /*1094e0*/  LDL.LU R52, [R1+0xc2c] ;  /* 0x000c2c0001347983 */ /* 0x000f220000300800 */
[----:B0-----:R-:W-:-:S03]  /*1094f0*/  IADD3 R8, P6, R17, R44, RZ ;  /* 0x0000002c11087210 */ /* 0x001fc60007fde0ff */
[----:B------:R-:W-:Y:S02]  /*109500*/  STL [R1+0x28c8], R2 ;  /* 0x0028c80201007387 */ /* 0x000fe40000100800 */
[----:B------:R-:W-:Y:S01]  /*109510*/  IMAD.X R9, R4, 0x1, R37, P6 ;  /* 0x0000000104097824 */ /* 0x000fe200030e0625 */
[----:B------:R-:W-:-:S04]  /*109520*/  F2FP.SATFINITE.E4M3.F32.PACK_AB_MERGE_C R10, R10, R60, RZ ;  /* 0x0000003c0a0a723e */ /* 0x000fc800048070ff */
[----:B------:R0:W-:Y:S04]  /*109530*/  STL.64 [R1+0x1378], R8 ;  /* 0x0013780801007387 */ /* 0x0001e80000100a00 */
[----:B------:R-:W-:Y:S01]  /*109540*/  STL [R1+0x28d0], R10 ;  /* 0x0028d00a01007387 */ /* 0x000fe20000100800 */
[----:B0-----:R-:W-:-:S05]  /*109550*/  IADD3 R8, P6, R17, R42, RZ ;  /* 0x0000002a11087210 */ /* 0x001fca0007fde0ff */
[----:B------:R-:W-:Y:S01]  /*109560*/  IMAD.X R9, R4, 0x1, R38, P6 ;  /* 0x0000000104097824 */ /* 0x000fe200030e0626 */
[----:B--2---:R-:W-:-:S05]  /*109570*/  F2FP.SATFINITE.E4M3.F32.PACK_AB_MERGE_C R2, R50, R11, RZ ;  /* 0x0000000b3202723e */ /* 0x004fca00048070ff */
[----:B------:R0:W-:Y:S01]  /*109580*/  STL [R1+0x2890], R2 ;  /* 0x0028900201007387 */ /* 0x0001e20000100800 */
[----:B------:R-:W-:-:S03]  /*109590*/  F2FP.SATFINITE.E4M3.F32.PACK_AB_MERGE_C R5, R6, R5, RZ ;  /* 0x000000050605723e */ /* 0x000fc600048070ff */
[----:B------:R1:W-:Y:S01]  /*1095a0*/  STL.64 [R1+0x1368], R8 ;  /* 0x0013680801007387 */ /* 0x0003e20000100a00 */
[----:B0-----:R-:W-:Y:S02]  /*1095b0*/  F2FP.SATFINITE.E4M3.F32.PACK_AB_MERGE_C R2, R56, R54, RZ ;  /* 0x000000363802723e */ /* 0x001fe400048070ff */
[C---:B-1----:R-:W-:Y:S01]  /*1095c0*/  IADD3 R8, P6, R17.reuse, R41, RZ ;  /* 0x0000002911087210 */ /* 0x042fe20007fde0ff */
[----:B------:R-:W-:Y:S04]  /*1095d0*/  STL [R1+0x2898], R5 ;  /* 0x0028980501007387 */ /* 0x000fe80000100800 */
[----:B------:R-:W-:Y:S01]  /*1095e0*/  IMAD.X R9, R4, 0x1, R39, P6 ;  /* 0x0000000104097824 */ /* 0x000fe200030e0627 */
[----:B------:R0:W-:Y:S04]  /*1095f0*/  STL [R1+0x2878], R2 ;  /* 0x0028780201007387 */ /* 0x0001e80000100800 */
[----:B------:R-:W2:Y:S04]  /*109600*/  LDL.LU R58, [R1+0xab0] ;  /* 0x000ab000013a7983 */ /* 0x000ea80000300800 */
[----:B------:R-:W2:Y:S04]  /*109610*/  LDL.LU R55, [R1+0xab4] ;  /* 0x000ab40001377983 */ /* 0x000ea80000300800 */
[----:B------:R-:W2:Y:S04]  /*109620*/  LDL.LU R59, [R1+0xab8] ;  /* 0x000ab800013b7983 */ /* 0x000ea80000300800 */
[----:B------:R1:W-:Y:S04]  /*109630*/  STL.64 [R1+0x1350], R8 ;  /* 0x0013500801007387 */ /* 0x0003e80000100a00 */
[----:B------:R-:W2:Y:S04]  /*109640*/  LDL.LU R15, [R1+0xabc] ;  /* 0x000abc00010f7983 */ /* 0x000ea80000300800 */
[----:B------:R-:W2:Y:S04]  /*109650*/  LDL.LU R14, [R1+0xa90] ;  /* 0x000a9000010e7983 */ /* 0x000ea80000300800 */
[----:B------:R-:W2:Y:S04]  /*109660*/  LDL.LU R53, [R1+0xa94] ;  /* 0x000a940001357983 */ /* 0x000ea80000300800 */
[----:B0-----:R-:W2:Y:S04]  /*109670*/  LDL.LU R2, [R1+0xa98] ;  /* 0x000a980001027983 */ /* 0x001ea80000300800 */
[----:B-1----:R-:W2:Y:S04]  /*109680*/  LDL.LU R8, [R1+0xa9c] ;  /* 0x000a9c0001087983 */ /* 0x002ea80000300800 */
[----:B------:R-:W2:Y:S04]  /*109690*/  LDL.LU R5, [R1+0x9b0] ;  /* 0x0009b00001057983 */ /* 0x000ea80000300800 */
[----:B------:R-:W2:Y:S04]  /*1096a0*/  LDL.LU R6, [R1+0x9b4] ;  /* 0x0009b40001067983 */ /* 0x000ea80000300800 */
[----:B------:R-:W2:Y:S04]  /*1096b0*/  LDL.LU R54, [R1+0x9b8] ;  /* 0x0009b80001367983 */ /* 0x000ea80000300800 */
[----:B------:R-:W2:Y:S01]  /*1096c0*/  LDL.LU R56, [R1+0x9bc] ;  /* 0x0009bc0001387983 */ /* 0x000ea20000300800 */
[----:B------:R-:W-:-:S05]  /*1096d0*/  IADD3 R10, P6, R17, R47, RZ ;  /* 0x0000002f110a7210 */ /* 0x000fca0007fde0ff */
[----:B------:R-:W-:-:S05]  /*1096e0*/  IMAD.X R11, R4, 0x1, R40, P6 ;  /* 0x00000001040b7824 */ /* 0x000fca00030e0628 */
[----:B------:R3:W-:Y:S04]  /*1096f0*/  STL.64 [R1+0x1360], R10 ;  /* 0x0013600a01007387 */ /* 0x0007e80000100a00 */
[----:B------:R-:W2:Y:S01]  /*109700*/  LDL.LU R9, [R1+0x990] ;  /* 0x0009900001097983 */ /* 0x000ea20000300800 */
[----:B---3--:R-:W-:-:S05]  /*109710*/  F2FP.SATFINITE.E4M3.F32.PACK_AB_MERGE_C R10, R13, R12, RZ ;  /* 0x0000000c0d0a723e */ /* 0x008fca00048070ff */
[----:B------:R0:W-:Y:S01]  /*109720*/  STL [R1+0x2874], R10 ;  /* 0x0028740a01007387 */ /* 0x0001e20000100800 */
[----:B----4-:R-:W-:-:S03]  /*109730*/  F2FP.SATFINITE.E4M3.F32.PACK_AB_MERGE_C R4, R48, R7, RZ ;  /* 0x000000073004723e */ /* 0x010fc600048070ff */
[----:B------:R-:W3:Y:S04]  /*109740*/  LDL.LU R51, [R1+0x994] ;  /* 0x0009940001337983 */ /* 0x000ee80000300800 */
[----:B------:R-:W-:Y:S04]  /*109750*/  STL [R1+0x286c], R4 ;  /* 0x00286c0401007387 */ /* 0x000fe80000100800 */
[----:B------:R-:W4:Y:S04]  /*109760*/  LDL.LU R7, [R1+0x998] ;  /* 0x0009980001077983 */ /* 0x000f280000300800 */
[----:B------:R-:W4:Y:S04]  /*109770*/  LDL.LU R48, [R1+0x99c] ;  /* 0x00099c0001307983 */ /* 0x000f280000300800 */
[----:B------:R-:W4:Y:S04]  /*109780*/  LDL.LU R60, [R1+0x8b0] ;  /* 0x0008b000013c7983 */ /* 0x000f280000300800 */
[----:B0-----:R-:W4:Y:S01]  /*109790*/  LDL.LU R10, [R1+0x8b4] ;  /* 0x0008b400010a7983 */ /* 0x001f220000300800 */
[----:B------:R-:W-:-:S05]  /*1097a0*/  F2FP.SATFINITE.E4M3.F32.PACK_AB_MERGE_C R3, R52, R3, RZ ;  /* 0x000000033403723e */ /* 0x000fca00048070ff */
[----:B------:R0:W-:Y:S04]  /*1097b0*/  STL [R1+0x2868], R3 ;  /* 0x0028680301007387 */ /* 0x0001e80000100800 */
[----:B------:R-:W4:Y:S04]  /*1097c0*/  LDL.LU R11, [R1+0x8b8] ;  /* 0x0008b800010b7983 */ /* 0x000f280000300800 */
[----:B------:R-:W4:Y:S04]  /*1097d0*/  LDL.LU R50, [R1+0x8bc] ;  /* 0x0008bc0001327983 */ /* 0x000f280000300800 */
[----:B------:R-:W4:Y:S04]  /*1097e0*/  LDL.LU R12, [R1+0x890] ;  /* 0x00089000010c7983 */ /* 0x000f280000300800 */
[----:B------:R-:W4:Y:S04]  /*1097f0*/  LDL.LU R13, [R1+0x894] ;  /* 0x00089400010d7983 */ /* 0x000f280000300800 */
[----:B0-----:R-:W4:Y:S04]  /*109800*/  LDL.LU R3, [R1+0x898] ;  /* 0x0008980001037983 */ /* 0x001f280000300800 */
[----:B------:R-:W4:Y:S01]  /*109810*/  LDL.LU R52, [R1+0x89c] ;  /* 0x00089c0001347983 */ /* 0x000f220000300800 */
[----:B------:R-:W-:-:S02]  /*109820*/  SHF.R.S32.HI R4, RZ, 0x1f, R18 ;  /* 0x0000001fff047819 */ /* 0x000fc40000011412 */
[----:B------:R-:W-:-:S05]  /*109830*/  IADD3 R16, P6, R18, R57, RZ ;  /* 0x0000003912107210 */ /* 0x000fca0007fde0ff */
[----:B------:R-:W-:-:S05]  /*109840*/  IMAD.X R17, R4, 0x1, R61, P6 ;  /* 0x0000000104117824 */ /* 0x000fca00030e063d */
[----:B------:R0:W-:Y:S02]  /*109850*/  STL.64 [R1+0x1358], R16 ;  /* 0x0013581001007387 */ /* 0x0001e40000100a00 */
[----:B0-----:R-:W-:-:S05]  /*109860*/  IADD3 R16, P6, R18, R46, RZ ;  /* 0x0000002e12107210 */ /* 0x001fca0007fde0ff */
[----:B------:R-:W-:Y:S01]  /*109870*/  IMAD.X R17, R4, 0x1, R34, P6 ;  /* 0x0000000104117824 */ /* 0x000fe200030e0622 */
[----:B--2---:R-:W-:-:S05]  /*109880*/  F2FP.SATFINITE.E4M3.F32.PACK_AB_MERGE_C R49, R55, R58, RZ ;  /* 0x0000003a3731723e */ /* 0x004fca00048070ff */
[----:B------:R-:W-:Y:S01]  /*109890*/  STL [R1+0x2864], R49 ;  /* 0x0028643101007387 */ /* 0x000fe20000100800 */
[----:B------:R-:W-:-:S05]  /*1098a0*/  F2FP.SATFINITE.E4M3.F32.PACK_AB_MERGE_C R15, R15, R59, RZ ;  /* 0x0000003b0f0f723e */ /* 0x000fca00048070ff */
[----:B------:R-:W-:Y:S04]  /*1098b0*/  STL [R1+0x2860], R15 ;  /* 0x0028600f01007387 */ /* 0x000fe80000100800 */
[----:B------:R0:W-:Y:S01]  /*1098c0*/  STL.64 [R1+0x1348], R16 ;  /* 0x0013481001007387 */ /* 0x0001e20000100a00 */
[----:B------:R-:W-:Y:S02]  /*1098d0*/  F2FP.SATFINITE.E4M3.F32.PACK_AB_MERGE_C R2, R8, R2, RZ ;  /* 0x000000020802723e */ /* 0x000fe400048070ff */
[----:B0-----:R-:W-:Y:S02]  /*1098e0*/  F2FP.SATFINITE.E4M3.F32.PACK_AB_MERGE_C R16, R53, R14, RZ ;  /* 0x0000000e3510723e */ /* 0x001fe400048070ff */
[----:B------:R-:W-:-:S05]  /*1098f0*/  IADD3 R14, P6, R18, R45, RZ ;  /* 0x0000002d120e7210 */ /* 0x000fca0007fde0ff */
[----:B------:R-:W-:Y:S01]  /*109900*/  IMAD.X R15, R4, 0x1, R35, P6 ;  /* 0x00000001040f7824 */ /* 0x000fe200030e0623 */
[----:B------:R-:W-:Y:S01]  /*109910*/  STL [R1+0x2858], R16 ;  /* 0x0028581001007387 */ /* 0x000fe20000100800 */
[----:B------:R-:W-:-:S03]  /*109920*/  F2FP.SATFINITE.E4M3.F32.PACK_AB_MERGE_C R5, R6, R5, RZ ;  /* 0x000000050605723e */ /* 0x000fc600048070ff */
[----:B------:R0:W-:Y:S04]  /*109930*/  STL [R1+0x285c], R2 ;  /* 0x00285c0201007387 */ /* 0x0001e80000100800 */
[----:B------:R1:W-:Y:S01]  /*109940*/  STL.64 [R1+0x1338], R14 ;  /* 0x0013380e01007387 */ /* 0x0003e20000100a00 */
[----:B0-----:R-:W-:Y:S02]  /*109950*/  F2FP.SATFINITE.E4M3.F32.PACK_AB_MERGE_C R2, R56, R54, RZ ;  /* 0x000000363802723e */ /* 0x001fe400048070ff */
[----:B-1----:R-:W-:Y:S01]  /*109960*/  IADD3 R14, P6, R18, R43, RZ ;  /* 0x0000002b120e7210 */ /* 0x002fe20007fde0ff */
[----:B------:R0:W-:Y:S04]  /*109970*/  STL [R1+0x2850], R5 ;  /* 0x0028500501007387 */ /* 0x0001e80000100800 */
[----:B------:R-:W-:Y:S01]  /*109980*/  IMAD.X R15, R4, 0x1, R36, P6 ;  /* 0x00000001040f7824 */ /* 0x000fe200030e0624 */
[----:B------:R4:W-:Y:S04]  /*109990*/  STL [R1+0x2854], R2 ;  /* 0x0028540201007387 */ /* 0x0009e80000100800 */
[----:B0-----:R-:W2:Y:S04]  /*1099a0*/  LDL.LU R5, [R1+0x7a0] ;  /* 0x0007a00001057983 */ /* 0x001ea80000300800 */
[----:B------:R-:W2:Y:S04]  /*1099b0*/  LDL.LU R6, [R1+0x7a4] ;  /* 0x0007a40001067983 */ /* 0x000ea80000300800 */
[----:B------:R-:W-:Y:S04]  /*1099c0*/  STL.64 [R1+0x1328], R14 ;  /* 0x0013280e01007387 */ /* 0x000fe80000100a00 */
[----:B------:R-:W2:Y:S04]  /*1099d0*/  LDL.LU R54, [R1+0x7a8] ;  /* 0x0007a80001367983 */ /* 0x000ea80000300800 */
[----:B------:R-:W2:Y:S01]  /*1099e0*/  LDL.LU R56, [R1+0x7ac] ;  /* 0x0007ac0001387983 */ /* 0x000ea20000300800 */
[----:B---3--:R-:W-:-:S02]  /*1099f0*/  F2FP.SATFINITE.E4M3.F32.PACK_AB_MERGE_C R8, R51, R9, RZ ;  /* 0x000000093308723e */ /* 0x008fc400048070ff */
[----:B----4-:R-:W-:Y:S02]  /*109a00*/  F2FP.SATFINITE.E4M3.F32.PACK_AB_MERGE_C R2, R48, R7, RZ ;  /* 0x000000073002723e */ /* 0x010fe400048070ff */
[----:B------:R-:W3:Y:S04]  /*109a10*/  LDL.LU R7, [R1+0x790] ;  /* 0x0007900001077983 */ /* 0x000ee80000300800 */
[----:B------:R0:W-:Y:S04]  /*109a20*/  STL [R1+0x1f90], R8 ;  /* 0x001f900801007387 */ /* 0x0001e80000100800 */
[----:B------:R-:W3:Y:S01]  /*109a30*/  LDL.LU R48, [R1+0x794] ;  /* 0x0007940001307983 */ /* 0x000ee20000300800 */
[----:B0-----:R-:W-:-:S03]  /*109a40*/  IADD3 R8, P6, R18, R44, RZ ;  /* 0x0000002c12087210 */ /* 0x001fc60007fde0ff */
[----:B------:R-:W-:Y:S02]  /*109a50*/  STL [R1+0x1fb4], R2 ;  /* 0x001fb40201007387 */ /* 0x000fe40000100800 */
[----:B------:R-:W-:Y:S01]  /*109a60*/  IMAD.X R9, R4, 0x1, R37, P6 ;  /* 0x0000000104097824 */ /* 0x000fe200030e0625 */
[----:B------:R-:W-:-:S04]  /*109a70*/  F2FP.SATFINITE.E4M3.F32.PACK_AB_MERGE_C R10, R10, R60, RZ ;  /* 0x0000003c0a0a723e */ /* 0x000fc800048070ff */
[----:B------:R0:W-:Y:S04]  /*109a80*/  STL.64 [R1+0x1340], R8 ;  /* 0x0013400801007387 */ /* 0x0001e80000100a00 */
[----:B------:R-:W-:Y:S01]  /*109a90*/  STL [R1+0xab8], R10 ;  /* 0x000ab80a01007387 */ /* 0x000fe20000100800 */
[----:B0-----:R-:W-:Y:S02]  /*109aa0*/  IADD3 R8, P6, R18, R42, RZ ;  /* 0x0000002a12087210 */ /* 0x001fe40007fde0ff */
[----:B------:R-:W-:-:S03]  /*109ab0*/  F2FP.SATFINITE.E4M3.F32.PACK_AB_MERGE_C R2, R50, R11, RZ ;  /* 0x0000000b3202723e */ /* 0x000fc600048070ff */
[----:B------:R-:W-:Y:S02]  /*109ac0*/  IMAD.X R9, R4, 0x1, R38, P6 ;  /* 0x0000000104097824 */ /* 0x000fe400030e0626 */
[----:B------:R0:W-:Y:S04]  /*109ad0*/  STL [R1+0xabc], R2 ;  /* 0x000abc0201007387 */ /* 0x0001e80000100800 */
[----:B------:R1:W-:Y:S01]  /*109ae0*/  STL.64 [R1+0x1330], R8 ;  /* 0x0013300801007387 */ /* 0x0003e20000100a00 */
[----:B0-----:R-:W-:Y:S02]  /*109af0*/  IADD3 R2, P6, R18, R41, RZ ;  /* 0x0000002912027210 */ /* 0x001fe40007fde0ff */
[----:B-1----:R-:W-:Y:S02]  /*109b00*/  F2FP.SATFINITE.E4M3.F32.PACK_AB_MERGE_C R9, R13, R12, RZ ;  /* 0x0000000c0d09723e */ /* 0x002fe400048070ff */
[----:B------:R-:W-:Y:S01]  /*109b10*/  F2FP.SATFINITE.E4M3.F32.PACK_AB_MERGE_C R8, R52, R3, RZ ;  /* 0x000000033408723e */ /* 0x000fe200048070ff */
[----:B------:R-:W-:-:S02]  /*109b20*/  IMAD.X R3, R4, 0x1, R39, P6 ;  /* 0x0000000104037824 */ /* 0x000fc400030e0627 */
[----:B------:R-:W-:Y:S04]  /*109b30*/  STL [R1+0x9b8], R9 ;  /* 0x0009b80901007387 */ /* 0x000fe80000100800 */
[----:B------:R-:W-:Y:S04]  /*109b40*/  STL [R1+0x9b4], R8 ;  /* 0x0009b40801007387 */ /* 0x000fe80000100800 */
[----:B------:R-:W4:Y:S04]  /*109b50*/  LDL.LU R58, [R1+0x798] ;  /* 0x00079800013a7983 */ /* 0x000f280000300800 */
[----:B------:R-:W4:Y:S04]  /*109b60*/  LDL.LU R55, [R1+0x79c] ;  /* 0x00079c0001377983 */ /* 0x000f280000300800 */
        /* <DEDUP_REMOVED lines=13> */
[----:B------:R0:W-:Y:S04]  /*109c40*/  STL.64 [R1+0x1318], R10 ;  /* 0x0013180a01007387 */ /* 0x0001e80000100a00 */
[----:B------:R-:W4:Y:S01]  /*109c50*/  LDL.LU R9, [R1+0xc18] ;  /* 0x000c180001097983 */ /* 0x000f220000300800 */
[----:B--2---:R-:W-:-:S05]  /*109c60*/  F2FP.SATFINITE.E4M3.F32.PACK_AB_MERGE_C R5, R6, R5, RZ ;  /* 0x000000050605723e */ /* 0x004fca00048070ff */
[----:B------:R-:W-:Y:S04]  /*109c70*/  STL [R1+0x29f8], R5 ;  /* 0x0029f80501007387 */ /* 0x000fe80000100800 */
[----:B------:R-:W2:Y:S01]  /*109c80*/  LDL.LU R51, [R1+0xc1c] ;  /* 0x000c1c0001337983 */ /* 0x000ea20000300800 */
[----:B------:R-:W-:-:S05]  /*109c90*/  F2FP.SATFINITE.E4M3.F32.PACK_AB_MERGE_C R4, R56, R54, RZ ;  /* 0x000000363804723e */ /* 0x000fca00048070ff */
[----:B------:R3:W-:Y:S04]  /*109ca0*/  STL [R1+0x29f4], R4 ;  /* 0x0029f40401007387 */ /* 0x0007e80000100800 */
[----:B------:R-:W2:Y:S04]  /*109cb0*/  LDL.LU R54, [R1+0x780] ;  /* 0x0007800001367983 */ /* 0x000ea80000300800 */
[----:B------:R-:W2:Y:S04]  /*109cc0*/  LDL.LU R56, [R1+0x784] ;  /* 0x0007840001387983 */ /* 0x000ea80000300800 */
[----:B------:R-:W2:Y:S04]  /*109cd0*/  LDL.LU R60, [R1+0x788] ;  /* 0x00078800013c7983 */ /* 0x000ea80000300800 */
[----:B0-----:R-:W2:Y:S01]  /*109ce0*/  LDL.LU R10, [R1+0x78c] ;  /* 0x00078c00010a7983 */ /* 0x001ea20000300800 */
[----:B------:R-:W-:-:S02]  /*109cf0*/  IADD3 R16, P6, R19, R57, RZ ;  /* 0x0000003913107210 */ /* 0x000fc40007fde0ff */
[----:B---3--:R-:W-:-:S05]  /*109d00*/  F2FP.SATFINITE.E4M3.F32.PACK_AB_MERGE_C R4, R48, R7, RZ ;  /* 0x000000073004723e */ /* 0x008fca00048070ff */
[----:B------:R0:W-:Y:S04]  /*109d10*/  STL [R1+0x2a18], R4 ;  /* 0x002a180401007387 */ /* 0x0001e80000100800 */
[----:B------:R-:W3:Y:S04]  /*109d20*/  LDL.LU R11, [R1+0x7c0] ;  /* 0x0007c000010b7983 */ /* 0x000ee80000300800 */
[----:B------:R-:W3:Y:S04]  /*109d30*/  LDL.LU R50, [R1+0x7c4] ;  /* 0x0007c40001327983 */ /* 0x000ee80000300800 */
[----:B------:R-:W3:Y:S04]  /*109d40*/  LDL.LU R5, [R1+0x7c8] ;  /* 0x0007c80001057983 */ /* 0x000ee80000300800 */
[----:B------:R-:W3:Y:S04]  /*109d50*/  LDL.LU R6, [R1+0x7cc] ;  /* 0x0007cc0001067983 */ /* 0x000ee80000300800 */
[----:B------:R-:W3:Y:S04]  /*109d60*/  LDL.LU R7, [R1+0x7d0] ;  /* 0x0007d00001077983 */ /* 0x000ee80000300800 */
[----:B------:R-:W3:Y:S01]  /*109d70*/  LDL.LU R48, [R1+0x7d4] ;  /* 0x0007d40001307983 */ /* 0x000ee20000300800 */
[----:B0-----:R-:W-:-:S05]  /*109d80*/  SHF.R.S32.HI R4, RZ, 0x1f, R19 ;  /* 0x0000001fff047819 */ /* 0x001fca0000011413 */
[----:B------:R-:W-:-:S05]  /*109d90*/  IMAD.X R17, R4, 0x1, R61, P6 ;  /* 0x0000000104117824 */ /* 0x000fca00030e063d */
[----:B------:R0:W-:Y:S02]  /*109da0*/  STL.64 [R1+0x1310], R16 ;  /* 0x0013101001007387 */ /* 0x0001e40000100a00 */
[----:B0-----:R-:W-:-:S05]  /*109db0*/  IADD3 R16, P6, R19, R46, RZ ;  /* 0x0000002e13107210 */ /* 0x001fca0007fde0ff */
[----:B------:R-:W-:Y:S01]  /*109dc0*/  IMAD.X R17, R4, 0x1, R34, P6 ;  /* 0x0000000104117824 */ /* 0x000fe200030e0622 */
[----:B----4-:R-:W-:-:S05]  /*109dd0*/  F2FP.SATFINITE.E4M3.F32.PACK_AB_MERGE_C R18, R55, R58, RZ ;  /* 0x0000003a3712723e */ /* 0x010fca00048070ff */
[----:B------:R-:W-:Y:S01]  /*109de0*/  STL [R1+0x2a14], R18 ;  /* 0x002a141201007387 */ /* 0x000fe20000100800 */
[----:B------:R-:W-:-:S05]  /*109df0*/  F2FP.SATFINITE.E4M3.F32.PACK_AB_MERGE_C R15, R15, R59, RZ ;  /* 0x0000003b0f0f723e */ /* 0x000fca00048070ff */
[----:B------:R-:W-:Y:S04]  /*109e00*/  STL [R1+0x2a38], R15 ;  /* 0x002a380f01007387 */ /* 0x000fe80000100800 */
[----:B------:R0:W-:Y:S01]  /*109e10*/  STL.64 [R1+0x1300], R16 ;  /* 0x0013001001007387 */ /* 0x0001e20000100a00 */
[----:B------:R-:W-:Y:S02]  /*109e20*/  F2FP.SATFINITE.E4M3.F32.PACK_AB_MERGE_C R2, R8, R2, RZ ;  /* 0x000000020802723e */ /* 0x000fe400048070ff */
[----:B0-----:R-:W-:Y:S02]  /*109e30*/  F2FP.SATFINITE.E4M3.F32.PACK_AB_MERGE_C R16, R53, R14, RZ ;  /* 0x0000000e3510723e */ /* 0x001fe400048070ff */
[----:B------:R-:W-:-:S03]  /*109e40*/  IADD3 R14, P6, R19, R45, RZ ;  /* 0x0000002d130e7210 */ /* 0x000fc60007fde0ff */
[----:B------:R-:W-:Y:S02]  /*109e50*/  STL [R1+0x2a34], R16 ;  /* 0x002a341001007387 */ /* 0x000fe40000100800 */
[----:B------:R-:W-:Y:S02]  /*109e60*/  IMAD.X R15, R4, 0x1, R35, P6 ;  /* 0x00000001040f7824 */ /* 0x000fe400030e0623 */
[----:B------:R0:W-:Y:S01]  /*109e70*/  STL [R1+0x2a54], R2 ;  /* 0x002a540201007387 */ /* 0x0001e20000100800 */
[----:B------:R-:W-:Y:S02]  /*109e80*/  F2FP.SATFINITE.E4M3.F32.PACK_AB_MERGE_C R12, R13, R12, RZ ;  /* 0x0000000c0d0c723e */ /* 0x000fe400048070ff */
[----:B------:R-:W-:Y:S01]  /*109e90*/  F2FP.SATFINITE.E4M3.F32.PACK_AB_MERGE_C R8, R52, R3, RZ ;  /* 0x000000033408723e */ /* 0x000fe200048070ff */
[----:B------:R-:W-:Y:S01]  /*109ea0*/  STL.64 [R1+0x1228], R14 ;  /* 0x0012280e01007387 */ /* 0x000fe20000100a00 */
[----:B0-----:R-:W-:-:S03]  /*109eb0*/  IADD3 R2, P6, R19, R43, RZ ;  /* 0x0000002b13027210 */ /* 0x001fc60007fde0ff */
[----:B------:R0:W-:Y:S02]  /*109ec0*/  STL [R1+0x2a50], R12 ;  /* 0x002a500c01007387 */ /* 0x0001e40000100800 */
[----:B------:R-:W-:Y:S02]  /*109ed0*/  IMAD.X R3, R4, 0x1, R36, P6 ;  /* 0x0000000104037824 */ /* 0x000fe400030e0624 */
[----:B------:R-:W-:Y:S04]  /*109ee0*/  STL [R1+0x2a64], R8 ;  /* 0x002a640801007387 */ /* 0x000fe80000100800 */
[----:B0-----:R-:W4:Y:S04]  /*109ef0*/  LDL.LU R12, [R1+0x7d8] ;  /* 0x0007d800010c7983 */ /* 0x001f280000300800 */
[----:B------:R-:W4:Y:S04]  /*109f00*/  LDL.LU R13, [R1+0x7dc] ;  /* 0x0007dc00010d7983 */ /* 0x000f280000300800 */
[----:B------:R0:W-:Y:S04]  /*109f10*/  STL.64 [R1+0x1218], R2 ;  /* 0x0012180201007387 */ /* 0x0001e80000100a00 */
[----:B0-----:R-:W4:Y:S04]  /*109f20*/  LDL.LU R3, [R1+0x7e0] ;  /* 0x0007e00001037983 */ /* 0x001f280000300800 */
[----:B------:R-:W4:Y:S01]  /*109f30*/  LDL.LU R52, [R1+0x7e4] ;  /* 0x0007e40001347983 */ /* 0x000f220000300800 */
[----:B--2---:R-:W-:-:S02]  /*109f40*/  F2FP.SATFINITE.E4M3.F32.PACK_AB_MERGE_C R8, R51, R9, RZ ;  /* 0x000000093308723e */ /* 0x004fc400048070ff */
[----:B------:R-:W-:Y:S02]  /*109f50*/  F2FP.SATFINITE.E4M3.F32.PACK_AB_MERGE_C R2, R56, R54, RZ ;  /* 0x000000363802723e */ /* 0x000fe400048070ff */
[----:B------:R-:W2:Y:S04]  /*109f60*/  LDL.LU R54, [R1+0x7e8] ;  /* 0x0007e80001367983 */ /* 0x000ea80000300800 */
[----:B------:R0:W-:Y:S04]  /*109f70*/  STL [R1+0x2a60], R8 ;  /* 0x002a600801007387 */ /* 0x0001e80000100800 */
[----:B------:R-:W2:Y:S01]  /*109f80*/  LDL.LU R56, [R1+0x7ec] ;  /* 0x0007ec0001387983 */ /* 0x000ea20000300800 */
[----:B0-----:R-:W-:-:S03]  /*109f90*/  IADD3 R8, P6, R19, R44, RZ ;  /* 0x0000002c13087210 */ /* 0x001fc60007fde0ff */
[----:B------:R-:W-:Y:S02]  /*109fa0*/  STL [R1+0x2a78], R2 ;  /* 0x002a780201007387 */ /* 0x000fe40000100800 */
[----:B------:R-:W-:Y:S01]  /*109fb0*/  IMAD.X R9, R4, 0x1, R37, P6 ;  /* 0x0000000104097824 */ /* 0x000fe200030e0625 */
[----:B------:R-:W-:-:S04]  /*109fc0*/  F2FP.SATFINITE.E4M3.F32.PACK_AB_MERGE_C R10, R10, R60, RZ ;  /* 0x0000003c0a0a723e */ /* 0x000fc800048070ff */
[----:B------:R0:W-:Y:S04]  /*109fd0*/  STL.64 [R1+0x1220], R8 ;  /* 0x0012200801007387 */ /* 0x0001e80000100a00 */
[----:B------:R-:W-:Y:S01]  /*109fe0*/  STL [R1+0x2a74], R10 ;  /* 0x002a740a01007387 */ /* 0x000fe20000100800 */
[----:B0-----:R-:W-:Y:S02]  /*109ff0*/  IADD3 R8, P6, R19, R42, RZ ;  /* 0x0000002a13087210 */ /* 0x001fe40007fde0ff */
[----:B---3--:R-:W-:-:S03]  /*10a000*/  F2FP.SATFINITE.E4M3.F32.PACK_AB_MERGE_C R2, R50, R11, RZ ;  /* 0x0000000b3202723e */ /* 0x008fc600048070ff */
[----:B------:R-:W-:Y:S02]  /*10a010*/  IMAD.X R9, R4, 0x1, R38, P6 ;  /* 0x0000000104097824 */ /* 0x000fe400030e0626 */
        /* <DEDUP_REMOVED lines=10> */
[----:B------:R-:W3:Y:S04]  /*10a0c0*/  LDL.LU R59, [R1+0x808] ;  /* 0x00080800013b7983 */ /* 0x000ee80000300800 */
[----:B------:R1:W-:Y:S04]  /*10a0d0*/  STL.64 [R1+0x1208], R6 ;  /* 0x0012080601007387 */ /* 0x0003e80000100a00 */
[----:B------:R-:W3:Y:S04]  /*10a0e0*/  LDL.LU R15, [R1+0x80c] ;  /* 0x00080c00010f7983 */ /* 0x000ee80000300800 */
[----:B------:R-:W3:Y:S04]  /*10a0f0*/  LDL.LU R14, [R1+0x810] ;  /* 0x00081000010e7983 */ /* 0x000ee80000300800 */
[----:B------:R-:W3:Y:S04]  /*10a100*/  LDL.LU R53, [R1+0x814] ;  /* 0x0008140001357983 */ /* 0x000ee80000300800 */
[----:B0-----:R-:W3:Y:S04]  /*10a110*/  LDL.LU R2, [R1+0x818] ;  /* 0x0008180001027983 */ /* 0x001ee80000300800 */
[----:B------:R-:W3:Y:S04]  /*10a120*/  LDL.LU R8, [R1+0x81c] ;  /* 0x00081c0001087983 */ /* 0x000ee80000300800 */
[----:B------:R-:W3:Y:S04]  /*10a130*/  LDL.LU R5, [R1+0x820] ;  /* 0x0008200001057983 */ /* 0x000ee80000300800 */
[----:B-1----:R-:W3:Y:S04]  /*10a140*/  LDL.LU R6, [R1+0x824] ;  /* 0x0008240001067983 */ /* 0x002ee80000300800 */
[----:B------:R-:W3:Y:S04]  /*10a150*/  LDL.LU R7, [R1+0x828] ;  /* 0x0008280001077983 */ /* 0x000ee80000300800 */
[----:B------:R-:W3:Y:S01]  /*10a160*/  LDL.LU R48, [R1+0x82c] ;  /* 0x00082c0001307983 */ /* 0x000ee20000300800 */
[----:B------:R-:W-:-:S05]  /*10a170*/  IADD3 R10, P6, R19, R47, RZ ;  /* 0x0000002f130a7210 */ /* 0x000fca0007fde0ff */
[----:B------:R-:W-:-:S05]  /*10a180*/  IMAD.X R11, R4, 0x1, R40, P6 ;  /* 0x00000001040b7824 */ /* 0x000fca00030e0628 */
[----:B------:R-:W-:Y:S04]  /*10a190*/  STL.64 [R1+0x1200], R10 ;  /* 0x0012000a01007387 */ /* 0x000fe80000100a00 */
[----:B------:R-:W3:Y:S01]  /*10a1a0*/  LDL.LU R9, [R1+0x830] ;  /* 0x0008300001097983 */ /* 0x000ee20000300800 */
[----:B----4-:R-:W-:-:S05]  /*10a1b0*/  F2FP.SATFINITE.E4M3.F32.PACK_AB_MERGE_C R4, R13, R12, RZ ;  /* 0x0000000c0d04723e */ /* 0x010fca00048070ff */
[----:B------:R-:W-:Y:S04]  /*10a1c0*/  STL [R1+0x287c], R4 ;  /* 0x00287c0401007387 */ /* 0x000fe80000100800 */
[----:B------:R-:W4:Y:S01]  /*10a1d0*/  LDL.LU R51, [R1+0x834] ;  /* 0x0008340001337983 */ /* 0x000f220000300800 */
[----:B------:R-:W-:-:S05]  /*10a1e0*/  F2FP.SATFINITE.E4M3.F32.PACK_AB_MERGE_C R3, R52, R3, RZ ;  /* 0x000000033403723e */ /* 0x000fca00048070ff */
        /* <DEDUP_REMOVED lines=16> */
[----:B------:R0:W-:Y:S02]  /*10a2f0*/  STL.64 [R1+0x11f8], R16 ;  /* 0x0011f81001007387 */ /* 0x0001e40000100a00 */
[----:B0-----:R-:W-:-:S05]  /*10a300*/  IADD3 R16, P6, R20, R46, RZ ;  /* 0x0000002e14107210 */ /* 0x001fca0007fde0ff */
[----:B------:R-:W-:Y:S01]  /*10a310*/  IMAD.X R17, R4, 0x1, R34, P6 ;  /* 0x0000000104117824 */ /* 0x000fe200030e0622 */
[----:B---3--:R-:W-:-:S05]  /*10a320*/  F2FP.SATFINITE.E4M3.F32.PACK_AB_MERGE_C R18, R55, R58, RZ ;  /* 0x0000003a3712723e */ /* 0x008fca00048070ff */
[----:B------:R-:W-:Y:S01]  /*10a330*/  STL [R1+0x12f8], R18 ;  /* 0x0012f81201007387 */ /* 0x000fe20000100800 */
[----:B------:R-:W-:-:S05]  /*10a340*/  F2FP.SATFINITE.E4M3.F32.PACK_AB_MERGE_C R15, R15, R59, RZ ;  /* 0x0000003b0f0f723e */ /* 0x000fca00048070ff */
[----:B------:R-:W-:Y:S04]  /*10a350*/  STL [R1+0x2884], R15 ;  /* 0x0028840f01007387 */ /* 0x000fe80000100800 */
[----:B------:R0:W-:Y:S01]  /*10a360*/  STL.64 [R1+0x11e8], R16 ;  /* 0x0011e81001007387 */ /* 0x0001e20000100a00 */
[----:B------:R-:W-:Y:S02]  /*10a370*/  F2FP.SATFINITE.E4M3.F32.PACK_AB_MERGE_C R2, R8, R2, RZ ;  /* 0x000000020802723e */ /* 0x000fe400048070ff */
[----:B0-----:R-:W-:Y:S02]  /*10a380*/  F2FP.SATFINITE.E4M3.F32.PACK_AB_MERGE_C R16, R53, R14, RZ ;  /* 0x0000000e3510723e */ /* 0x001fe400048070ff */
[----:B------:R-:W-:Y:S02]  /*10a390*/  IADD3 R14, P6, R20, R45, RZ ;  /* 0x0000002d140e7210 */ /* 0x000fe40007fde0ff */
[----:B------:R-:W-:Y:S01]  /*10a3a0*/  F2FP.SATFINITE.E4M3.F32.PACK_AB_MERGE_C R5, R6, R5, RZ ;  /* 0x000000050605723e */ /* 0x000fe200048070ff */
[----:B------:R-:W-:Y:S02]  /*10a3b0*/  STL [R1+0x12f4], R16 ;  /* 0x0012f41001007387 */ /* 0x000fe40000100800 */
[----:B------:R-:W-:Y:S01]  /*10a3c0*/  IMAD.X R15, R4, 0x1, R35, P6 ;  /* 0x00000001040f7824 */ /* 0x000fe200030e0623 */
[----:B------:R-:W-:Y:S01]  /*10a3d0*/  IADD3 R6, P6, R20, R43, RZ ;  /* 0x0000002b14067210 */ /* 0x000fe20007fde0ff */
[----:B------:R0:W-:Y:S04]  /*10a3e0*/  STL [R1+0x2888], R2 ;  /* 0x0028880201007387 */ /* 0x0001e80000100800 */
[----:B------:R-:W-:Y:S01]  /*10a3f0*/  STL.64 [R1+0x11f0], R14 ;  /* 0x0011f00e01007387 */ /* 0x000fe20000100a00 */
[----:B0-----:R-:W-:Y:S01]  /*10a400*/  F2FP.SATFINITE.E4M3.F32.PACK_AB_MERGE_C R2, R48, R7, RZ ;  /* 0x000000073002723e */ /* 0x001fe200048070ff */
[----:B------:R-:W-:-:S02]  /*10a410*/  IMAD.X R7, R4, 0x1, R36, P6 ;  /* 0x0000000104077824 */ /* 0x000fc400030e0624 */
[----:B------:R0:W-:Y:S04]  /*10a420*/  STL [R1+0x12f0], R5 ;  /* 0x0012f00501007387 */ /* 0x0001e80000100800 */
[----:B------:R-:W-:Y:S04]  /*10a430*/  STL [R1+0x2894], R2 ;  /* 0x0028940201007387 */ /* 0x000fe80000100800 */
[----:B0-----:R-:W3:Y:S04]  /*10a440*/  LDL.LU R5, [R1+0x860] ;  /* 0x0008600001057983 */ /* 0x001ee80000300800 */
[----:B------:R0:W-:Y:S04]  /*10a450*/  STL.64 [R1+0x11e0], R6 ;  /* 0x0011e00601007387 */ /* 0x0001e80000100a00 */
[----:B0-----:R-:W3:Y:S04]  /*10a460*/  LDL.LU R6, [R1+0x864] ;  /* 0x0008640001067983 */ /* 0x001ee80000300800 */
[----:B------:R-:W3:Y:S04]  /*10a470*/  LDL.LU R7, [R1+0x868] ;  /* 0x0008680001077983 */ /* 0x000ee80000300800 */
[----:B------:R-:W3:Y:S01]  /*10a480*/  LDL.LU R48, [R1+0x86c] ;  /* 0x00086c0001307983 */ /* 0x000ee20000300800 */
[----:B----4-:R-:W-:-:S02]  /*10a490*/  F2FP.SATFINITE.E4M3.F32.PACK_AB_MERGE_C R8, R51, R9, RZ ;  /* 0x000000093308723e */ /* 0x010fc400048070ff */
        /* <DEDUP_REMOVED lines=9> */
[----:B------:R1:W-:Y:S01]  /*10a530*/  STL [R1+0xa90], R10 ;  /* 0x000a900a01007387 */ /* 0x0003e20000100800 */
[----:B0-----:R-:W-:-:S05]  /*10a540*/  IADD3 R8, P6, R20, R42, RZ ;  /* 0x0000002a14087210 */ /* 0x001fca0007fde0ff */
[----:B------:R-:W-:Y:S01]  /*10a550*/  IMAD.X R9, R4, 0x1, R38, P6 ;  /* 0x0000000104097824 */ /* 0x000fe200030e0626 */
[----:B--2---:R-:W-:-:S05]  /*10a560*/  F2FP.SATFINITE.E4M3.F32.PACK_AB_MERGE_C R2, R50, R11, RZ ;  /* 0x0000000b3202723e */ /* 0x004fca00048070ff */
[----:B------:R0:W-:Y:S01]  /*10a570*/  STL [R1+0x28a0], R2 ;  /* 0x0028a00201007387 */ /* 0x0001e20000100800 */
[----:B-1----:R-:W-:-:S03]  /*10a580*/  F2FP.SATFINITE.E4M3.F32.PACK_AB_MERGE_C R10, R13, R12, RZ ;  /* 0x0000000c0d0a723e */ /* 0x002fc600048070ff */
[----:B------:R1:W-:Y:S01]  /*10a590*/  STL.64 [R1+0x1180], R8 ;  /* 0x0011800801007387 */ /* 0x0003e20000100a00 */
[----:B0-----:R-:W-:Y:S02]  /*10a5a0*/  F2FP.SATFINITE.E4M3.F32.PACK_AB_MERGE_C R2, R56, R54, RZ ;  /* 0x000000363802723e */ /* 0x001fe400048070ff */
[----:B-1----:R-:W-:Y:S01]  /*10a5b0*/  IADD3 R8, P6, R20, R41, RZ ;  /* 0x0000002914087210 */ /* 0x002fe20007fde0ff */
        /* <DEDUP_REMOVED lines=18> */
[----:B------:R-:W-:Y:S04]  /*10a6e0*/  STL.64 [R1+0x1170], R10 ;  /* 0x0011700a01007387 */ /* 0x000fe80000100a00 */
[----:B------:R-:W2:Y:S01]  /*10a6f0*/  LDL.LU R9, [R1+0xbe8] ;  /* 0x000be80001097983 */ /* 0x000ea20000300800 */
[----:B---3--:R-:W-:-:S05]  /*10a700*/  F2FP.SATFINITE.E4M3.F32.PACK_AB_MERGE_C R5, R6, R5, RZ ;  /* 0x000000050605723e */ /* 0x008fca00048070ff */
[----:B------:R0:W-:Y:S01]  /*10a710*/  STL [R1+0x29d8], R5 ;  /* 0x0029d80501007387 */ /* 0x0001e20000100800 */
[----:B------:R-:W-:-:S03]  /*10a720*/  F2FP.SATFINITE.E4M3.F32.PACK_AB_MERGE_C R4, R48, R7, RZ ;  /* 0x000000073004723e */ /* 0x000fc600048070ff */
[----:B------:R-:W3:Y:S04]  /*10a730*/  LDL.LU R51, [R1+0xbec] ;  /* 0x000bec0001337983 */ /* 0x000ee80000300800 */
[----:B------:R-:W-:Y:S04]  /*10a740*/  STL [R1+0x29d4], R4 ;  /* 0x0029d40401007387 */ /* 0x000fe80000100800 */
[----:B0-----:R-:W3:Y:S04]  /*10a750*/  LDL.LU R5, [R1+0x8a0] ;  /* 0x0008a00001057983 */ /* 0x001ee80000300800 */
[----:B------:R-:W3:Y:S04]  /*10a760*/  LDL.LU R6, [R1+0x8a4] ;  /* 0x0008a40001067983 */ /* 0x000ee80000300800 */
[----:B------:R-:W3:Y:S04]  /*10a770*/  LDL.LU R60, [R1+0x8a8] ;  /* 0x0008a800013c7983 */ /* 0x000ee80000300800 */
[----:B------:R-:W3:Y:S01]  /*10a780*/  LDL.LU R10, [R1+0x8ac] ;  /* 0x0008ac00010a7983 */ /* 0x000ee20000300800 */
[----:B----4-:R-:W-:-:S05]  /*10a790*/  F2FP.SATFINITE.E4M3.F32.PACK_AB_MERGE_C R3, R52, R3, RZ ;  /* 0x000000033403723e */ /* 0x010fca00048070ff */
        /* <DEDUP_REMOVED lines=20> */
[----:B------:R-:W-:Y:S02]  /*10a8e0*/  IADD3 R14, P6, R21, R45, RZ ;  /* 0x0000002d150e7210 */ /* 0x000fe40007fde0ff */
[----:B------:R-:W-:-:S03]  /*10a8f0*/  F2FP.SATFINITE.E4M3.F32.PACK_AB_MERGE_C R8, R13, R12, RZ ;  /* 0x0000000c0d08723e */ /* 0x000fc600048070ff */
[C---:B------:R-:W-:Y:S01]  /*10a900*/  IMAD.X R15, R4.reuse, 0x1, R35, P6 ;  /* 0x00000001040f7824 */ /* 0x040fe200030e0623 */
        /* <DEDUP_REMOVED lines=9> */
[----:B0-----:R-:W2:Y:S04]  /*10a9a0*/  LDL.LU R12, [R1+0x8d8] ;  /* 0x0008d800010c7983 */ /* 0x001ea80000300800 */
[----:B------:R-:W2:Y:S04]  /*10a9b0*/  LDL.LU R13, [R1+0x8dc] ;  /* 0x0008dc00010d7983 */ /* 0x000ea80000300800 */
[----:B------:R-:W2:Y:S04]  /*10a9c0*/  LDL.LU R54, [R1+0x8e0] ;  /* 0x0008e00001367983 */ /* 0x000ea80000300800 */
[----:B------:R-:W2:Y:S01]  /*10a9d0*/  LDL.LU R56, [R1+0x8e4] ;  /* 0x0008e40001387983 */ /* 0x000ea20000300800 */
[----:B---3--:R-:W-:-:S02]  /*10a9e0*/  F2FP.SATFINITE.E4M3.F32.PACK_AB_MERGE_C R8, R51, R9, RZ ;  /* 0x000000093308723e */ /* 0x008fc400048070ff */
[----:B------:R-:W-:Y:S02]  /*10a9f0*/  F2FP.SATFINITE.E4M3.F32.PACK_AB_MERGE_C R2, R6, R5, RZ ;  /* 0x000000050602723e */ /* 0x000fe400048070ff */
        /* <DEDUP_REMOVED lines=11> */
[----:B----4-:R-:W-:-:S05]  /*10aab0*/  F2FP.SATFINITE.E4M3.F32.PACK_AB_MERGE_C R2, R50, R11, RZ ;  /* 0x0000000b3202723e */ /* 0x010fca00048070ff */
        /* <DEDUP_REMOVED lines=26> */
[----:B------:R0:W-:Y:S01]  /*10ac60*/  STL [R1+0x1d8], R10 ;  /* 0x0001d80a01007387 */ /* 0x0001e20000100800 */
[----:B------:R-:W-:-:S03]  /*10ac70*/  F2FP.SATFINITE.E4M3.F32.PACK_AB_MERGE_C R4, R56, R54, RZ ;  /* 0x000000363804723e */ /* 0x000fc600048070ff */
[----:B------:R-:W2:Y:S04]  /*10ac80*/  LDL.LU R51, [R1+0x984] ;  /* 0x0009840001337983 */ /* 0x000ea80000300800 */
        /* <DEDUP_REMOVED lines=9> */
[----:B------:R-:W3:Y:S01]  /*10ad20*/  LDL.LU R50, [R1+0x93c] ;  /* 0x00093c0001327983 */ /* 0x000ee20000300800 */
[----:B0-----:R-:W-:-:S03]  /*10ad30*/  SHF.R.S32.HI R4, RZ, 0x1f, R22 ;  /* 0x0000001fff047819 */ /* 0x001fc60000011416 */
[----:B------:R-:W3:Y:S04]  /*10ad40*/  LDL.LU R12, [R1+0x940] ;  /* 0x00094000010c7983 */ /* 0x000ee80000300800 */
[----:B------:R-:W3:Y:S04]  /*10ad50*/  LDL.LU R13, [R1+0x944] ;  /* 0x00094400010d7983 */ /* 0x000ee80000300800 */
[----:B------:R-:W3:Y:S01]  /*10ad60*/  LDL.LU R5, [R1+0x948] ;  /* 0x0009480001057983 */ /* 0x000ee20000300800 */
[----:B------:R-:W-:-:S03]  /*10ad70*/  IMAD.X R17, R4, 0x1, R61, P6 ;  /* 0x0000000104117824 */ /* 0x000fc600030e063d */
[----:B------:R-:W3:Y:S04]  /*10ad80*/  LDL.LU R6, [R1+0x94c] ;  /* 0x00094c0001067983 */ /* 0x000ee80000300800 */
        /* <DEDUP_REMOVED lines=18> */
[----:B------:R-:W-:Y:S02]  /*10aeb0*/  STL [R1+0x190], R8 ;  /* 0x0001900801007387 */ /* 0x000fe40000100800 */
[----:B------:R-:W-:Y:S02]  /*10aec0*/  IMAD.X R3, R4, 0x1, R36, P6 ;  /* 0x0000000104037824 */ /* 0x000fe400030e0624 */
[----:B------:R0:W-:Y:S04]  /*10aed0*/  STL [R1+0x194], R7 ;  /* 0x0001940701007387 */ /* 0x0001e80000100800 */
        /* <DEDUP_REMOVED lines=11> */
[----:B------:R0:W-:Y:S02]  /*10af90*/  STL [R1+0xdc], R2 ;  /* 0x0000dc0201007387 */ /* 0x0001e40000100800 */
[----:B------:R-:W-:-:S05]  /*10afa0*/  IMAD.X R9, R4, 0x1, R37, P6 ;  /* 0x0000000104097824 */ /* 0x000fca00030e0625 */
[----:B------:R1:W-:Y:S01]  /*10afb0*/  STL.64 [R1+0x1108], R8 ;  /* 0x0011080801007387 */ /* 0x0003e20000100a00 */
[----:B0-----:R-:W-:Y:S02]  /*10afc0*/  F2FP.SATFINITE.E4M3.F32.PACK_AB_MERGE_C R2, R10, R60, RZ ;  /* 0x0000003c0a02723e */ /* 0x001fe400048070ff */
[----:B-1----:R-:W-:-:S03]  /*10afd0*/  IADD3 R8, P6, R22, R42, RZ ;  /* 0x0000002a16087210 */ /* 0x002fc60007fde0ff */
[----:B------:R0:W-:Y:S02]  /*10afe0*/  STL [R1+0xd8], R2 ;  /* 0x0000d80201007387 */ /* 0x0001e40000100800 */
[----:B------:R-:W-:Y:S01]  /*10aff0*/  IMAD.X R9, R4, 0x1, R38, P6 ;  /* 0x0000000104097824 */ /* 0x000fe200030e0626 */
[----:B---3--:R-:W-:-:S04]  /*10b000*/  F2FP.SATFINITE.E4M3.F32.PACK_AB_MERGE_C R10, R13, R12, RZ ;  /* 0x0000000c0d0a723e */ /* 0x008fc800048070ff */
[----:B------:R1:W-:Y:S01]  /*10b010*/  STL.64 [R1+0x1100], R8 ;  /* 0x0011000801007387 */ /* 0x0003e20000100a00 */
[----:B0-----:R-:W-:-:S03]  /*10b020*/  F2FP.SATFINITE.E4M3.F32.PACK_AB_MERGE_C R2, R6, R5, RZ ;  /* 0x000000050602723e */ /* 0x001fc600048070ff */
[----:B------:R-:W-:Y:S01]  /*10b030*/  STL [R1+0xbc], R10 ;  /* 0x0000bc0a01007387 */ /* 0x000fe20000100800 */
[----:B-1----:R-:W-:-:S03]  /*10b040*/  IADD3 R8, P6, R22, R41, RZ ;  /* 0x0000002916087210 */ /* 0x002fc60007fde0ff */
[----:B------:R0:W-:Y:S02]  /*10b050*/  STL [R1+0xc8], R2 ;  /* 0x0000c80201007387 */ /* 0x0001e40000100800 */
[----:B------:R-:W-:Y:S02]  /*10b060*/  IMAD.X R9, R4, 0x1, R39, P6 ;  /* 0x0000000104097824 */ /* 0x000fe400030e0627 */
        /* <DEDUP_REMOVED lines=8> */
[----:B-1----:R-:W3:Y:S04]  /*10b0f0*/  LDL.LU R8, [R1+0x12c4] ;  /* 0x0012c40001087983 */ /* 0x002ee80000300800 */
[----:B------:R-:W3:Y:S04]  /*10b100*/  LDL.LU R12, [R1+0x12c8] ;  /* 0x0012c800010c7983 */ /* 0x000ee80000300800 */
[----:B------:R-:W3:Y:S01]  /*10b110*/  LDL.LU R13, [R1+0x12cc] ;  /* 0x0012cc00010d7983 */ /* 0x000ee20000300800 */
[----:B------:R-:W-:-:S03]  /*10b120*/  IADD3 R10, P6, R22, R47, RZ ;  /* 0x0000002f160a7210 */ /* 0x000fc60007fde0ff */
[----:B------:R-:W3:Y:S04]  /*10b130*/  LDL.LU R5, [R1+0x12b0] ;  /* 0x0012b00001057983 */ /* 0x000ee80000300800 */
[----:B------:R-:W3:Y:S01]  /*10b140*/  LDL.LU R6, [R1+0x12b4] ;  /* 0x0012b40001067983 */ /* 0x000ee20000300800 */
[----:B------:R-:W-:Y:S01]  /*10b150*/  F2FP.SATFINITE.E4M3.F32.PACK_AB_MERGE_C R53, R50, R11, RZ ;  /* 0x0000000b3235723e */ /* 0x000fe200048070ff */
        /* <DEDUP_REMOVED lines=8> */
[----:B------:R-:W4:Y:S04]  /*10b1e0*/  LDL.LU R48, [R1+0xbd0] ;  /* 0x000bd00001307983 */ /* 0x000f280000300800 */
[----:B0-----:R-:W4:Y:S04]  /*10b1f0*/  LDL.LU R3, [R1+0xbd4] ;  /* 0x000bd40001037983 */ /* 0x001f280000300800 */
        /* <DEDUP_REMOVED lines=14> */
[----:B0-----:R-:W-:Y:S02]  /*10b2e0*/  IADD3 R16, P6, R23, R46, RZ ;  /* 0x0000002e17107210 */ /* 0x001fe40007fde0ff */
[----:B---3--:R-:W-:-:S03]  /*10b2f0*/  F2FP.SATFINITE.E4M3.F32.PACK_AB_MERGE_C R19, R58, R49, RZ ;  /* 0x000000313a13723e */ /* 0x008fc600048070ff */
[----:B------:R-:W-:Y:S02]  /*10b300*/  IMAD.X R17, R4, 0x1, R34, P6 ;  /* 0x0000000104117824 */ /* 0x000fe400030e0622 */
        /* <DEDUP_REMOVED lines=63> */
[----:B------:R-:W-:-:S03]  /*10b700*/  F2FP.SATFINITE.E4M3.F32.PACK_AB_MERGE_C R4, R6, R5, RZ ;  /* 0x000000050604723e */ /* 0x000fc600048070ff */
[----:B------:R-:W3:Y:S04]  /*10b710*/  LDL.LU R51, [R1+0xa14] ;  /* 0x000a140001337983 */ /* 0x000ee80000300800 */
[----:B------:R-:W-:Y:S04]  /*10b720*/  STL [R1+0x1c0], R4 ;  /* 0x0001c00401007387 */ /* 0x000fe80000100800 */
[----:B------:R-:W3:Y:S04]  /*10b730*/  LDL.LU R60, [R1+0xa18] ;  /* 0x000a1800013c7983 */ /* 0x000ee80000300800 */
[----:B0-----:R-:W3:Y:S04]  /*10b740*/  LDL.LU R10, [R1+0xa1c] ;  /* 0x000a1c00010a7983 */ /* 0x001ee80000300800 */
        /* <DEDUP_REMOVED lines=8> */
[----:B------:R-:W4:Y:S04]  /*10b7d0*/  LDL.LU R48, [R1+0xa38] ;  /* 0x000a380001307983 */ /* 0x000f280000300800 */
[----:B0-----:R-:W4:Y:S01]  /*10b7e0*/  LDL.LU R3, [R1+0xa3c] ;  /* 0x000a3c0001037983 */ /* 0x001f220000300800 */
        /* <DEDUP_REMOVED lines=16> */
[----:B------:R-:W-:-:S02]  /*10b8f0*/  IMAD.X R15, R4, 0x1, R35, P6 ;  /* 0x00000001040f7824 */ /* 0x000fc400030e0623 */
[----:B------:R0:W-:Y:S04]  /*10b900*/  STL [R1+0x19c], R2 ;  /* 0x00019c0201007387 */ /* 0x0001e80000100800 */
[----:B------:R-:W-:Y:S01]  /*10b910*/  STL.64 [R1+0x10a0], R14 ;  /* 0x0010a00e01007387 */ /* 0x000fe20000100a00 */
[----:B0-----:R-:W-:-:S03]  /*10b920*/  F2FP.SATFINITE.E4M3.F32.PACK_AB_MERGE_C R2, R56, R54, RZ ;  /* 0x000000363802723e */ /* 0x001fc600048070ff */
[----:B------:R0:W-:Y:S04]  /*10b930*/  STL [R1+0x17c], R7 ;  /* 0x00017c0701007387 */ /* 0x0001e80000100800 */
[----:B0-----:R-:W2:Y:S04]  /*10b940*/  LDL.LU R7, [R1+0xa40] ;  /* 0x000a400001077983 */ /* 0x001ea80000300800 */
[----:B------:R-:W-:Y:S04]  /*10b950*/  STL [R1+0x180], R2 ;  /* 0x0001800201007387 */ /* 0x000fe80000100800 */
[----:B------:R-:W2:Y:S04]  /*10b960*/  LDL.LU R52, [R1+0xa44] ;  /* 0x000a440001347983 */ /* 0x000ea80000300800 */
[----:B------:R-:W2:Y:S04]  /*10b970*/  LDL.LU R54, [R1+0xa48] ;  /* 0x000a480001367983 */ /* 0x000ea80000300800 */
[----:B------:R-:W2:Y:S01]  /*10b980*/  LDL.LU R56, [R1+0xa4c] ;  /* 0x000a4c0001387983 */ /* 0x000ea20000300800 */
[----:B------:R-:W-:-:S05]  /*10b990*/  IADD3 R14, P6, R24, R43, RZ ;  /* 0x0000002b180e7210 */ /* 0x000fca0007fde0ff */
[----:B------:R-:W-:Y:S01]  /*10b9a0*/  IMAD.X R15, R4, 0x1, R36, P6 ;  /* 0x00000001040f7824 */ /* 0x000fe200030e0624 */
[----:B------:R-:W-:-:S04]  /*10b9b0*/  IADD3 R8, P6, R24, R44, RZ ;  /* 0x0000002c18087210 */ /* 0x000fc80007fde0ff */
[----:B------:R3:W-:Y:S02]  /*10b9c0*/  STL.64 [R1+0x1090], R14 ;  /* 0x0010900e01007387 */ /* 0x0007e40000100a00 */
[----:B---3--:R-:W-:Y:S01]  /*10b9d0*/  F2FP.SATFINITE.E4M3.F32.PACK_AB_MERGE_C R14, R51, R9, RZ ;  /* 0x00000009330e723e */ /* 0x008fe200048070ff */
[----:B------:R-:W-:-:S04]  /*10b9e0*/  IMAD.X R9, R4, 0x1, R37, P6 ;  /* 0x0000000104097824 */ /* 0x000fc800030e0625 */
[----:B------:R-:W-:Y:S01]  /*10b9f0*/  STL [R1+0x150], R14 ;  /* 0x0001500e01007387 */ /* 0x000fe20000100800 */
[----:B------:R-:W-:Y:S02]  /*10ba00*/  F2FP.SATFINITE.E4M3.F32.PACK_AB_MERGE_C R2, R10, R60, RZ ;  /* 0x0000003c0a02723e */ /* 0x000fe400048070ff */
[----:B------:R-:W-:-:S03]  /*10ba10*/  F2FP.SATFINITE.E4M3.F32.PACK_AB_MERGE_C R55, R50, R11, RZ ;  /* 0x0000000b3237723e */ /* 0x000fc600048070ff */
[----:B------:R-:W-:Y:S04]  /*10ba20*/  STL [R1+0x158], R2 ;  /* 0x0001580201007387 */ /* 0x000fe80000100800 */
[----:B------:R-:W-:Y:S04]  /*10ba30*/  STL [R1+0x5de0], R55 ;  /* 0x005de03701007387 */ /* 0x000fe80000100800 */
[----:B------:R0:W-:Y:S02]  /*10ba40*/  STL.64 [R1+0x1088], R8 ;  /* 0x0010880801007387 */ /* 0x0001e40000100a00 */
[----:B0-----:R-:W-:-:S05]  /*10ba50*/  IADD3 R8, P6, R24, R42, RZ ;  /* 0x0000002a18087210 */ /* 0x001fca0007fde0ff */
[----:B------:R-:W-:Y:S01]  /*10ba60*/  IMAD.X R9, R4, 0x1, R38, P6 ;  /* 0x0000000104097824 */ /* 0x000fe200030e0626 */
[----:B----4-:R-:W-:Y:S02]  /*10ba70*/  F2FP.SATFINITE.E4M3.F32.PACK_AB_MERGE_C R2, R13, R12, RZ ;  /* 0x0000000c0d02723e */ /* 0x010fe400048070ff */
[----:B------:R-:W-:-:S05]  /*10ba80*/  F2FP.SATFINITE.E4M3.F32.PACK_AB_MERGE_C R49, R6, R5, RZ ;  /* 0x000000050631723e */ /* 0x000fca00048070ff */
[----:B------:R-:W-:Y:S01]  /*10ba90*/  STL [R1+0x5e18], R49 ;  /* 0x005e183101007387 */ /* 0x000fe20000100800 */
[----:B------:R-:W-:-:S03]  /*10baa0*/  F2FP.SATFINITE.E4M3.F32.PACK_AB_MERGE_C R3, R3, R48, RZ ;  /* 0x000000300303723e */ /* 0x000fc600048070ff */
[----:B------:R0:W-:Y:S04]  /*10bab0*/  STL.64 [R1+0x1080], R8 ;  /* 0x0010800801007387 */ /* 0x0001e80000100a00 */
[----:B------:R1:W-:Y:S04]  /*10bac0*/  STL.64 [R1+0x5df8], R2 ;  /* 0x005df80201007387 */ /* 0x0003e80000100a00 */
[----:B------:R-:W3:Y:S01]  /*10bad0*/  LDL.LU R21, [R1+0xa50] ;  /* 0x000a500001157983 */ /* 0x000ee20000300800 */
[----:B0-----:R-:W-:-:S03]  /*10bae0*/  IADD3 R8, P6, R24, R41, RZ ;  /* 0x0000002918087210 */ /* 0x001fc60007fde0ff */
[----:B------:R-:W3:Y:S02]  /*10baf0*/  LDL.LU R20, [R1+0xa54] ;  /* 0x000a540001147983 */ /* 0x000ee40000300800 */
[----:B------:R-:W-:Y:S02]  /*10bb00*/  IMAD.X R9, R4, 0x1, R39, P6 ;  /* 0x0000000104097824 */ /* 0x000fe400030e0627 */
[----:B------:R-:W4:Y:S04]  /*10bb10*/  LDL.LU R19, [R1+0xa58] ;  /* 0x000a580001137983 */ /* 0x000f280000300800 */
[----:B------:R0:W-:Y:S04]  /*10bb20*/  STL.64 [R1+0x1078], R8 ;  /* 0x0010780801007387 */ /* 0x0001e80000100a00 */
[----:B------:R-:W4:Y:S04]  /*10bb30*/  LDL.LU R18, [R1+0xa5c] ;  /* 0x000a5c0001127983 */ /* 0x000f280000300800 */
[----:B------:R-:W4:Y:S04]  /*10bb40*/  LDL.LU R17, [R1+0xa60] ;  /* 0x000a600001117983 */ /* 0x000f280000300800 */
[----:B------:R-:W4:Y:S04]  /*10bb50*/  LDL.LU R16, [R1+0xa64] ;  /* 0x000a640001107983 */ /* 0x000f280000300800 */
[----:B------:R-:W4:Y:S04]  /*10bb60*/  LDL.LU R13, [R1+0xa68] ;  /* 0x000a6800010d7983 */ /* 0x000f280000300800 */
[----:B------:R-:W4:Y:S04]  /*10bb70*/  LDL.LU R5, [R1+0xa6c] ;  /* 0x000a6c0001057983 */ /* 0x000f280000300800 */
[----:B------:R-:W4:Y:S04]  /*10bb80*/  LDL.LU R6, [R1+0xa70] ;  /* 0x000a700001067983 */ /* 0x000f280000300800 */
[----:B------:R-:W4:Y:S01]  /*10bb90*/  LDL.LU R48, [R1+0xa74] ;  /* 0x000a740001307983 */ /* 0x000f220000300800 */
[----:B-1----:R-:W-:-:S05]  /*10bba0*/  IADD3 R2, P6, R24, R47, RZ ;  /* 0x0000002f18027210 */ /* 0x002fca0007fde0ff */
[----:B------:R-:W-:-:S05]  /*10bbb0*/  IMAD.X R3, R4, 0x1, R40, P6 ;  /* 0x0000000104037824 */ /* 0x000fca00030e0628 */
[----:B------:R2:W-:Y:S04]  /*10bbc0*/  STL.64 [R1+0x1070], R2 ;  /* 0x0010700201007387 */ /* 0x0005e80000100a00 */
        /* <DEDUP_REMOVED lines=12> */
[----:B--2---:R-:W-:-:S03]  /*10bc90*/  F2FP.SATFINITE.E4M3.F32.PACK_AB_MERGE_C R3, R52, R7, RZ ;  /* 0x000000073403723e */ /* 0x004fc600048070ff */
[----:B------:R-:W2:Y:S04]  /*10bca0*/  LDL.LU R7, [R1+0xbb8] ;  /* 0x000bb80001077983 */ /* 0x000ea80000300800 */
[----:B------:R-:W2:Y:S01]  /*10bcb0*/  LDL.LU R52, [R1+0xbbc] ;  /* 0x000bbc0001347983 */ /* 0x000ea20000300800 */
[----:B------:R-:W-:-:S03]  /*10bcc0*/  F2FP.SATFINITE.E4M3.F32.PACK_AB_MERGE_C R2, R56, R54, RZ ;  /* 0x000000363802723e */ /* 0x000fc600048070ff */
[----:B------:R-:W2:Y:S04]  /*10bcd0*/  LDL.LU R54, [R1+0xaa0] ;  /* 0x000aa00001367983 */ /* 0x000ea80000300800 */
[----:B------:R-:W2:Y:S01]  /*10bce0*/  LDL.LU R56, [R1+0xaa4] ;  /* 0x000aa40001387983 */ /* 0x000ea20000300800 */
[----:B------:R-:W-:-:S03]  /*10bcf0*/  SHF.R.S32.HI R4, RZ, 0x1f, R25 ;  /* 0x0000001fff047819 */ /* 0x000fc60000011419 */
[----:B------:R0:W-:Y:S02]  /*10bd00*/  STL.64 [R1+0x5e20], R2 ;  /* 0x005e200201007387 */ /* 0x0001e40000100a00 */
[----:B0-----:R-:W-:-:S05]  /*10bd10*/  IADD3 R2, P6, R25, R57, RZ ;  /* 0x0000003919027210 */ /* 0x001fca0007fde0ff */
[----:B------:R-:W-:Y:S01]  /*10bd20*/  IMAD.X R3, R4, 0x1, R61, P6 ;  /* 0x0000000104037824 */ /* 0x000fe200030e063d */
[----:B---3--:R-:W-:-:S05]  /*10bd30*/  F2FP.SATFINITE.E4M3.F32.PACK_AB_MERGE_C R20, R20, R21, RZ ;  /* 0x000000151414723e */ /* 0x008fca00048070ff */
[----:B------:R-:W-:Y:S04]  /*10bd40*/  STL [R1+0x12b8], R20 ;  /* 0x0012b81401007387 */ /* 0x000fe80000100800 */
[----:B------:R0:W-:Y:S01]  /*10bd50*/  STL.64 [R1+0x1068], R2 ;  /* 0x0010680201007387 */ /* 0x0001e20000100a00 */
[----:B----4-:R-:W-:Y:S02]  /*10bd60*/  F2FP.SATFINITE.E4M3.F32.PACK_AB_MERGE_C R18, R18, R19, RZ ;  /* 0x000000131212723e */ /* 0x010fe400048070ff */
[----:B0-----:R-:W-:Y:S02]  /*10bd70*/  IADD3 R2, P6, R25, R46, RZ ;  /* 0x0000002e19027210 */ /* 0x001fe40007fde0ff */
[----:B------:R-:W-:-:S03]  /*10bd80*/  F2FP.SATFINITE.E4M3.F32.PACK_AB_MERGE_C R16, R16, R17, RZ ;  /* 0x000000111010723e */ /* 0x000fc600048070ff */
[----:B------:R-:W-:Y:S01]  /*10bd90*/  IMAD.X R3, R4, 0x1, R34, P6 ;  /* 0x0000000104037824 */ /* 0x000fe200030e0622 */
[----:B------:R-:W-:Y:S04]  /*10bda0*/  STL [R1+0x12b4], R18 ;  /* 0x0012b41201007387 */ /* 0x000fe80000100800 */
[----:B------:R-:W-:Y:S01]  /*10bdb0*/  STL [R1+0x2934], R16 ;  /* 0x0029341001007387 */ /* 0x000fe20000100800 */
[----:B------:R-:W-:-:S03]  /*10bdc0*/  F2FP.SATFINITE.E4M3.F32.PACK_AB_MERGE_C R13, R5, R13, RZ ;  /* 0x0000000d050d723e */ /* 0x000fc600048070ff */
[----:B------:R0:W-:Y:S01]  /*10bdd0*/  STL.64 [R1+0x1060], R2 ;  /* 0x0010600201007387 */ /* 0x0001e20000100a00 */
[----:B------:R-:W-:-:S03]  /*10bde0*/  F2FP.SATFINITE.E4M3.F32.PACK_AB_MERGE_C R5, R48, R6, RZ ;  /* 0x000000063005723e */ /* 0x000fc600048070ff */
[----:B------:R1:W-:Y:S01]  /*10bdf0*/  STL [R1+0x2938], R13 ;  /* 0x0029380d01007387 */ /* 0x0003e20000100800 */
[----:B0-----:R-:W-:-:S03]  /*10be00*/  IADD3 R2, P6, R25, R45, RZ ;  /* 0x0000002d19027210 */ /* 0x001fc60007fde0ff */
[----:B------:R0:W-:Y:S02]  /*10be10*/  STL [R1+0x28f8], R5 ;  /* 0x0028f80501007387 */ /* 0x0001e40000100800 */
[----:B------:R-:W-:Y:S02]  /*10be20*/  IMAD.X R3, R4, 0x1, R35, P6 ;  /* 0x0000000104037824 */ /* 0x000fe400030e0623 */
[----:B-1----:R-:W3:Y:S04]  /*10be30*/  LDL.LU R13, [R1+0xaa8] ;  /* 0x000aa800010d7983 */ /* 0x002ee80000300800 */
[----:B0-----:R-:W3:Y:S04]  /*10be40*/  LDL.LU R5, [R1+0xaac] ;  /* 0x000aac0001057983 */ /* 0x001ee80000300800 */
[----:B------:R0:W-:Y:S04]  /*10be50*/  STL.64 [R1+0x1058], R2 ;  /* 0x0010580201007387 */ /* 0x0001e80000100a00 */
[----:B------:R-:W4:Y:S04]  /*10be60*/  LDL.LU R6, [R1+0xac0] ;  /* 0x000ac00001067983 */ /* 0x000f280000300800 */
[----:B------:R-:W4:Y:S01]  /*10be70*/  LDL.LU R48, [R1+0xac4] ;  /* 0x000ac40001307983 */ /* 0x000f220000300800 */
[----:B------:R-:W-:-:S02]  /*10be80*/  F2FP.SATFINITE.E4M3.F32.PACK_AB_MERGE_C R16, R59, R58, RZ ;  /* 0x0000003a3b10723e */ /* 0x000fc400048070ff */
[----:B0-----:R-:W-:Y:S02]  /*10be90*/  IADD3 R2, P6, R25, R43, RZ ;  /* 0x0000002b19027210 */ /* 0x001fe40007fde0ff */
[----:B------:R-:W-:-:S03]  /*10bea0*/  F2FP.SATFINITE.E4M3.F32.PACK_AB_MERGE_C R14, R14, R15, RZ ;  /* 0x0000000f0e0e723e */ /* 0x000fc600048070ff */
[----:B------:R-:W-:Y:S01]  /*10beb0*/  IMAD.X R3, R4, 0x1, R36, P6 ;  /* 0x0000000104037824 */ /* 0x000fe200030e0624 */
[----:B------:R-:W-:Y:S04]  /*10bec0*/  STL [R1+0x290c], R16 ;  /* 0x00290c1001007387 */ /* 0x000fe80000100800 */
[----:B------:R-:W-:Y:S04]  /*10bed0*/  STL [R1+0x28d4], R14 ;  /* 0x0028d40e01007387 */ /* 0x000fe80000100800 */
[----:B------:R0:W-:Y:S01]  /*10bee0*/  STL.64 [R1+0x1050], R2 ;  /* 0x0010500201007387 */ /* 0x0001e20000100a00 */
[----:B------:R-:W-:-:S02]  /*10bef0*/  F2FP.SATFINITE.E4M3.F32.PACK_AB_MERGE_C R9, R9, R8, RZ ;  /* 0x000000080909723e */ /* 0x000fc400048070ff */
[----:B------:R-:W-:Y:S02]  /*10bf00*/  F2FP.SATFINITE.E4M3.F32.PACK_AB_MERGE_C R8, R60, R51, RZ ;  /* 0x000000333c08723e */ /* 0x000fe400048070ff */
[----:B0-----:R-:W-:Y:S01]  /*10bf10*/  IADD3 R2, P6, R25, R44, RZ ;  /* 0x0000002c19027210 */ /* 0x001fe20007fde0ff */
[----:B------:R0:W-:Y:S04]  /*10bf20*/  STL [R1+0x28e0], R9 ;  /* 0x0028e00901007387 */ /* 0x0001e80000100800 */
[----:B------:R-:W-:Y:S01]  /*10bf30*/  IMAD.X R3, R4, 0x1, R37, P6 ;  /* 0x0000000104037824 */ /* 0x000fe200030e0625 */
[----:B------:R1:W-:Y:S04]  /*10bf40*/  STL [R1+0x28a8], R8 ;  /* 0x0028a80801007387 */ /* 0x0003e80000100800 */
[----:B------:R1:W-:Y:S01]  /*10bf50*/  STL.64 [R1+0x1048], R2 ;  /* 0x0010480201007387 */ /* 0x0003e20000100a00 */
[----:B0-----:R-:W-:-:S02]  /*10bf60*/  F2FP.SATFINITE.E4M3.F32.PACK_AB_MERGE_C R9, R11, R10, RZ ;  /* 0x0000000a0b09723e */ /* 0x001fc400048070ff */
[----:B-1----:R-:W-:Y:S02]  /*10bf70*/  F2FP.SATFINITE.E4M3.F32.PACK_AB_MERGE_C R8, R12, R50, RZ ;  /* 0x000000320c08723e */ /* 0x002fe400048070ff */
[----:B------:R-:W-:Y:S01]  /*10bf80*/  IADD3 R2, P6, R25, R42, RZ ;  /* 0x0000002a19027210 */ /* 0x000fe20007fde0ff */
[----:B------:R-:W-:Y:S04]  /*10bf90*/  STL [R1+0x28b4], R9 ;  /* 0x0028b40901007387 */ /* 0x000fe80000100800 */
[----:B------:R-:W-:Y:S01]  /*10bfa0*/  IMAD.X R3, R4, 0x1, R38, P6 ;  /* 0x0000000104037824 */ /* 0x000fe200030e0626 */
[----:B------:R-:W-:Y:S04]  /*10bfb0*/  STL [R1+0x12c8], R8 ;  /* 0x0012c80801007387 */ /* 0x000fe80000100800 */
[----:B------:R2:W-:Y:S04]  /*10bfc0*/  STL.64 [R1+0x1030], R2 ;  /* 0x0010300201007387 */ /* 0x0005e80000100a00 */
[----:B------:R-:W4:Y:S01]  /*10bfd0*/  LDL.LU R21, [R1+0xac8] ;  /* 0x000ac80001157983 */ /* 0x000f220000300800 */
[----:B--2---:R-:W-:-:S05]  /*10bfe0*/  F2FP.SATFINITE.E4M3.F32.PACK_AB_MERGE_C R3, R52, R7, RZ ;  /* 0x000000073403723e */ /* 0x004fca00048070ff */
[----:B------:R-:W-:Y:S01]  /*10bff0*/  STL [R1+0x12dc], R3 ;  /* 0x0012dc0301007387 */ /* 0x000fe20000100800 */
[----:B------:R-:W-:-:S03]  /*10c000*/  F2FP.SATFINITE.E4M3.F32.PACK_AB_MERGE_C R2, R56, R54, RZ ;  /* 0x000000363802723e */ /* 0x000fc600048070ff */
[----:B------:R-:W2:Y:S04]  /*10c010*/  LDL.LU R20, [R1+0xacc] ;  /* 0x000acc0001147983 */ /* 0x000ea80000300800 */
[----:B------:R0:W-:Y:S04]  /*10c020*/  STL [R1+0x1298], R2 ;  /* 0x0012980201007387 */ /* 0x0001e80000100800 */
[----:B------:R-:W2:Y:S04]  /*10c030*/  LDL.LU R19, [R1+0xba0] ;  /* 0x000ba00001137983 */ /* 0x000ea80000300800 */
[----:B------:R-:W2:Y:S01]  /*10c040*/  LDL.LU R18, [R1+0xba4] ;  /* 0x000ba40001127983 */ /* 0x000ea20000300800 */
[----:B0-----:R-:W-:-:S03]  /*10c050*/  IADD3 R2, P6, R25, R41, RZ ;  /* 0x0000002919027210 */ /* 0x001fc60007fde0ff */
[----:B------:R-:W2:Y:S02]  /*10c060*/  LDL.LU R17, [R1+0xba8] ;  /* 0x000ba80001117983 */ /* 0x000ea40000300800 */
[----:B------:R-:W-:-:S05]  /*10c070*/  IMAD.X R3, R4, 0x1, R39, P6 ;  /* 0x0000000104037824 */ /* 0x000fca00030e0627 */
[----:B------:R0:W-:Y:S04]  /*10c080*/  STL.64 [R1+0x1040], R2 ;  /* 0x0010400201007387 */ /* 0x0001e80000100a00 */
[----:B------:R-:W2:Y:S04]  /*10c090*/  LDL.LU R16, [R1+0xbac] ;  /* 0x000bac0001107983 */ /* 0x000ea80000300800 */
[----:B------:R-:W2:Y:S04]  /*10c0a0*/  LDL.LU R7, [R1+0xaf0] ;  /* 0x000af00001077983 */ /* 0x000ea80000300800 */
[----:B------:R-:W2:Y:S04]  /*10c0b0*/  LDL.LU R52, [R1+0xaf4] ;  /* 0x000af40001347983 */ /* 0x000ea80000300800 */
[----:B------:R-:W2:Y:S04]  /*10c0c0*/  LDL.LU R54, [R1+0xaf8] ;  /* 0x000af80001367983 */ /* 0x000ea80000300800 */
[----:B------:R-:W2:Y:S01]  /*10c0d0*/  LDL.LU R56, [R1+0xafc] ;  /* 0x000afc0001387983 */ /* 0x000ea20000300800 */
[----:B0-----:R-:W-:-:S05]  /*10c0e0*/  IADD3 R2, P6, R25, R47, RZ ;  /* 0x0000002f19027210 */ /* 0x001fca0007fde0ff */
[----:B------:R-:W-:-:S05]  /*10c0f0*/  IMAD.X R3, R4, 0x1, R40, P6 ;  /* 0x0000000104037824 */ /* 0x000fca00030e0628 */
[----:B------:R3:W-:Y:S04]  /*10c100*/  STL.64 [R1+0x1038], R2 ;  /* 0x0010380201007387 */ /* 0x0007e80000100a00 */
[----:B------:R-:W2:Y:S01]  /*10c110*/  LDL.LU R58, [R1+0xb00] ;  /* 0x000b0000013a7983 */ /* 0x000ea20000300800 */
[----:B------:R-:W-:Y:S02]  /*10c120*/  SHF.R.S32.HI R4, RZ, 0x1f, R26 ;  /* 0x0000001fff047819 */ /* 0x000fe4000001141a */
[----:B---3--:R-:W-:-:S05]  /*10c130*/  F2FP.SATFINITE.E4M3.F32.PACK_AB_MERGE_C R3, R5, R13, RZ ;  /* 0x0000000d0503723e */ /* 0x008fca00048070ff */
[----:B------:R-:W-:Y:S04]  /*10c140*/  STL [R1+0x129c], R3 ;  /* 0x00129c0301007387 */ /* 0x000fe80000100800 */
        /* <DEDUP_REMOVED lines=20> */
[----:B------:R-:W-:Y:S04]  /*10c290*/  STL [R1+0x1a4], R20 ;  /* 0x0001a41401007387 */ /* 0x000fe80000100800 */
[----:B------:R0:W-:Y:S01]  /*10c2a0*/  STL.64 [R1+0x1020], R2 ;  /* 0x0010200201007387 */ /* 0x0001e20000100a00 */
[----:B------:R-:W-:Y:S02]  /*10c2b0*/  F2FP.SATFINITE.E4M3.F32.PACK_AB_MERGE_C R18, R18, R19, RZ ;  /* 0x000000131212723e */ /* 0x000fe400048070ff */
[----:B0-----:R-:W-:-:S03]  /*10c2c0*/  IADD3 R2, P6, R26, R46, RZ ;  /* 0x0000002e1a027210 */ /* 0x001fc60007fde0ff */
[----:B------:R-:W-:Y:S02]  /*10c2d0*/  STL [R1+0x188], R18 ;  /* 0x0001881201007387 */ /* 0x000fe40000100800 */
[----:B------:R-:W-:Y:S01]  /*10c2e0*/  IMAD.X R3, R4, 0x1, R34, P6 ;  /* 0x0000000104037824 */ /* 0x000fe200030e0622 */
[----:B------:R-:W-:-:S05]  /*10c2f0*/  F2FP.SATFINITE.E4M3.F32.PACK_AB_MERGE_C R16, R16, R17, RZ ;  /* 0x000000111010723e */ /* 0x000fca00048070ff */
[----:B------:R-:W-:Y:S04]  /*10c300*/  STL [R1+0x18c], R16 ;  /* 0x00018c1001007387 */ /* 0x000fe80000100800 */
[----:B------:R0:W-:Y:S02]  /*10c310*/  STL.64 [R1+0x1000], R2 ;  /* 0x0010000201007387 */ /* 0x0001e40000100a00 */
[----:B0-----:R-:W-:Y:S02]  /*10c320*/  F2FP.SATFINITE.E4M3.F32.PACK_AB_MERGE_C R3, R52, R7, RZ ;  /* 0x000000073403723e */ /* 0x001fe400048070ff */
[----:B------:R-:W-:-:S03]  /*10c330*/  F2FP.SATFINITE.E4M3.F32.PACK_AB_MERGE_C R2, R56, R54, RZ ;  /* 0x000000363802723e */ /* 0x000fc600048070ff */
[----:B------:R-:W-:Y:S04]  /*10c340*/  STL [R1+0x170], R3 ;  /* 0x0001700301007387 */ /* 0x000fe80000100800 */
[----:B------:R-:W2:Y:S04]  /*10c350*/  LDL.LU R7, [R1+0x710] ;  /* 0x0007100001077983 */ /* 0x000ea80000300800 */
[----:B------:R0:W-:Y:S04]  /*10c360*/  STL [R1+0x15c], R2 ;  /* 0x00015c0201007387 */ /* 0x0001e80000100800 */
[----:B------:R-:W2:Y:S04]  /*10c370*/  LDL.LU R52, [R1+0x714] ;  /* 0x0007140001347983 */ /* 0x000ea80000300800 */
[----:B------:R-:W2:Y:S04]  /*10c380*/  LDL.LU R54, [R1+0x718] ;  /* 0x0007180001367983 */ /* 0x000ea80000300800 */
[----:B------:R-:W2:Y:S01]  /*10c390*/  LDL.LU R56, [R1+0x71c] ;  /* 0x00071c0001387983 */ /* 0x000ea20000300800 */
[----:B0-----:R-:W-:-:S05]  /*10c3a0*/  IADD3 R2, P6, R26, R45, RZ ;  /* 0x0000002d1a027210 */ /* 0x001fca0007fde0ff */
[----:B------:R-:W-:-:S05]  /*10c3b0*/  IMAD.X R3, R4, 0x1, R35, P6 ;  /* 0x0000000104037824 */ /* 0x000fca00030e0623 */
[----:B------:R0:W-:Y:S02]  /*10c3c0*/  STL.64 [R1+0x1018], R2 ;  /* 0x0010180201007387 */ /* 0x0001e40000100a00 */
[----:B0-----:R-:W-:-:S05]  /*10c3d0*/  IADD3 R2, P6, R26, R43, RZ ;  /* 0x0000002b1a027210 */ /* 0x001fca0007fde0ff */
[----:B------:R-:W-:Y:S01]  /*10c3e0*/  IMAD.X R3, R4, 0x1, R36, P6 ;  /* 0x0000000104037824 */ /* 0x000fe200030e0624 */
[----:B---3--:R-:W-:-:S05]  /*10c3f0*/  F2FP.SATFINITE.E4M3.F32.PACK_AB_MERGE_C R16, R59, R58, RZ ;  /* 0x0000003a3b10723e */ /* 0x008fca00048070ff */
[----:B------:R-:W-:Y:S01]  /*10c400*/  STL [R1+0x148], R16 ;  /* 0x0001481001007387 */ /* 0x000fe20000100800 */
[----:B----4-:R-:W-:-:S05]  /*10c410*/  F2FP.SATFINITE.E4M3.F32.PACK_AB_MERGE_C R14, R14, R15, RZ ;  /* 0x0000000f0e0e723e */ /* 0x010fca00048070ff */
[----:B------:R-:W-:Y:S04]  /*10c420*/  STL [R1+0x144], R14 ;  /* 0x0001440e01007387 */ /* 0x000fe80000100800 */
[----:B------:R0:W-:Y:S01]  /*10c430*/  STL.64 [R1+0x1028], R2 ;  /* 0x0010280201007387 */ /* 0x0001e20000100a00 */
[----:B------:R-:W-:Y:S02]  /*10c440*/  F2FP.SATFINITE.E4M3.F32.PACK_AB_MERGE_C R9, R9, R8, RZ ;  /* 0x000000080909723e */ /* 0x000fe400048070ff */
        /* <DEDUP_REMOVED lines=8> */
[----:B---3--:R-:W-:Y:S01]  /*10c4d0*/  IADD3 R2, P6, R26, R42, RZ ;  /* 0x0000002a1a027210 */ /* 0x008fe20007fde0ff */
[----:B------:R-:W-:Y:S01]  /*10c4e0*/  STL [R1+0xac], R9 ;  /* 0x0000ac0901007387 */ /* 0x000fe20000100800 */
[----:B------:R-:W-:-:S03]  /*10c4f0*/  F2FP.SATFINITE.E4M3.F32.PACK_AB_MERGE_C R58, R48, R6, RZ ;  /* 0x00000006303a723e */ /* 0x000fc600048070ff */
[----:B------:R-:W-:Y:S01]  /*10c500*/  IMAD.X R3, R4, 0x1, R38, P6 ;  /* 0x0000000104037824 */ /* 0x000fe200030e0626 */
[----:B------:R-:W-:Y:S04]  /*10c510*/  STL [R1+0xb4], R8 ;  /* 0x0000b40801007387 */ /* 0x000fe80000100800 */
[----:B------:R-:W-:Y:S04]  /*10c520*/  STL [R1+0x5e50], R58 ;  /* 0x005e503a01007387 */ /* 0x000fe80000100800 */
[----:B------:R0:W-:Y:S04]  /*10c530*/  STL.64 [R1+0xff0], R2 ;  /* 0x000ff00201007387 */ /* 0x0001e80000100a00 */
[----:B------:R-:W3:Y:S04]  /*10c540*/  LDL.LU R49, [R1+0x6e0] ;  /* 0x0006e00001317983 */ /* 0x000ee80000300800 */
[----:B------:R-:W3:Y:S01]  /*10c550*/  LDL.LU R23, [R1+0x6e4] ;  /* 0x0006e40001177983 */ /* 0x000ee20000300800 */
[----:B0-----:R-:W-:-:S05]  /*10c560*/  IADD3 R2, P6, R26, R41, RZ ;  /* 0x000000291a027210 */ /* 0x001fca0007fde0ff */
[----:B------:R-:W-:-:S05]  /*10c570*/  IMAD.X R3, R4, 0x1, R39, P6 ;  /* 0x0000000104037824 */ /* 0x000fca00030e0627 */
[----:B------:R0:W-:Y:S04]  /*10c580*/  STL.64 [R1+0x1008], R2 ;  /* 0x0010080201007387 */ /* 0x0001e80000100a00 */
[----:B------:R-:W4:Y:S04]  /*10c590*/  LDL.LU R10, [R1+0x6e8] ;  /* 0x0006e800010a7983 */ /* 0x000f280000300800 */
[----:B------:R-:W4:Y:S01]  /*10c5a0*/  LDL.LU R11, [R1+0x6ec] ;  /* 0x0006ec00010b7983 */ /* 0x000f220000300800 */
[----:B0-----:R-:W-:-:S03]  /*10c5b0*/  IADD3 R2, P6, R26, R47, RZ ;  /* 0x0000002f1a027210 */ /* 0x001fc60007fde0ff */
[----:B------:R-:W3:Y:S02]  /*10c5c0*/  LDL.LU R12, [R1+0x670] ;  /* 0x00067000010c7983 */ /* 0x000ee40000300800 */
[----:B------:R-:W-:Y:S01]  /*10c5d0*/  IMAD.X R3, R4, 0x1, R40, P6 ;  /* 0x0000000104037824 */ /* 0x000fe200030e0628 */
[----:B------:R-:W-:-:S04]  /*10c5e0*/  F2FP.SATFINITE.E4M3.F32.PACK_AB_MERGE_C R55, R5, R13, RZ ;  /* 0x0000000d0537723e */ /* 0x000fc800048070ff */
        /* <DEDUP_REMOVED lines=18> */
[----:B--2---:R-:W-:-:S02]  /*10c710*/  F2FP.SATFINITE.E4M3.F32.PACK_AB_MERGE_C R50, R52, R7, RZ ;  /* 0x000000073432723e */ /* 0x004fc400048070ff */
[----:B------:R-:W-:Y:S01]  /*10c720*/  F2FP.SATFINITE.E4M3.F32.PACK_AB_MERGE_C R52, R56, R54, RZ ;  /* 0x000000363834723e */ /* 0x000fe200048070ff */
[----:B------:R-:W2:Y:S04]  /*10c730*/  LDL.LU R5, [R1+0xbf8] ;  /* 0x000bf80001057983 */ /* 0x000ea80000300800 */
[----:B------:R-:W2:Y:S04]  /*10c740*/  LDL.LU R7, [R1+0xbfc] ;  /* 0x000bfc0001077983 */ /* 0x000ea80000300800 */
[----:B------:R-:W2:Y:S04]  /*10c750*/  LDL.LU R54, [R1+0xc00] ;  /* 0x000c000001367983 */ /* 0x000ea80000300800 */
[----:B------:R-:W2:Y:S01]  /*10c760*/  LDL.LU R56, [R1+0xc04] ;  /* 0x000c040001387983 */ /* 0x000ea20000300800 */
[----:B------:R-:W-:-:S02]  /*10c770*/  SHF.R.S32.HI R4, RZ, 0x1f, R27 ;  /* 0x0000001fff047819 */ /* 0x000fc4000001141b */
[----:B0-----:R-:W-:Y:S01]  /*10c780*/  IADD3 R2, P6, R27, R57, RZ ;  /* 0x000000391b027210 */ /* 0x001fe20007fde0ff */
[----:B------:R4:W-:Y:S04]  /*10c790*/  STL.64 [R1+0x5e00], R52 ;  /* 0x005e003401007387 */ /* 0x0009e80000100a00 */
[----:B------:R-:W-:Y:S01]  /*10c7a0*/  IMAD.X R3, R4, 0x1, R61, P6 ;  /* 0x0000000104037824 */ /* 0x000fe200030e063d */
[----:B----4-:R-:W-:-:S05]  /*10c7b0*/  F2FP.SATFINITE.E4M3.F32.PACK_AB_MERGE_C R52, R11, R10, RZ ;  /* 0x0000000a0b34723e */ /* 0x010fca00048070ff */
[----:B------:R-:W-:Y:S04]  /*10c7c0*/  STL [R1+0x5e54], R52 ;  /* 0x005e543401007387 */ /* 0x000fe80000100800 */
[----:B------:R0:W-:Y:S02]  /*10c7d0*/  STL.64 [R1+0xfe8], R2 ;  /* 0x000fe80201007387 */ /* 0x0001e40000100a00 */
[----:B0-----:R-:W-:Y:S02]  /*10c7e0*/  IADD3 R2, P6, R27, R46, RZ ;  /* 0x0000002e1b027210 */ /* 0x001fe40007fde0ff */
[----:B---3--:R-:W-:-:S03]  /*10c7f0*/  F2FP.SATFINITE.E4M3.F32.PACK_AB_MERGE_C R10, R13, R12, RZ ;  /* 0x0000000c0d0a723e */ /* 0x008fc600048070ff */
[----:B------:R-:W-:Y:S02]  /*10c800*/  IMAD.X R3, R4, 0x1, R34, P6 ;  /* 0x0000000104037824 */ /* 0x000fe400030e0622 */
[----:B------:R0:W-:Y:S04]  /*10c810*/  STL [R1+0x1294], R10 ;  /* 0x0012940a01007387 */ /* 0x0001e80000100800 */
[----:B------:R1:W-:Y:S04]  /*10c820*/  STL.64 [R1+0xfe0], R2 ;  /* 0x000fe00201007387 */ /* 0x0003e80000100a00 */
[----:B0-----:R-:W3:Y:S04]  /*10c830*/  LDL.LU R10, [R1+0xc08] ;  /* 0x000c0800010a7983 */ /* 0x001ee80000300800 */
[----:B------:R-:W3:Y:S01]  /*10c840*/  LDL.LU R11, [R1+0xc0c] ;  /* 0x000c0c00010b7983 */ /* 0x000ee20000300800 */
[----:B-1----:R-:W-:-:S05]  /*10c850*/  F2FP.SATFINITE.E4M3.F32.PACK_AB_MERGE_C R2, R48, R6, RZ ;  /* 0x000000063002723e */ /* 0x002fca00048070ff */
[----:B------:R0:W-:Y:S04]  /*10c860*/  STL [R1+0x1290], R2 ;  /* 0x0012900201007387 */ /* 0x0001e80000100800 */
[----:B------:R-:W4:Y:S04]  /*10c870*/  LDL.LU R12, [R1+0x5c0] ;  /* 0x0005c000010c7983 */ /* 0x000f280000300800 */
[----:B------:R-:W4:Y:S04]  /*10c880*/  LDL.LU R13, [R1+0x5c4] ;  /* 0x0005c400010d7983 */ /* 0x000f280000300800 */
[----:B------:R-:W4:Y:S04]  /*10c890*/  LDL.LU R6, [R1+0x5c8] ;  /* 0x0005c80001067983 */ /* 0x000f280000300800 */
[----:B------:R-:W4:Y:S01]  /*10c8a0*/  LDL.LU R48, [R1+0x5cc] ;  /* 0x0005cc0001307983 */ /* 0x000f220000300800 */
[----:B0-----:R-:W-:-:S02]  /*10c8b0*/  IADD3 R2, P6, R27, R45, RZ ;  /* 0x0000002d1b027210 */ /* 0x001fc40007fde0ff */
[----:B------:R-:W-:-:S03]  /*10c8c0*/  F2FP.SATFINITE.E4M3.F32.PACK_AB_MERGE_C R21, R21, R22, RZ ;  /* 0x000000161515723e */ /* 0x000fc600048070ff */
[C---:B------:R-:W-:Y:S02]  /*10c8d0*/  IMAD.X R3, R4.reuse, 0x1, R35, P6 ;  /* 0x0000000104037824 */ /* 0x040fe400030e0623 */
[----:B------:R-:W-:Y:S04]  /*10c8e0*/  STL [R1+0x2900], R21 ;  /* 0x0029001501007387 */ /* 0x000fe80000100800 */
[----:B------:R0:W-:Y:S01]  /*10c8f0*/  STL.64 [R1+0xfd0], R2 ;  /* 0x000fd00201007387 */ /* 0x0001e20000100a00 */
[----:B------:R-:W-:Y:S02]  /*10c900*/  F2FP.SATFINITE.E4M3.F32.PACK_AB_MERGE_C R19, R19, R20, RZ ;  /* 0x000000141313723e */ /* 0x000fe400048070ff */
[----:B------:R-:W-:Y:S02]  /*10c910*/  F2FP.SATFINITE.E4M3.F32.PACK_AB_MERGE_C R17, R17, R18, RZ ;  /* 0x000000121111723e */ /* 0x000fe400048070ff */
[----:B0-----:R-:W-:Y:S01]  /*10c920*/  IADD3 R2, P6, R27, R43, RZ ;  /* 0x0000002b1b027210 */ /* 0x001fe20007fde0ff */
[----:B------:R-:W-:Y:S04]  /*10c930*/  STL [R1+0x2904], R19 ;  /* 0x0029041301007387 */ /* 0x000fe80000100800 */
[----:B------:R-:W-:Y:S01]  /*10c940*/  IMAD.X R3, R4, 0x1, R36, P6 ;  /* 0x0000000104037824 */ /* 0x000fe200030e0624 */
[----:B------:R-:W-:Y:S04]  /*10c950*/  STL [R1+0x28cc], R17 ;  /* 0x0028cc1101007387 */ /* 0x000fe80000100800 */
[----:B------:R0:W-:Y:S01]  /*10c960*/  STL.64 [R1+0xfd8], R2 ;  /* 0x000fd80201007387 */ /* 0x0001e20000100a00 */
[----:B------:R-:W-:-:S02]  /*10c970*/  F2FP.SATFINITE.E4M3.F32.PACK_AB_MERGE_C R16, R59, R16, RZ ;  /* 0x000000103b10723e */ /* 0x000fc400048070ff */
        /* <DEDUP_REMOVED lines=11> */
[----:B------:R-:W-:Y:S01]  /*10ca30*/  STL [R1+0x12cc], R8 ;  /* 0x0012cc0801007387 */ /* 0x000fe20000100800 */
[----:B--2---:R-:W-:-:S03]  /*10ca40*/  F2FP.SATFINITE.E4M3.F32.PACK_AB_MERGE_C R7, R7, R5, RZ ;  /* 0x000000050707723e */ /* 0x004fc600048070ff */
[----:B------:R0:W-:Y:S01]  /*10ca50*/  STL.64 [R1+0xfa0], R2 ;  /* 0x000fa00201007387 */ /* 0x0001e20000100a00 */
[----:B------:R-:W-:-:S03]  /*10ca60*/  F2FP.SATFINITE.E4M3.F32.PACK_AB_MERGE_C R5, R56, R54, RZ ;  /* 0x000000363805723e */ /* 0x000fc600048070ff */
[----:B------:R-:W-:Y:S01]  /*10ca70*/  STL [R1+0x12e0], R7 ;  /* 0x0012e00701007387 */ /* 0x000fe20000100800 */
[----:B0-----:R-:W-:-:S03]  /*10ca80*/  IADD3 R2, P6, R27, R41, RZ ;  /* 0x000000291b027210 */ /* 0x001fc60007fde0ff */
[----:B------:R0:W-:Y:S02]  /*10ca90*/  STL [R1+0x1284], R5 ;  /* 0x0012840501007387 */ /* 0x0001e40000100800 */
[----:B------:R-:W-:Y:S02]  /*10caa0*/  IMAD.X R3, R4, 0x1, R39, P6 ;  /* 0x0000000104037824 */ /* 0x000fe400030e0627 */
[----:B------:R-:W2:Y:S04]  /*10cab0*/  LDL.LU R22, [R1+0x11d0] ;  /* 0x0011d00001167983 */ /* 0x000ea80000300800 */
[----:B------:R-:W2:Y:S04]  /*10cac0*/  LDL.LU R60, [R1+0x11d4] ;  /* 0x0011d400013c7983 */ /* 0x000ea80000300800 */
[----:B0-----:R-:W2:Y:S04]  /*10cad0*/  LDL.LU R5, [R1+0x11d8] ;  /* 0x0011d80001057983 */ /* 0x001ea80000300800 */
[----:B------:R0:W-:Y:S04]  /*10cae0*/  STL.64 [R1+0xe68], R2 ;  /* 0x000e680201007387 */ /* 0x0001e80000100a00 */
[----:B------:R-:W2:Y:S04]  /*10caf0*/  LDL.LU R7, [R1+0x11dc] ;  /* 0x0011dc0001077983 */ /* 0x000ea80000300800 */
[----:B------:R-:W2:Y:S04]  /*10cb00*/  LDL.LU R54, [R1+0x11c0] ;  /* 0x0011c00001367983 */ /* 0x000ea80000300800 */
[----:B------:R-:W2:Y:S01]  /*10cb10*/  LDL.LU R56, [R1+0x11c4] ;  /* 0x0011c40001387983 */ /* 0x000ea20000300800 */
[----:B0-----:R-:W-:-:S05]  /*10cb20*/  IADD3 R2, P6, R27, R47, RZ ;  /* 0x0000002f1b027210 */ /* 0x001fca0007fde0ff */
[----:B------:R-:W-:-:S05]  /*10cb30*/  IMAD.X R3, R4, 0x1, R40, P6 ;  /* 0x0000000104037824 */ /* 0x000fca00030e0628 */
[----:B------:R3:W-:Y:S01]  /*10cb40*/  STL.64 [R1+0xe60], R2 ;  /* 0x000e600201007387 */ /* 0x0007e20000100a00 */
[----:B------:R-:W-:Y:S02]  /*10cb50*/  SHF.R.S32.HI R4, RZ, 0x1f, R28 ;  /* 0x0000001fff047819 */ /* 0x000fe4000001141c */
[----:B---3--:R-:W-:-:S05]  /*10cb60*/  F2FP.SATFINITE.E4M3.F32.PACK_AB_MERGE_C R3, R11, R10, RZ ;  /* 0x0000000a0b03723e */ /* 0x008fca00048070ff */
[----:B------:R-:W-:Y:S04]  /*10cb70*/  STL [R1+0x1288], R3 ;  /* 0x0012880301007387 */ /* 0x000fe80000100800 */
[----:B------:R-:W3:Y:S01]  /*10cb80*/  LDL.LU R21, [R1+0x11c8] ;  /* 0x0011c80001157983 */ /* 0x000ee20000300800 */
[----:B----4-:R-:W-:-:S05]  /*10cb90*/  F2FP.SATFINITE.E4M3.F32.PACK_AB_MERGE_C R2, R48, R6, RZ ;  /* 0x000000063002723e */ /* 0x010fca00048070ff */
[----:B------:R0:W-:Y:S04]  /*10cba0*/  STL [R1+0x1280], R2 ;  /* 0x0012800201007387 */ /* 0x0001e80000100800 */
        /* <DEDUP_REMOVED lines=19> */
[----:B------:R-:W-:-:S05]  /*10cce0*/  IMAD.X R3, R4, 0x1, R61, P6 ;  /* 0x0000000104037824 */ /* 0x000fca00030e063d */
[----:B------:R2:W-:Y:S02]  /*10ccf0*/  STL.64 [R1+0xe58], R2 ;  /* 0x000e580201007387 */ /* 0x0005e40000100a00 */
[----:B--2---:R-:W-:Y:S02]  /*10cd00*/  F2FP.SATFINITE.E4M3.F32.PACK_AB_MERGE_C R2, R60, R22, RZ ;  /* 0x000000163c02723e */ /* 0x004fe400048070ff */
[----:B------:R-:W-:-:S05]  /*10cd10*/  F2FP.SATFINITE.E4M3.F32.PACK_AB_MERGE_C R60, R7, R5, RZ ;  /* 0x00000005073c723e */ /* 0x000fca00048070ff */
[----:B------:R-:W-:Y:S04]  /*10cd20*/  STL [R1+0x5db8], R60 ;  /* 0x005db83c01007387 */ /* 0x000fe80000100800 */
[----:B------:R0:W-:Y:S02]  /*10cd30*/  STL [R1+0x178], R2 ;  /* 0x0001780201007387 */ /* 0x0001e40000100800 */
[----:B0-----:R-:W-:-:S05]  /*10cd40*/  IADD3 R2, P6, R28, R46, RZ ;  /* 0x0000002e1c027210 */ /* 0x001fca0007fde0ff */
[----:B------:R-:W-:-:S05]  /*10cd50*/  IMAD.X R3, R4, 0x1, R34, P6 ;  /* 0x0000000104037824 */ /* 0x000fca00030e0622 */
[----:B------:R0:W-:Y:S04]  /*10cd60*/  STL.64 [R1+0xe50], R2 ;  /* 0x000e500201007387 */ /* 0x0001e80000100a00 */
[----:B------:R-:W2:Y:S01]  /*10cd70*/  LDL.LU R5, [R1+0xb90] ;  /* 0x000b900001057983 */ /* 0x000ea20000300800 */
[----:B0-----:R-:W-:-:S03]  /*10cd80*/  F2FP.SATFINITE.E4M3.F32.PACK_AB_MERGE_C R2, R56, R54, RZ ;  /* 0x000000363802723e */ /* 0x001fc600048070ff */
[----:B------:R-:W2:Y:S04]  /*10cd90*/  LDL.LU R54, [R1+0xb94] ;  /* 0x000b940001367983 */ /* 0x000ea80000300800 */
[----:B------:R0:W-:Y:S04]  /*10cda0*/  STL [R1+0x14c], R2 ;  /* 0x00014c0201007387 */ /* 0x0001e80000100800 */
[----:B------:R-:W2:Y:S04]  /*10cdb0*/  LDL.LU R7, [R1+0xb98] ;  /* 0x000b980001077983 */ /* 0x000ea80000300800 */
[----:B------:R-:W2:Y:S01]  /*10cdc0*/  LDL.LU R56, [R1+0xb9c] ;  /* 0x000b9c0001387983 */ /* 0x000ea20000300800 */
[----:B0-----:R-:W-:-:S05]  /*10cdd0*/  IADD3 R2, P6, R28, R45, RZ ;  /* 0x0000002d1c027210 */ /* 0x001fca0007fde0ff */
[----:B------:R-:W-:Y:S01]  /*10cde0*/  IMAD.X R3, R4, 0x1, R35, P6 ;  /* 0x0000000104037824 */ /* 0x000fe200030e0623 */
[----:B------:R-:W-:Y:S02]  /*10cdf0*/  F2FP.SATFINITE.E4M3.F32.PACK_AB_MERGE_C R49, R23, R49, RZ ;  /* 0x000000311731723e */ /* 0x000fe400048070ff */
[----:B---3--:R-:W-:-:S05]  /*10ce00*/  F2FP.SATFINITE.E4M3.F32.PACK_AB_MERGE_C R20, R20, R21, RZ ;  /* 0x000000151414723e */ /* 0x008fca00048070ff */
[----:B------:R-:W-:Y:S04]  /*10ce10*/  STL [R1+0x154], R20 ;  /* 0x0001541401007387 */ /* 0x000fe80000100800 */
[----:B------:R0:W-:Y:S01]  /*10ce20*/  STL.64 [R1+0xe48], R2 ;  /* 0x000e480201007387 */ /* 0x0001e20000100a00 */
[----:B----4-:R-:W-:Y:S02]  /*10ce30*/  F2FP.SATFINITE.E4M3.F32.PACK_AB_MERGE_C R18, R18, R19, RZ ;  /* 0x000000131212723e */ /* 0x010fe400048070ff */
        /* <DEDUP_REMOVED lines=11> */
[----:B------:R0:W-:Y:S04]  /*10cef0*/  STL [R1+0x128], R8 ;  /* 0x0001280801007387 */ /* 0x0001e80000100800 */
[----:B------:R1:W-:Y:S01]  /*10cf00*/  STL.64 [R1+0xe38], R2 ;  /* 0x000e380201007387 */ /* 0x0003e20000100a00 */
[----:B------:R-:W-:-:S02]  /*10cf10*/  F2FP.SATFINITE.E4M3.F32.PACK_AB_MERGE_C R9, R51, R9, RZ ;  /* 0x000000093309723e */ /* 0x000fc400048070ff */
[----:B0-----:R-:W-:Y:S02]  /*10cf20*/  F2FP.SATFINITE.E4M3.F32.PACK_AB_MERGE_C R8, R11, R10, RZ ;  /* 0x0000000a0b08723e */ /* 0x001fe400048070ff */
[----:B-1----:R-:W-:Y:S01]  /*10cf30*/  IADD3 R2, P6, R28, R42, RZ ;  /* 0x0000002a1c027210 */ /* 0x002fe20007fde0ff */
[----:B------:R-:W-:Y:S04]  /*10cf40*/  STL [R1+0xa8], R9 ;  /* 0x0000a80901007387 */ /* 0x000fe80000100800 */
[----:B------:R-:W-:Y:S01]  /*10cf50*/  IMAD.X R3, R4, 0x1, R38, P6 ;  /* 0x0000000104037824 */ /* 0x000fe200030e0626 */
[----:B------:R-:W-:Y:S01]  /*10cf60*/  STL [R1+0x114], R8 ;  /* 0x0001140801007387 */ /* 0x000fe20000100800 */
[----:B------:R-:W-:-:S03]  /*10cf70*/  F2FP.SATFINITE.E4M3.F32.PACK_AB_MERGE_C R6, R6, R13, RZ ;  /* 0x0000000d0606723e */ /* 0x000fc600048070ff */
[----:B------:R0:W-:Y:S04]  /*10cf80*/  STL.64 [R1+0xe30], R2 ;  /* 0x000e300201007387 */ /* 0x0001e80000100a00 */
[----:B------:R-:W3:Y:S01]  /*10cf90*/  LDL.LU R10, [R1+0x1270] ;  /* 0x00127000010a7983 */ /* 0x000ee20000300800 */
[----:B0-----:R-:W-:-:S03]  /*10cfa0*/  F2FP.SATFINITE.E4M3.F32.PACK_AB_MERGE_C R2, R48, R12, RZ ;  /* 0x0000000c3002723e */ /* 0x001fc600048070ff */
[----:B------:R-:W3:Y:S04]  /*10cfb0*/  LDL.LU R48, [R1+0x1274] ;  /* 0x0012740001307983 */ /* 0x000ee80000300800 */
[----:B------:R-:W-:Y:S04]  /*10cfc0*/  STL [R1+0x90], R2 ;  /* 0x0000900201007387 */ /* 0x000fe80000100800 */
[----:B------:R0:W-:Y:S04]  /*10cfd0*/  STL [R1+0x9c], R6 ;  /* 0x00009c0601007387 */ /* 0x0001e80000100800 */
[----:B------:R-:W4:Y:S04]  /*10cfe0*/  LDL.LU R11, [R1+0x1278] ;  /* 0x00127800010b7983 */ /* 0x000f280000300800 */
[----:B0-----:R-:W4:Y:S01]  /*10cff0*/  LDL.LU R6, [R1+0x127c] ;  /* 0x00127c0001067983 */ /* 0x001f220000300800 */
[----:B------:R-:W-:-:S05]  /*10d000*/  IADD3 R2, P6, R28, R41, RZ ;  /* 0x000000291c027210 */ /* 0x000fca0007fde0ff */
[----:B------:R-:W-:-:S05]  /*10d010*/  IMAD.X R3, R4, 0x1, R39, P6 ;  /* 0x0000000104037824 */ /* 0x000fca00030e0627 */
[----:B------:R0:W-:Y:S02]  /*10d020*/  STL.64 [R1+0xe20], R2 ;  /* 0x000e200201007387 */ /* 0x0001e40000100a00 */
[----:B0-----:R-:W-:-:S05]  /*10d030*/  IADD3 R2, P6, R28, R47, RZ ;  /* 0x0000002f1c027210 */ /* 0x001fca0007fde0ff */
[----:B------:R-:W-:-:S05]  /*10d040*/  IMAD.X R3, R4, 0x1, R40, P6 ;  /* 0x0000000104037824 */ /* 0x000fca00030e0628 */
[----:B------:R0:W-:Y:S01]  /*10d050*/  STL.64 [R1+0xe28], R2 ;  /* 0x000e280201007387 */ /* 0x0001e20000100a00 */
[----:B--2---:R-:W-:-:S03]  /*10d060*/  F2FP.SATFINITE.E4M3.F32.PACK_AB_MERGE_C R54, R54, R5, RZ ;  /* 0x000000053636723e */ /* 0x004fc600048070ff */
[----:B0-----:R-:W2:Y:S04]  /*10d070*/  LDL.LU R3, [R1+0x1260] ;  /* 0x0012600001037983 */ /* 0x001ea80000300800 */
[----:B------:R-:W2:Y:S04]  /*10d080*/  LDL.LU R20, [R1+0x1264] ;  /* 0x0012640001147983 */ /* 0x000ea80000300800 */
[----:B------:R-:W-:Y:S04]  /*10d090*/  STL.64 [R1+0x5e08], R54 ;  /* 0x005e083601007387 */ /* 0x000fe80000100a00 */
        /* <DEDUP_REMOVED lines=12> */
[----:B------:R-:W-:-:S03]  /*10d160*/  F2FP.SATFINITE.E4M3.F32.PACK_AB_MERGE_C R51, R56, R7, RZ ;  /* 0x000000073833723e */ /* 0x000fc600048070ff */
[----:B------:R-:W2:Y:S04]  /*10d170*/  LDL.LU R15, [R1+0x1238] ;  /* 0x00123800010f7983 */ /* 0x000ea80000300800 */
[----:B------:R-:W2:Y:S04]  /*10d180*/  LDL.LU R14, [R1+0x123c] ;  /* 0x00123c00010e7983 */ /* 0x000ea80000300800 */
[----:B------:R-:W2:Y:S04]  /*10d190*/  LDL.LU R7, [R1+0x15b0] ;  /* 0x0015b00001077983 */ /* 0x000ea80000300800 */
[----:B------:R-:W2:Y:S01]  /*10d1a0*/  LDL.LU R56, [R1+0x15b4] ;  /* 0x0015b40001387983 */ /* 0x000ea20000300800 */
[----:B------:R-:W-:-:S02]  /*10d1b0*/  SHF.R.S32.HI R4, RZ, 0x1f, R29 ;  /* 0x0000001fff047819 */ /* 0x000fc4000001141d */
[C---:B------:R-:W-:Y:S01]  /*10d1c0*/  IADD3 R26, P6, R29.reuse, R57, RZ ;  /* 0x000000391d1a7210 */ /* 0x040fe20007fde0ff */
[----:B------:R-:W-:Y:S04]  /*10d1d0*/  STL.64 [R1+0x5e10], R50 ;  /* 0x005e103201007387 */ /* 0x000fe80000100a00 */
[----:B------:R-:W-:Y:S01]  /*10d1e0*/  IMAD.X R27, R4, 0x1, R61, P6 ;  /* 0x00000001041b7824 */ /* 0x000fe200030e063d */
[----:B------:R-:W-:Y:S02]  /*10d1f0*/  IADD3 R2, P6, R29, R46, RZ ;  /* 0x0000002e1d027210 */ /* 0x000fe40007fde0ff */
[----:B---3--:R-:W-:-:S05]  /*10d200*/  F2FP.SATFINITE.E4M3.F32.PACK_AB_MERGE_C R48, R48, R10, RZ ;  /* 0x0000000a3030723e */ /* 0x008fca00048070ff */
[----:B------:R-:W-:Y:S04]  /*10d210*/  STL.64 [R1+0x5e28], R48 ;  /* 0x005e283001007387 */ /* 0x000fe80000100a00 */
[----:B------:R-:W3:Y:S04]  /*10d220*/  LDL.LU R9, [R1+0x15b8] ;  /* 0x0015b80001097983 */ /* 0x000ee80000300800 */
[----:B------:R-:W3:Y:S04]  /*10d230*/  LDL.LU R10, [R1+0x15bc] ;  /* 0x0015bc00010a7983 */ /* 0x000ee80000300800 */
[----:B------:R-:W-:Y:S01]  /*10d240*/  STL.64 [R1+0xe18], R26 ;  /* 0x000e181a01007387 */ /* 0x000fe20000100a00 */
[----:B----4-:R-:W-:-:S03]  /*10d250*/  F2FP.SATFINITE.E4M3.F32.PACK_AB_MERGE_C R28, R6, R11, RZ ;  /* 0x0000000b061c723e */ /* 0x010fc600048070ff */
[----:B------:R-:W4:Y:S04]  /*10d260*/  LDL.LU R11, [R1+0x15a0] ;  /* 0x0015a000010b7983 */ /* 0x000f280000300800 */
[----:B------:R-:W4:Y:S04]  /*10d270*/  LDL.LU R6, [R1+0x15a4] ;  /* 0x0015a40001067983 */ /* 0x000f280000300800 */
[----:B------:R-:W-:Y:S01]  /*10d280*/  STL [R1+0x5e60], R28 ;  /* 0x005e601c01007387 */ /* 0x000fe20000100800 */
[----:B--2---:R-:W-:Y:S01]  /*10d290*/  F2FP.SATFINITE.E4M3.F32.PACK_AB_MERGE_C R20, R20, R3, RZ ;  /* 0x000000031414723e */ /* 0x004fe200048070ff */
[----:B------:R-:W-:-:S04]  /*10d2a0*/  IMAD.X R3, R4, 0x1, R34, P6 ;  /* 0x0000000104037824 */ /* 0x000fc800030e0622 */
[----:B------:R-:W-:Y:S01]  /*10d2b0*/  STL [R1+0x5e64], R20 ;  /* 0x005e641401007387 */ /* 0x000fe20000100800 */
[----:B------:R-:W-:-:S05]  /*10d2c0*/  F2FP.SATFINITE.E4M3.F32.PACK_AB_MERGE_C R23, R22, R23, RZ ;  /* 0x000000171617723e */ /* 0x000fca00048070ff */
[----:B------:R-:W-:Y:S04]  /*10d2d0*/  STL [R1+0x5e68], R23 ;  /* 0x005e681701007387 */ /* 0x000fe80000100800 */
[----:B------:R0:W-:Y:S01]  /*10d2e0*/  STL.64 [R1+0xe10], R2 ;  /* 0x000e100201007387 */ /* 0x0001e20000100a00 */
[----:B------:R-:W-:Y:S02]  /*10d2f0*/  F2FP.SATFINITE.E4M3.F32.PACK_AB_MERGE_C R19, R19, R21, RZ ;  /* 0x000000151313723e */ /* 0x000fe400048070ff */
[----:B0-----:R-:W-:-:S03]  /*10d300*/  IADD3 R2, P6, R29, R45, RZ ;  /* 0x0000002d1d027210 */ /* 0x001fc60007fde0ff */
[----:B------:R-:W-:Y:S02]  /*10d310*/  STL [R1+0x11c0], R19 ;  /* 0x0011c01301007387 */ /* 0x000fe40000100800 */
[----:B------:R-:W-:Y:S01]  /*10d320*/  IMAD.X R3, R4, 0x1, R35, P6 ;  /* 0x0000000104037824 */ /* 0x000fe200030e0623 */
[----:B------:R-:W-:-:S04]  /*10d330*/  F2FP.SATFINITE.E4M3.F32.PACK_AB_MERGE_C R17, R17, R18, RZ ;  /* 0x000000121111723e */ /* 0x000fc800048070ff */
[----:B------:R0:W-:Y:S01]  /*10d340*/  STL.64 [R1+0xe00], R2 ;  /* 0x000e000201007387 */ /* 0x0001e20000100a00 */
[----:B------:R-:W-:-:S03]  /*10d350*/  F2FP.SATFINITE.E4M3.F32.PACK_AB_MERGE_C R16, R59, R16, RZ ;  /* 0x000000103b10723e */ /* 0x000fc600048070ff */
[----:B------:R-:W-:Y:S01]  /*10d360*/  STL [R1+0x11bc], R17 ;  /* 0x0011bc1101007387 */ /* 0x000fe20000100800 */
[----:B0-----:R-:W-:-:S03]  /*10d370*/  IADD3 R2, P6, R29, R43, RZ ;  /* 0x0000002b1d027210 */ /* 0x001fc60007fde0ff */
[----:B------:R-:W-:Y:S02]  /*10d380*/  STL [R1+0x28f0], R16 ;  /* 0x0028f01001007387 */ /* 0x000fe40000100800 */
[----:B------:R-:W-:-:S05]  /*10d390*/  IMAD.X R3, R4, 0x1, R36, P6 ;  /* 0x0000000104037824 */ /* 0x000fca00030e0624 */
[----:B------:R0:W-:Y:S02]  /*10d3a0*/  STL.64 [R1+0xe08], R2 ;  /* 0x000e080201007387 */ /* 0x0001e40000100a00 */
[----:B0-----:R-:W-:Y:S02]  /*10d3b0*/  F2FP.SATFINITE.E4M3.F32.PACK_AB_MERGE_C R3, R12, R8, RZ ;  /* 0x000000080c03723e */ /* 0x001fe400048070ff */
[----:B------:R-:W-:Y:S01]  /*10d3c0*/  F2FP.SATFINITE.E4M3.F32.PACK_AB_MERGE_C R2, R5, R13, RZ ;  /* 0x0000000d0502723e */ /* 0x000fe200048070ff */
[----:B------:R-:W2:Y:S04]  /*10d3d0*/  LDL.LU R8, [R1+0x15a8] ;  /* 0x0015a80001087983 */ /* 0x000ea80000300800 */
[----:B------:R-:W-:Y:S04]  /*10d3e0*/  STL [R1+0x28f4], R3 ;  /* 0x0028f40301007387 */ /* 0x000fe80000100800 */
[----:B------:R-:W2:Y:S04]  /*10d3f0*/  LDL.LU R12, [R1+0x15ac] ;  /* 0x0015ac00010c7983 */ /* 0x000ea80000300800 */
[----:B------:R0:W-:Y:S04]  /*10d400*/  STL [R1+0x28c0], R2 ;  /* 0x0028c00201007387 */ /* 0x0001e80000100800 */
[----:B------:R-:W2:Y:S04]  /*10d410*/  LDL.LU R13, [R1+0x1520] ;  /* 0x00152000010d7983 */ /* 0x000ea80000300800 */
[----:B------:R-:W2:Y:S01]  /*10d420*/  LDL.LU R5, [R1+0x1524] ;  /* 0x0015240001057983 */ /* 0x000ea20000300800 */
[----:B0-----:R-:W-:-:S05]  /*10d430*/  IADD3 R2, P6, R29, R44, RZ ;  /* 0x0000002c1d027210 */ /* 0x001fca0007fde0ff */
[----:B------:R-:W-:-:S05]  /*10d440*/  IMAD.X R3, R4, 0x1, R37, P6 ;  /* 0x0000000104037824 */ /* 0x000fca00030e0625 */
[----:B------:R0:W-:Y:S02]  /*10d450*/  STL.64 [R1+0xdf8], R2 ;  /* 0x000df80201007387 */ /* 0x0001e40000100a00 */
[----:B0-----:R-:W-:Y:S02]  /*10d460*/  F2FP.SATFINITE.E4M3.F32.PACK_AB_MERGE_C R3, R14, R15, RZ ;  /* 0x0000000f0e03723e */ /* 0x001fe400048070ff */
[----:B------:R-:W-:Y:S02]  /*10d470*/  F2FP.SATFINITE.E4M3.F32.PACK_AB_MERGE_C R2, R56, R7, RZ ;  /* 0x000000073802723e */ /* 0x000fe400048070ff */
[----:B------:R-:W2:Y:S04]  /*10d480*/  LDL.LU R7, [R1+0x1528] ;  /* 0x0015280001077983 */ /* 0x000ea80000300800 */
[----:B------:R-:W-:Y:S04]  /*10d490*/  STL [R1+0x28c4], R3 ;  /* 0x0028c40301007387 */ /* 0x000fe80000100800 */
[----:B------:R-:W2:Y:S04]  /*10d4a0*/  LDL.LU R56, [R1+0x152c] ;  /* 0x00152c0001387983 */ /* 0x000ea80000300800 */
[----:B------:R0:W-:Y:S02]  /*10d4b0*/  STL [R1+0x15b0], R2 ;  /* 0x0015b00201007387 */ /* 0x0001e40000100800 */
        /* <DEDUP_REMOVED lines=9> */
[----:B------:R-:W3:Y:S04]  /*10d550*/  LDL.LU R26, [R1+0x1510] ;  /* 0x00151000011a7983 */ /* 0x000ee80000300800 */
[----:B------:R-:W3:Y:S04]  /*10d560*/  LDL.LU R58, [R1+0x1514] ;  /* 0x00151400013a7983 */ /* 0x000ee80000300800 */
[----:B------:R-:W4:Y:S04]  /*10d570*/  LDL.LU R25, [R1+0x1518] ;  /* 0x0015180001197983 */ /* 0x000f280000300800 */
        /* <DEDUP_REMOVED lines=10> */
[----:B------:R-:W-:-:S03]  /*10d620*/  IADD3 R14, P6, R29, R47, RZ ;  /* 0x0000002f1d0e7210 */ /* 0x000fc60007fde0ff */
[----:B------:R-:W4:Y:S04]  /*10d630*/  LDL.LU R11, [R1+0x13e0] ;  /* 0x0013e000010b7983 */ /* 0x000f280000300800 */
[----:B------:R-:W4:Y:S01]  /*10d640*/  LDL.LU R6, [R1+0x13e4] ;  /* 0x0013e40001067983 */ /* 0x000f220000300800 */
[----:B------:R-:W-:-:S03]  /*10d650*/  IMAD.X R15, R4, 0x1, R40, P6 ;  /* 0x00000001040f7824 */ /* 0x000fc600030e0628 */
[----:B------:R-:W4:Y:S04]  /*10d660*/  LDL.LU R16, [R1+0x13e8] ;  /* 0x0013e80001107983 */ /* 0x000f280000300800 */
[----:B------:R0:W-:Y:S01]  /*10d670*/  STL.64 [R1+0xde8], R14 ;  /* 0x000de80e01007387 */ /* 0x0001e20000100a00 */
[----:B--2---:R-:W-:-:S05]  /*10d680*/  F2FP.SATFINITE.E4M3.F32.PACK_AB_MERGE_C R8, R12, R8, RZ ;  /* 0x000000080c08723e */ /* 0x004fca00048070ff */
[----:B------:R1:W-:Y:S04]  /*10d690*/  STL [R1+0x1260], R8 ;  /* 0x0012600801007387 */ /* 0x0003e80000100800 */
[----:B------:R-:W2:Y:S01]  /*10d6a0*/  LDL.LU R59, [R1+0x13ec] ;  /* 0x0013ec00013b7983 */ /* 0x000ea20000300800 */
[----:B------:R-:W-:-:S05]  /*10d6b0*/  F2FP.SATFINITE.E4M3.F32.PACK_AB_MERGE_C R4, R5, R13, RZ ;  /* 0x0000000d0504723e */ /* 0x000fca00048070ff */
[----:B------:R1:W-:Y:S04]  /*10d6c0*/  STL [R1+0x1240], R4 ;  /* 0x0012400401007387 */ /* 0x0003e80000100800 */
[----:B0-----:R-:W2:Y:S04]  /*10d6d0*/  LDL.LU R15, [R1+0x13d0] ;  /* 0x0013d000010f7983 */ /* 0x001ea80000300800 */
[----:B------:R-:W2:Y:S04]  /*10d6e0*/  LDL.LU R14, [R1+0x13d4] ;  /* 0x0013d400010e7983 */ /* 0x000ea80000300800 */
[----:B-1----:R-:W2:Y:S04]  /*10d6f0*/  LDL.LU R8, [R1+0x13d8] ;  /* 0x0013d80001087983 */ /* 0x002ea80000300800 */
[----:B------:R-:W2:Y:S04]  /*10d700*/  LDL.LU R5, [R1+0x13dc] ;  /* 0x0013dc0001057983 */ /* 0x000ea80000300800 */
[----:B------:R-:W2:Y:S04]  /*10d710*/  LDL.LU R12, [R1+0x13c0] ;  /* 0x0013c000010c7983 */ /* 0x000ea80000300800 */
[----:B------:R-:W2:Y:S01]  /*10d720*/  LDL.LU R13, [R1+0x13c4] ;  /* 0x0013c400010d7983 */ /* 0x000ea20000300800 */
[----:B------:R-:W-:-:S05]  /*10d730*/  F2FP.SATFINITE.E4M3.F32.PACK_AB_MERGE_C R4, R56, R7, RZ ;  /* 0x000000073804723e */ /* 0x000fca00048070ff */
[----:B------:R0:W-:Y:S04]  /*10d740*/  STL [R1+0x1254], R4 ;  /* 0x0012540401007387 */ /* 0x0001e80000100800 */
[----:B------:R-:W2:Y:S04]  /*10d750*/  LDL.LU R7, [R1+0x13c8] ;  /* 0x0013c80001077983 */ /* 0x000ea80000300800 */
[----:B------:R-:W2:Y:S01]  /*10d760*/  LDL.LU R56, [R1+0x13cc] ;  /* 0x0013cc0001387983 */ /* 0x000ea20000300800 */
[----:B------:R-:W-:Y:S02]  /*10d770*/  IADD3 R28, P6, R30, R57, RZ ;  /* 0x000000391e1c7210 */ /* 0x000fe40007fde0ff */
[----:B0-----:R-:W-:-:S05]  /*10d780*/  SHF.R.S32.HI R4, RZ, 0x1f, R30 ;  /* 0x0000001fff047819 */ /* 0x001fca000001141e */
[----:B------:R-:W-:-:S05]  /*10d790*/  IMAD.X R29, R4, 0x1, R61, P6 ;  /* 0x00000001041d7824 */ /* 0x000fca00030e063d */
[----:B------:R-:W-:Y:S01]  /*10d7a0*/  STL.64 [R1+0xdd8], R28 ;  /* 0x000dd81c01007387 */ /* 0x000fe20000100a00 */
[----:B---3--:R-:W-:Y:S02]  /*10d7b0*/  F2FP.SATFINITE.E4M3.F32.PACK_AB_MERGE_C R20, R58, R26, RZ ;  /* 0x0000001a3a14723e */ /* 0x008fe400048070ff */
[----:B------:R-:W-:-:S03]  /*10d7c0*/  IADD3 R26, P6, R30, R46, RZ ;  /* 0x0000002e1e1a7210 */ /* 0x000fc60007fde0ff */
[----:B------:R-:W-:Y:S02]  /*10d7d0*/  STL [R1+0x11dc], R20 ;  /* 0x0011dc1401007387 */ /* 0x000fe40000100800 */
[----:B------:R-:W-:Y:S01]  /*10d7e0*/  IMAD.X R27, R4, 0x1, R34, P6 ;  /* 0x00000001041b7824 */ /* 0x000fe200030e0622 */
[----:B----4-:R-:W-:-:S05]  /*10d7f0*/  F2FP.SATFINITE.E4M3.F32.PACK_AB_MERGE_C R2, R2, R25, RZ ;  /* 0x000000190202723e */ /* 0x010fca00048070ff */
[----:B------:R0:W-:Y:S04]  /*10d800*/  STL [R1+0x1238], R2 ;  /* 0x0012380201007387 */ /* 0x0001e80000100800 */
[----:B------:R-:W-:Y:S01]  /*10d810*/  STL.64 [R1+0xdd0], R26 ;  /* 0x000dd01a01007387 */ /* 0x000fe20000100a00 */
[----:B0-----:R-:W-:-:S05]  /*10d820*/  F2FP.SATFINITE.E4M3.F32.PACK_AB_MERGE_C R2, R22, R3, RZ ;  /* 0x000000031602723e */ /* 0x001fca00048070ff */
[----:B------:R0:W-:Y:S01]  /*10d830*/  STL [R1+0x12c], R2 ;  /* 0x00012c0201007387 */ /* 0x0001e20000100800 */
        /* <DEDUP_REMOVED lines=9> */
[----:B------:R0:W-:Y:S02]  /*10d8d0*/  STL [R1+0x120], R9 ;  /* 0x0001200901007387 */ /* 0x0001e40000100800 */
[----:B------:R-:W-:-:S05]  /*10d8e0*/  IMAD.X R3, R4, 0x1, R36, P6 ;  /* 0x0000000104037824 */ /* 0x000fca00030e0624 */
[----:B------:R1:W-:Y:S04]  /*10d8f0*/  STL.64 [R1+0xdc0], R2 ;  /* 0x000dc00201007387 */ /* 0x0003e80000100a00 */
[----:B0-----:R-:W3:Y:S04]  /*10d900*/  LDL.LU R9, [R1+0x13b0] ;  /* 0x0013b00001097983 */ /* 0x001ee80000300800 */
[----:B------:R-:W3:Y:S01]  /*10d910*/  LDL.LU R10, [R1+0x13b4] ;  /* 0x0013b400010a7983 */ /* 0x000ee20000300800 */
[----:B-1----:R-:W-:-:S05]  /*10d920*/  F2FP.SATFINITE.E4M3.F32.PACK_AB_MERGE_C R2, R6, R11, RZ ;  /* 0x0000000b0602723e */ /* 0x002fca00048070ff */
[----:B------:R0:W-:Y:S04]  /*10d930*/  STL [R1+0x10c], R2 ;  /* 0x00010c0201007387 */ /* 0x0001e80000100800 */
        /* <DEDUP_REMOVED lines=8> */
[----:B0-----:R-:W-:Y:S02]  /*10d9c0*/  IADD3 R2, P6, R30, R42, RZ ;  /* 0x0000002a1e027210 */ /* 0x001fe40007fde0ff */
[----:B------:R-:W-:Y:S01]  /*10d9d0*/  F2FP.SATFINITE.E4M3.F32.PACK_AB_MERGE_C R5, R5, R8, RZ ;  /* 0x000000080505723e */ /* 0x000fe200048070ff */
[----:B------:R-:W-:Y:S02]  /*10d9e0*/  STL [R1+0x88], R14 ;  /* 0x0000880e01007387 */ /* 0x000fe40000100800 */
[----:B------:R-:W-:-:S02]  /*10d9f0*/  IMAD.X R3, R4, 0x1, R38, P6 ;  /* 0x0000000104037824 */ /* 0x000fc400030e0626 */
[----:B------:R0:W-:Y:S04]  /*10da00*/  STL [R1+0x84], R5 ;  /* 0x0000840501007387 */ /* 0x0001e80000100800 */
[----:B------:R-:W2:Y:S04]  /*10da10*/  LDL.LU R59, [R1+0x1590] ;  /* 0x00159000013b7983 */ /* 0x000ea80000300800 */
[----:B0-----:R-:W2:Y:S04]  /*10da20*/  LDL.LU R5, [R1+0x1594] ;  /* 0x0015940001057983 */ /* 0x001ea80000300800 */
[----:B------:R0:W-:Y:S02]  /*10da30*/  STL.64 [R1+0xda0], R2 ;  /* 0x000da00201007387 */ /* 0x0001e40000100a00 */
[----:B0-----:R-:W-:-:S02]  /*10da40*/  F2FP.SATFINITE.E4M3.F32.PACK_AB_MERGE_C R3, R13, R12, RZ ;  /* 0x0000000c0d03723e */ /* 0x001fc400048070ff */
[----:B------:R-:W-:Y:S02]  /*10da50*/  F2FP.SATFINITE.E4M3.F32.PACK_AB_MERGE_C R2, R56, R7, RZ ;  /* 0x000000073802723e */ /* 0x000fe400048070ff */
[----:B------:R-:W2:Y:S04]  /*10da60*/  LDL.LU R7, [R1+0x1598] ;  /* 0x0015980001077983 */ /* 0x000ea80000300800 */
[----:B------:R-:W-:Y:S04]  /*10da70*/  STL [R1+0x64], R3 ;  /* 0x0000640301007387 */ /* 0x000fe80000100800 */
[----:B------:R-:W2:Y:S04]  /*10da80*/  LDL.LU R56, [R1+0x159c] ;  /* 0x00159c0001387983 */ /* 0x000ea80000300800 */
[----:B------:R0:W-:Y:S02]  /*10da90*/  STL [R1+0x70], R2 ;  /* 0x0000700201007387 */ /* 0x0001e40000100800 */
[----:B0-----:R-:W-:-:S05]  /*10daa0*/  IADD3 R2, P6, R30, R41, RZ ;  /* 0x000000291e027210 */ /* 0x001fca0007fde0ff */
[----:B------:R-:W-:-:S05]  /*10dab0*/  IMAD.X R3, R4, 0x1, R39, P6 ;  /* 0x0000000104037824 */ /* 0x000fca00030e0627 */
[----:B------:R0:W-:Y:S04]  /*10dac0*/  STL.64 [R1+0xd90], R2 ;  /* 0x000d900201007387 */ /* 0x0001e80000100a00 */
[----:B------:R-:W2:Y:S04]  /*10dad0*/  LDL.LU R52, [R1+0x1580] ;  /* 0x0015800001347983 */ /* 0x000ea80000300800 */
[----:B------:R-:W2:Y:S01]  /*10dae0*/  LDL.LU R15, [R1+0x1584] ;  /* 0x00158400010f7983 */ /* 0x000ea20000300800 */
[----:B0-----:R-:W-:-:S05]  /*10daf0*/  IADD3 R2, P6, R30, R47, RZ ;  /* 0x0000002f1e027210 */ /* 0x001fca0007fde0ff */
[----:B------:R-:W-:-:S05]  /*10db00*/  IMAD.X R3, R4, 0x1, R40, P6 ;  /* 0x0000000104037824 */ /* 0x000fca00030e0628 */
[----:B------:R0:W-:Y:S04]  /*10db10*/  STL.64 [R1+0xd98], R2 ;  /* 0x000d980201007387 */ /* 0x0001e80000100a00 */
[----:B------:R-:W2:Y:S04]  /*10db20*/  LDL.LU R53, [R1+0x1588] ;  /* 0x0015880001357983 */ /* 0x000ea80000300800 */
[----:B------:R-:W2:Y:S04]  /*10db30*/  LDL.LU R14, [R1+0x158c] ;  /* 0x00158c00010e7983 */ /* 0x000ea80000300800 */
[----:B------:R-:W2:Y:S04]  /*10db40*/  LDL.LU R58, [R1+0x1570] ;  /* 0x00157000013a7983 */ /* 0x000ea80000300800 */
[----:B------:R-:W2:Y:S04]  /*10db50*/  LDL.LU R12, [R1+0x1574] ;  /* 0x00157400010c7983 */ /* 0x000ea80000300800 */
[----:B0-----:R-:W2:Y:S04]  /*10db60*/  LDL.LU R2, [R1+0x1578] ;  /* 0x0015780001027983 */ /* 0x001ea80000300800 */
[----:B------:R-:W2:Y:S04]  /*10db70*/  LDL.LU R13, [R1+0x157c] ;  /* 0x00157c00010d7983 */ /* 0x000ea80000300800 */
[----:B------:R-:W2:Y:S04]  /*10db80*/  LDL.LU R3, [R1+0x1560] ;  /* 0x0015600001037983 */ /* 0x000ea80000300800 */
[----:B------:R-:W2:Y:S01]  /*10db90*/  LDL.LU R22, [R1+0x1564] ;  /* 0x0015640001167983 */ /* 0x000ea20000300800 */
[----:B---3--:R-:W-:-:S05]  /*10dba0*/  F2FP.SATFINITE.E4M3.F32.PACK_AB_MERGE_C R25, R10, R9, RZ ;  /* 0x000000090a19723e */ /* 0x008fca00048070ff */
[----:B------:R0:W-:Y:S04]  /*10dbb0*/  STL.64 [R1+0x5e38], R24 ;  /* 0x005e381801007387 */ /* 0x0001e80000100a00 */
[----:B------:R-:W3:Y:S04]  /*10dbc0*/  LDL.LU R16, [R1+0x1568] ;  /* 0x0015680001107983 */ /* 0x000ee80000300800 */
[----:B------:R-:W3:Y:S04]  /*10dbd0*/  LDL.LU R8, [R1+0x156c] ;  /* 0x00156c0001087983 */ /* 0x000ee80000300800 */
[----:B------:R-:W3:Y:S04]  /*10dbe0*/  LDL.LU R9, [R1+0x1550] ;  /* 0x0015500001097983 */ /* 0x000ee80000300800 */
[----:B------:R-:W3:Y:S01]  /*10dbf0*/  LDL.LU R10, [R1+0x1554] ;  /* 0x00155400010a7983 */ /* 0x000ee20000300800 */
[----:B----4-:R-:W-:-:S03]  /*10dc00*/  F2FP.SATFINITE.E4M3.F32.PACK_AB_MERGE_C R26, R6, R11, RZ ;  /* 0x0000000b061a723e */ /* 0x010fc600048070ff */
[----:B------:R-:W4:Y:S04]  /*10dc10*/  LDL.LU R21, [R1+0x1558] ;  /* 0x0015580001157983 */ /* 0x000f280000300800 */
[----:B------:R-:W4:Y:S04]  /*10dc20*/  LDL.LU R17, [R1+0x155c] ;  /* 0x00155c0001117983 */ /* 0x000f280000300800 */
[----:B------:R-:W4:Y:S04]  /*10dc30*/  LDL.LU R11, [R1+0x1540] ;  /* 0x00154000010b7983 */ /* 0x000f280000300800 */
[----:B------:R-:W4:Y:S01]  /*10dc40*/  LDL.LU R6, [R1+0x1544] ;  /* 0x0015440001067983 */ /* 0x000f220000300800 */
[----:B--2---:R-:W-:-:S03]  /*10dc50*/  F2FP.SATFINITE.E4M3.F32.PACK_AB_MERGE_C R18, R56, R7, RZ ;  /* 0x000000073812723e */ /* 0x004fc600048070ff */
[----:B------:R-:W2:Y:S04]  /*10dc60*/  LDL.LU R7, [R1+0x1548] ;  /* 0x0015480001077983 */ /* 0x000ea80000300800 */
[----:B------:R-:W2:Y:S01]  /*10dc70*/  LDL.LU R56, [R1+0x154c] ;  /* 0x00154c0001387983 */ /* 0x000ea20000300800 */
[----:B------:R-:W-:Y:S02]  /*10dc80*/  SHF.R.S32.HI R4, RZ, 0x1f, R31 ;  /* 0x0000001fff047819 */ /* 0x000fe4000001141f */
[----:B0-----:R-:W-:-:S05]  /*10dc90*/  IADD3 R24, P6, R31, R57, RZ ;  /* 0x000000391f187210 */ /* 0x001fca0007fde0ff */
[----:B------:R-:W-:Y:S01]  /*10dca0*/  IMAD.X R25, R4, 0x1, R61, P6 ;  /* 0x0000000104197824 */ /* 0x000fe200030e063d */
[----:B------:R-:W-:-:S04]  /*10dcb0*/  F2FP.SATFINITE.E4M3.F32.PACK_AB_MERGE_C R19, R5, R59, RZ ;  /* 0x0000003b0513723e */ /* 0x000fc800048070ff */
[----:B------:R-:W-:Y:S04]  /*10dcc0*/  STL.64 [R1+0xd88], R24 ;  /* 0x000d881801007387 */ /* 0x000fe80000100a00 */
[----:B------:R-:W2:Y:S04]  /*10dcd0*/  LDL.LU R59, [R1+0x16e0] ;  /* 0x0016e000013b7983 */ /* 0x000ea80000300800 */
[----:B------:R-:W2:Y:S04]  /*10dce0*/  LDL.LU R5, [R1+0x16e4] ;  /* 0x0016e40001057983 */ /* 0x000ea80000300800 */
[----:B------:R0:W-:Y:S01]  /*10dcf0*/  STL.64 [R1+0x5e30], R18 ;  /* 0x005e301201007387 */ /* 0x0001e20000100a00 */
[----:B------:R-:W-:-:S02]  /*10dd00*/  F2FP.SATFINITE.E4M3.F32.PACK_AB_MERGE_C R15, R15, R52, RZ ;  /* 0x000000340f0f723e */ /* 0x000fc400048070ff */
[----:B0-----:R-:W-:-:S05]  /*10dd10*/  IADD3 R18, P6, R31, R46, RZ ;  /* 0x0000002e1f127210 */ /* 0x001fca0007fde0ff */
[----:B------:R-:W-:Y:S01]  /*10dd20*/  IMAD.X R19, R4, 0x1, R34, P6 ;  /* 0x0000000104137824 */ /* 0x000fe200030e0622 */
[----:B------:R-:W-:-:S05]  /*10dd30*/  F2FP.SATFINITE.E4M3.F32.PACK_AB_MERGE_C R14, R14, R53, RZ ;  /* 0x000000350e0e723e */ /* 0x000fca00048070ff */
[----:B------:R0:W-:Y:S01]  /*10dd40*/  STL.64 [R1+0x5e48], R14 ;  /* 0x005e480e01007387 */ /* 0x0001e20000100a00 */
[----:B------:R-:W-:-:S03]  /*10dd50*/  F2FP.SATFINITE.E4M3.F32.PACK_AB_MERGE_C R12, R12, R58, RZ ;  /* 0x0000003a0c0c723e */ /* 0x000fc600048070ff */
[----:B------:R-:W-:Y:S01]  /*10dd60*/  STL.64 [R1+0xd80], R18 ;  /* 0x000d801201007387 */ /* 0x000fe20000100a00 */
[----:B0-----:R-:W-:Y:S02]  /*10dd70*/  IADD3 R14, P6, R31, R45, RZ ;  /* 0x0000002d1f0e7210 */ /* 0x001fe40007fde0ff */
[----:B------:R-:W-:-:S03]  /*10dd80*/  F2FP.SATFINITE.E4M3.F32.PACK_AB_MERGE_C R13, R13, R2, RZ ;  /* 0x000000020d0d723e */ /* 0x000fc600048070ff */
[----:B------:R-:W-:Y:S01]  /*10dd90*/  IMAD.X R15, R4, 0x1, R35, P6 ;  /* 0x00000001040f7824 */ /* 0x000fe200030e0623 */
[----:B------:R-:W-:Y:S01]  /*10dda0*/  IADD3 R2, P6, R31, R43, RZ ;  /* 0x0000002b1f027210 */ /* 0x000fe20007fde0ff */
[----:B------:R0:W-:Y:S04]  /*10ddb0*/  STL.64 [R1+0x5e58], R12 ;  /* 0x005e580c01007387 */ /* 0x0001e80000100a00 */
[----:B------:R-:W-:Y:S01]  /*10ddc0*/  STL.64 [R1+0xd70], R14 ;  /* 0x000d700e01007387 */ /* 0x000fe20000100a00 */
[----:B0-----:R-:W-:Y:S01]  /*10ddd0*/  F2FP.SATFINITE.E4M3.F32.PACK_AB_MERGE_C R12, R22, R3, RZ ;  /* 0x00000003160c723e */ /* 0x001fe200048070ff */
[----:B------:R-:W-:-:S04]  /*10dde0*/  IMAD.X R3, R4, 0x1, R36, P6 ;  /* 0x0000000104037824 */ /* 0x000fc800030e0624 */
[----:B------:R-:W-:Y:S04]  /*10ddf0*/  STL [R1+0x11ac], R12 ;  /* 0x0011ac0c01007387 */ /* 0x000fe80000100800 */
[----:B------:R3:W-:Y:S02]  /*10de00*/  STL.64 [R1+0xd78], R2 ;  /* 0x000d780201007387 */ /* 0x0007e40000100a00 */
[----:B---3--:R-:W-:Y:S02]  /*10de10*/  F2FP.SATFINITE.E4M3.F32.PACK_AB_MERGE_C R2, R8, R16, RZ ;  /* 0x000000100802723e */ /* 0x008fe400048070ff */
[----:B------:R-:W3:Y:S04]  /*10de20*/  LDL.LU R16, [R1+0x16e8] ;  /* 0x0016e80001107983 */ /* 0x000ee80000300800 */
[----:B------:R-:W3:Y:S04]  /*10de30*/  LDL.LU R8, [R1+0x16ec] ;  /* 0x0016ec0001087983 */ /* 0x000ee80000300800 */
[----:B------:R0:W-:Y:S01]  /*10de40*/  STL [R1+0x11a8], R2 ;  /* 0x0011a80201007387 */ /* 0x0001e20000100800 */
[----:B------:R-:W-:-:S02]  /*10de50*/  F2FP.SATFINITE.E4M3.F32.PACK_AB_MERGE_C R9, R10, R9, RZ ;  /* 0x000000090a09723e */ /* 0x000fc400048070ff */
[----:B0-----:R-:W-:-:S03]  /*10de60*/  IADD3 R2, P6, R31, R44, RZ ;  /* 0x0000002c1f027210 */ /* 0x001fc60007fde0ff */
[----:B------:R0:W-:Y:S02]  /*10de70*/  STL [R1+0x13cc], R9 ;  /* 0x0013cc0901007387 */ /* 0x0001e40000100800 */
[----:B------:R-:W-:Y:S02]  /*10de80*/  IMAD.X R3, R4, 0x1, R37, P6 ;  /* 0x0000000104037824 */ /* 0x000fe400030e0625 */
[----:B0-----:R-:W3:Y:S04]  /*10de90*/  LDL.LU R9, [R1+0x16d0] ;  /* 0x0016d00001097983 */ /* 0x001ee80000300800 */
[----:B------:R-:W3:Y:S04]  /*10dea0*/  LDL.LU R10, [R1+0x16d4] ;  /* 0x0016d400010a7983 */ /* 0x000ee80000300800 */
[----:B------:R4:W-:Y:S02]  /*10deb0*/  STL.64 [R1+0xd68], R2 ;  /* 0x000d680201007387 */ /* 0x0009e40000100a00 */
[----:B----4-:R-:W-:-:S02]  /*10dec0*/  F2FP.SATFINITE.E4M3.F32.PACK_AB_MERGE_C R3, R17, R21, RZ ;  /* 0x000000151103723e */ /* 0x010fc400048070ff */
[----:B------:R-:W-:Y:S02]  /*10ded0*/  F2FP.SATFINITE.E4M3.F32.PACK_AB_MERGE_C R2, R6, R11, RZ ;  /* 0x0000000b0602723e */ /* 0x000fe400048070ff */
[----:B------:R-:W4:Y:S04]  /*10dee0*/  LDL.LU R11, [R1+0x16d8] ;  /* 0x0016d800010b7983 */ /* 0x000f280000300800 */
[----:B------:R-:W-:Y:S04]  /*10def0*/  STL [R1+0x13d0], R3 ;  /* 0x0013d00301007387 */ /* 0x000fe80000100800 */
[----:B------:R-:W4:Y:S04]  /*10df00*/  LDL.LU R6, [R1+0x16dc] ;  /* 0x0016dc0001067983 */ /* 0x000f280000300800 */
[----:B------:R0:W-:Y:S02]  /*10df10*/  STL [R1+0x13b0], R2 ;  /* 0x0013b00201007387 */ /* 0x0001e40000100800 */
[----:B0-----:R-:W-:-:S05]  /*10df20*/  IADD3 R2, P6, R31, R42, RZ ;  /* 0x0000002a1f027210 */ /* 0x001fca0007fde0ff */
[----:B------:R-:W-:-:S05]  /*10df30*/  IMAD.X R3, R4, 0x1, R38, P6 ;  /* 0x0000000104037824 */ /* 0x000fca00030e0626 */
[----:B------:R2:W-:Y:S02]  /*10df40*/  STL.64 [R1+0xd60], R2 ;  /* 0x000d600201007387 */ /* 0x0005e40000100a00 */
[----:B--2---:R-:W-:Y:S02]  /*10df50*/  F2FP.SATFINITE.E4M3.F32.PACK_AB_MERGE_C R2, R56, R7, RZ ;  /* 0x000000073802723e */ /* 0x004fe400048070ff */
[----:B------:R-:W2:Y:S04]  /*10df60*/  LDL.LU R7, [R1+0x16c0] ;  /* 0x0016c00001077983 */ /* 0x000ea80000300800 */
[----:B------:R-:W2:Y:S04]  /*10df70*/  LDL.LU R56, [R1+0x16c4] ;  /* 0x0016c40001387983 */ /* 0x000ea80000300800 */
[----:B------:R0:W-:Y:S01]  /*10df80*/  STL [R1+0x13b4], R2 ;  /* 0x0013b40201007387 */ /* 0x0001e20000100800 */
[----:B------:R-:W-:-:S02]  /*10df90*/  F2FP.SATFINITE.E4M3.F32.PACK_AB_MERGE_C R5, R5, R59, RZ ;  /* 0x0000003b0505723e */ /* 0x000fc400048070ff */
[----:B0-----:R-:W-:-:S03]  /*10dfa0*/  IADD3 R2, P6, R31, R41, RZ ;  /* 0x000000291f027210 */ /* 0x001fc60007fde0ff */
[----:B------:R0:W-:Y:S02]  /*10dfb0*/  STL [R1+0x12c4], R5 ;  /* 0x0012c40501007387 */ /* 0x0001e40000100800 */
[----:B------:R-:W-:Y:S02]  /*10dfc0*/  IMAD.X R3, R4, 0x1, R39, P6 ;  /* 0x0000000104037824 */ /* 0x000fe400030e0627 */
[----:B------:R-:W2:Y:S04]  /*10dfd0*/  LDL.LU R54, [R1+0x16c8] ;  /* 0x0016c80001367983 */ /* 0x000ea80000300800 */
[----:B------:R-:W2:Y:S04]  /*10dfe0*/  LDL.LU R55, [R1+0x16cc] ;  /* 0x0016cc0001377983 */ /* 0x000ea80000300800 */
[----:B------:R1:W-:Y:S04]  /*10dff0*/  STL.64 [R1+0xd50], R2 ;  /* 0x000d500201007387 */ /* 0x0003e80000100a00 */
[----:B------:R-:W2:Y:S04]  /*10e000*/  LDL.LU R60, [R1+0x1620] ;  /* 0x00162000013c7983 */ /* 0x000ea80000300800 */
[----:B0-----:R-:W2:Y:S04]  /*10e010*/  LDL.LU R5, [R1+0x1624] ;  /* 0x0016240001057983 */ /* 0x001ea80000300800 */
[----:B------:R-:W2:Y:S04]  /*10e020*/  LDL.LU R27, [R1+0x1628] ;  /* 0x00162800011b7983 */ /* 0x000ea80000300800 */
[----:B------:R-:W2:Y:S04]  /*10e030*/  LDL.LU R52, [R1+0x162c] ;  /* 0x00162c0001347983 */ /* 0x000ea80000300800 */
[----:B------:R-:W2:Y:S04]  /*10e040*/  LDL.LU R53, [R1+0x1610] ;  /* 0x0016100001357983 */ /* 0x000ea80000300800 */
[----:B------:R-:W2:Y:S01]  /*10e050*/  LDL.LU R58, [R1+0x1614] ;  /* 0x00161400013a7983 */ /* 0x000ea20000300800 */
[----:B------:R-:W-:-:S03]  /*10e060*/  IADD3 R12, P6, R31, R47, RZ ;  /* 0x0000002f1f0c7210 */ /* 0x000fc60007fde0ff */
[----:B-1----:R-:W2:Y:S02]  /*10e070*/  LDL.LU R2, [R1+0x1618] ;  /* 0x0016180001027983 */ /* 0x002ea40000300800 */
[----:B------:R-:W-:Y:S02]  /*10e080*/  IMAD.X R13, R4, 0x1, R40, P6 ;  /* 0x00000001040d7824 */ /* 0x000fe400030e0628 */
[----:B------:R-:W2:Y:S04]  /*10e090*/  LDL.LU R59, [R1+0x161c] ;  /* 0x00161c00013b7983 */ /* 0x000ea80000300800 */
[----:B------:R-:W2:Y:S04]  /*10e0a0*/  LDL.LU R3, [R1+0x1600] ;  /* 0x0016000001037983 */ /* 0x000ea80000300800 */
[----:B------:R-:W2:Y:S04]  /*10e0b0*/  LDL.LU R22, [R1+0x1604] ;  /* 0x0016040001167983 */ /* 0x000ea80000300800 */
[----:B------:R0:W-:Y:S02]  /*10e0c0*/  STL.64 [R1+0xd58], R12 ;  /* 0x000d580c01007387 */ /* 0x0001e40000100a00 */
[----:B0-----:R-:W-:-:S02]  /*10e0d0*/  IADD3 R12, P6, R32, R57, RZ ;  /* 0x00000039200c7210 */ /* 0x001fc40007fde0ff */
[----:B---3--:R-:W-:-:S05]  /*10e0e0*/  F2FP.SATFINITE.E4M3.F32.PACK_AB_MERGE_C R4, R8, R16, RZ ;  /* 0x000000100804723e */ /* 0x008fca00048070ff */
[----:B------:R0:W-:Y:S04]  /*10e0f0*/  STL [R1+0x12c0], R4 ;  /* 0x0012c00401007387 */ /* 0x0001e80000100800 */
[----:B------:R-:W3:Y:S04]  /*10e100*/  LDL.LU R21, [R1+0x1608] ;  /* 0x0016080001157983 */ /* 0x000ee80000300800 */
[----:B------:R-:W3:Y:S04]  /*10e110*/  LDL.LU R17, [R1+0x160c] ;  /* 0x00160c0001117983 */ /* 0x000ee80000300800 */
[----:B------:R-:W3:Y:S04]  /*10e120*/  LDL.LU R16, [R1+0x15f0] ;  /* 0x0015f00001107983 */ /* 0x000ee80000300800 */
[----:B------:R-:W3:Y:S01]  /*10e130*/  LDL.LU R8, [R1+0x15f4] ;  /* 0x0015f40001087983 */ /* 0x000ee20000300800 */
[----:B0-----:R-:W-:-:S05]  /*10e140*/  F2FP.SATFINITE.E4M3.F32.PACK_AB_MERGE_C R4, R10, R9, RZ ;  /* 0x000000090a04723e */ /* 0x001fca00048070ff */
[----:B------:R0:W-:Y:S04]  /*10e150*/  STL [R1+0x124c], R4 ;  /* 0x00124c0401007387 */ /* 0x0001e80000100800 */
[----:B------:R-:W3:Y:S04]  /*10e160*/  LDL.LU R9, [R1+0x15f8] ;  /* 0x0015f80001097983 */ /* 0x000ee80000300800 */
[----:B------:R-:W3:Y:S01]  /*10e170*/  LDL.LU R10, [R1+0x15fc] ;  /* 0x0015fc00010a7983 */ /* 0x000ee20000300800 */
[----:B0-----:R-:W-:-:S05]  /*10e180*/  SHF.R.S32.HI R4, RZ, 0x1f, R32 ;  /* 0x0000001fff047819 */ /* 0x001fca0000011420 */
[----:B------:R-:W-:Y:S01]  /*10e190*/  IMAD.X R13, R4, 0x1, R61, P6 ;  /* 0x00000001040d7824 */ /* 0x000fe200030e063d */
[----:B----4-:R-:W-:-:S05]  /*10e1a0*/  F2FP.SATFINITE.E4M3.F32.PACK_AB_MERGE_C R6, R6, R11, RZ ;  /* 0x0000000b0606723e */ /* 0x010fca00048070ff */
[----:B------:R0:W-:Y:S04]  /*10e1b0*/  STL [R1+0x1250], R6 ;  /* 0x0012500601007387 */ /* 0x0001e80000100800 */
[----:B------:R-:W4:Y:S04]  /*10e1c0*/  LDL.LU R11, [R1+0x15e0] ;  /* 0x0015e000010b7983 */ /* 0x000f280000300800 */
[----:B0-----:R-:W4:Y:S04]  /*10e1d0*/  LDL.LU R6, [R1+0x15e4] ;  /* 0x0015e40001067983 */ /* 0x001f280000300800 */
[----:B------:R-:W-:Y:S01]  /*10e1e0*/  STL.64 [R1+0xd48], R12 ;  /* 0x000d480c01007387 */ /* 0x000fe20000100a00 */
[----:B--2---:R-:W-:-:S05]  /*10e1f0*/  F2FP.SATFINITE.E4M3.F32.PACK_AB_MERGE_C R7, R56, R7, RZ ;  /* 0x000000073807723e */ /* 0x004fca00048070ff */
[----:B------:R0:W-:Y:S04]  /*10e200*/  STL [R1+0x1230], R7 ;  /* 0x0012300701007387 */ /* 0x0001e80000100800 */
[----:B0-----:R-:W2:Y:S04]  /*10e210*/  LDL.LU R7, [R1+0x15e8] ;  /* 0x0015e80001077983 */ /* 0x001ea80000300800 */
[----:B------:R-:W2:Y:S01]  /*10e220*/  LDL.LU R56, [R1+0x15ec] ;  /* 0x0015ec0001387983 */ /* 0x000ea20000300800 */
[----:B------:R-:W-:Y:S02]  /*10e230*/  IADD3 R12, P6, R32, R46, RZ ;  /* 0x0000002e200c7210 */ /* 0x000fe40007fde0ff */
[----:B------:R-:W-:-:S03]  /*10e240*/  F2FP.SATFINITE.E4M3.F32.PACK_AB_MERGE_C R14, R55, R54, RZ ;  /* 0x00000036370e723e */ /* 0x000fc600048070ff */
[----:B------:R-:W-:Y:S02]  /*10e250*/  IMAD.X R13, R4, 0x1, R34, P6 ;  /* 0x00000001040d7824 */ /* 0x000fe400030e0622 */
[----:B------:R-:W-:Y:S04]  /*10e260*/  STL [R1+0x1234], R14 ;  /* 0x0012340e01007387 */ /* 0x000fe80000100800 */
[----:B------:R0:W-:Y:S01]  /*10e270*/  STL.64 [R1+0xd40], R12 ;  /* 0x000d400c01007387 */ /* 0x0001e20000100a00 */
[----:B------:R-:W-:Y:S02]  /*10e280*/  F2FP.SATFINITE.E4M3.F32.PACK_AB_MERGE_C R5, R5, R60, RZ ;  /* 0x0000003c0505723e */ /* 0x000fe400048070ff */
[----:B0-----:R-:W-:Y:S02]  /*10e290*/  IADD3 R12, P6, R32, R45, RZ ;  /* 0x0000002d200c7210 */ /* 0x001fe40007fde0ff */
[----:B------:R-:W-:-:S03]  /*10e2a0*/  F2FP.SATFINITE.E4M3.F32.PACK_AB_MERGE_C R14, R52, R27, RZ ;  /* 0x0000001b340e723e */ /* 0x000fc600048070ff */
[----:B------:R-:W-:Y:S01]  /*10e2b0*/  IMAD.X R13, R4, 0x1, R35, P6 ;  /* 0x00000001040d7824 */ /* 0x000fe200030e0623 */
[----:B------:R-:W-:Y:S01]  /*10e2c0*/  F2FP.SATFINITE.E4M3.F32.PACK_AB_MERGE_C R60, R58, R53, RZ ;  /* 0x000000353a3c723e */ /* 0x000fe200048070ff */
[----:B------:R-:W-:Y:S04]  /*10e2d0*/  STL [R1+0x11a4], R14 ;  /* 0x0011a40e01007387 */ /* 0x000fe80000100800 */
[----:B------:R-:W-:Y:S04]  /*10e2e0*/  STL [R1+0x5dbc], R60 ;  /* 0x005dbc3c01007387 */ /* 0x000fe80000100800 */
[----:B------:R0:W-:Y:S01]  /*10e2f0*/  STL.64 [R1+0xd18], R12 ;  /* 0x000d180c01007387 */ /* 0x0001e20000100a00 */
[----:B------:R-:W-:-:S02]  /*10e300*/  F2FP.SATFINITE.E4M3.F32.PACK_AB_MERGE_C R59, R59, R2, RZ ;  /* 0x000000023b3b723e */ /* 0x000fc400048070ff */
[----:B0-----:R-:W-:-:S03]  /*10e310*/  IADD3 R12, P6, R32, R43, RZ ;  /* 0x0000002b200c7210 */ /* 0x001fc60007fde0ff */
[----:B------:R0:W-:Y:S02]  /*10e320*/  STL [R1+0x5dc0], R59 ;  /* 0x005dc03b01007387 */ /* 0x0001e40000100800 */
[----:B------:R-:W-:Y:S01]  /*10e330*/  IMAD.X R13, R4, 0x1, R36, P6 ;  /* 0x00000001040d7824 */ /* 0x000fe200030e0624 */
[----:B------:R-:W-:Y:S02]  /*10e340*/  IADD3 R2, P6, R32, R44, RZ ;  /* 0x0000002c20027210 */ /* 0x000fe40007fde0ff */
[----:B0-----:R-:W-:-:S03]  /*10e350*/  F2FP.SATFINITE.E4M3.F32.PACK_AB_MERGE_C R59, R22, R3, RZ ;  /* 0x00000003163b723e */ /* 0x001fc600048070ff */
[----:B------:R-:W-:Y:S02]  /*10e360*/  IMAD.X R3, R4, 0x1, R37, P6 ;  /* 0x0000000104037824 */ /* 0x000fe400030e0625 */
[----:B------:R-:W-:Y:S04]  /*10e370*/  STL [R1+0x5dc4], R59 ;  /* 0x005dc43b01007387 */ /* 0x000fe80000100800 */
[----:B------:R-:W-:Y:S01]  /*10e380*/  STL.64 [R1+0xd10], R12 ;  /* 0x000d100c01007387 */ /* 0x000fe20000100a00 */
[----:B---3--:R-:W-:-:S05]  /*10e390*/  F2FP.SATFINITE.E4M3.F32.PACK_AB_MERGE_C R60, R17, R21, RZ ;  /* 0x00000015113c723e */ /* 0x008fca00048070ff */
[----:B------:R-:W-:Y:S04]  /*10e3a0*/  STL [R1+0x5dc8], R60 ;  /* 0x005dc83c01007387 */ /* 0x000fe80000100800 */
[----:B------:R0:W-:Y:S02]  /*10e3b0*/  STL.64 [R1+0xcf8], R2 ;  /* 0x000cf80201007387 */ /* 0x0001e40000100a00 */
[----:B0-----:R-:W-:-:S05]  /*10e3c0*/  IADD3 R2, P6, R32, R42, RZ ;  /* 0x0000002a20027210 */ /* 0x001fca0007fde0ff */
[----:B------:R-:W-:-:S05]  /*10e3d0*/  IMAD.X R3, R4, 0x1, R38, P6 ;  /* 0x0000000104037824 */ /* 0x000fca00030e0626 */
[----:B------:R0:W-:Y:S04]  /*10e3e0*/  STL.64 [R1+0xcf0], R2 ;  /* 0x000cf00201007387 */ /* 0x0001e80000100a00 */
[----:B0-----:R-:W3:Y:S04]  /*10e3f0*/  LDL.LU R2, [R1+0x15d0] ;  /* 0x0015d00001027983 */ /* 0x001ee80000300800 */
[----:B------:R-:W3:Y:S04]  /*10e400*/  LDL.LU R21, [R1+0x15d4] ;  /* 0x0015d40001157983 */ /* 0x000ee80000300800 */
[----:B------:R-:W3:Y:S04]  /*10e410*/  LDL.LU R3, [R1+0x15d8] ;  /* 0x0015d80001037983 */ /* 0x000ee80000300800 */
[----:B------:R-:W3:Y:S01]  /*10e420*/  LDL.LU R22, [R1+0x15dc] ;  /* 0x0015dc0001167983 */ /* 0x000ee20000300800 */
[----:B----4-:R-:W-:-:S02]  /*10e430*/  F2FP.SATFINITE.E4M3.F32.PACK_AB_MERGE_C R27, R6, R11, RZ ;  /* 0x0000000b061b723e */ /* 0x010fc400048070ff */
[----:B------:R-:W-:Y:S02]  /*10e440*/  IADD3 R6, P6, R32, R41, RZ ;  /* 0x0000002920067210 */ /* 0x000fe40007fde0ff */
[----:B------:R-:W-:Y:S01]  /*10e450*/  F2FP.SATFINITE.E4M3.F32.PACK_AB_MERGE_C R60, R8, R16, RZ ;  /* 0x00000010083c723e */ /* 0x000fe200048070ff */
[----:B------:R-:W-:Y:S04]  /*10e460*/  STL.64 [R1+0x5e70], R26 ;  /* 0x005e701a01007387 */ /* 0x000fe80000100a00 */
[----:B------:R-:W4:Y:S04]  /*10e470*/  LDL.LU R19, [R1+0x16b0] ;  /* 0x0016b00001137983 */ /* 0x000f280000300800 */
[----:B------:R-:W4:Y:S01]  /*10e480*/  LDL.LU R16, [R1+0x16b4] ;  /* 0x0016b40001107983 */ /* 0x000f220000300800 */
[----:B------:R-:W-:-:S02]  /*10e490*/  F2FP.SATFINITE.E4M3.F32.PACK_AB_MERGE_C R59, R10, R9, RZ ;  /* 0x000000090a3b723e */ /* 0x000fc400048070ff */
[----:B--2---:R-:W-:Y:S01]  /*10e4a0*/  F2FP.SATFINITE.E4M3.F32.PACK_AB_MERGE_C R30, R56, R7, RZ ;  /* 0x00000007381e723e */ /* 0x004fe200048070ff */
[----:B------:R-:W-:-:S05]  /*10e4b0*/  IMAD.X R7, R4, 0x1, R39, P6 ;  /* 0x0000000104077824 */ /* 0x000fca00030e0627 */
        /* <DEDUP_REMOVED lines=15> */
[----:B------:R-:W4:Y:S04]  /*10e5b0*/  LDL.LU R49, [R1+0x1670] ;  /* 0x0016700001317983 */ /* 0x000f280000300800 */
[----:B------:R-:W4:Y:S04]  /*10e5c0*/  LDL.LU R50, [R1+0x1674] ;  /* 0x0016740001327983 */ /* 0x000f280000300800 */
[----:B------:R-:W2:Y:S04]  /*10e5d0*/  LDL.LU R55, [R1+0x1678] ;  /* 0x0016780001377983 */ /* 0x000ea80000300800 */
[----:B------:R-:W2:Y:S04]  /*10e5e0*/  LDL.LU R52, [R1+0x167c] ;  /* 0x00167c0001347983 */ /* 0x000ea80000300800 */
[----:B------:R-:W2:Y:S04]  /*10e5f0*/  LDL.LU R53, [R1+0x1660] ;  /* 0x0016600001357983 */ /* 0x000ea80000300800 */
[----:B------:R-:W2:Y:S01]  /*10e600*/  LDL.LU R56, [R1+0x1664] ;  /* 0x0016640001387983 */ /* 0x000ea20000300800 */
[----:B------:R-:W-:-:S03]  /*10e610*/  IADD3 R12, P6, R32, R47, RZ ;  /* 0x0000002f200c7210 */ /* 0x000fc60007fde0ff */
[----:B------:R-:W2:Y:S02]  /*10e620*/  LDL.LU R51, [R1+0x1668] ;  /* 0x0016680001337983 */ /* 0x000ea40000300800 */
[----:B------:R-:W-:-:S05]  /*10e630*/  IMAD.X R13, R4, 0x1, R40, P6 ;  /* 0x00000001040d7824 */ /* 0x000fca00030e0628 */
[----:B------:R0:W-:Y:S04]  /*10e640*/  STL.64 [R1+0xcd0], R12 ;  /* 0x000cd00c01007387 */ /* 0x0001e80000100a00 */
[----:B------:R-:W2:Y:S01]  /*10e650*/  LDL.LU R54, [R1+0x166c] ;  /* 0x00166c0001367983 */ /* 0x000ea20000300800 */
[----:B------:R-:W-:Y:S02]  /*10e660*/  SHF.R.S32.HI R4, RZ, 0x1f, R33 ;  /* 0x0000001fff047819 */ /* 0x000fe40000011421 */
[----:B0-----:R-:W-:-:S05]  /*10e670*/  IADD3 R12, P6, R33, R57, RZ ;  /* 0x00000039210c7210 */ /* 0x001fca0007fde0ff */
[----:B------:R-:W-:Y:S01]  /*10e680*/  IMAD.X R13, R4, 0x1, R61, P6 ;  /* 0x00000001040d7824 */ /* 0x000fe200030e063d */
[----:B---3--:R-:W-:Y:S02]  /*10e690*/  F2FP.SATFINITE.E4M3.F32.PACK_AB_MERGE_C R21, R21, R2, RZ ;  /* 0x000000021515723e */ /* 0x008fe400048070ff */
[----:B------:R-:W3:Y:S01]  /*10e6a0*/  LDL.LU R2, [R1+0x1650] ;  /* 0x0016500001027983 */ /* 0x000ee20000300800 */
[----:B------:R-:W-:-:S03]  /*10e6b0*/  F2FP.SATFINITE.E4M3.F32.PACK_AB_MERGE_C R22, R22, R3, RZ ;  /* 0x000000031616723e */ /* 0x000fc600048070ff */
[----:B------:R-:W3:Y:S04]  /*10e6c0*/  LDL.LU R3, [R1+0x1654] ;  /* 0x0016540001037983 */ /* 0x000ee80000300800 */
[----:B------:R-:W3:Y:S04]  /*10e6d0*/  LDL.LU R58, [R1] ;  /* 0x00000000013a7983 */ /* 0x000ee80000300800 */
[----:B------:R0:W-:Y:S02]  /*10e6e0*/  STL.64 [R1+0xca0], R12 ;  /* 0x000ca00c01007387 */ /* 0x0001e40000100a00 */
[----:B0-----:R-:W-:-:S05]  /*10e6f0*/  IADD3 R12, P6, R33, R46, RZ ;  /* 0x0000002e210c7210 */ /* 0x001fca0007fde0ff */
[----:B------:R-:W-:-:S05]  /*10e700*/  IMAD.X R13, R4, 0x1, R34, P6 ;  /* 0x00000001040d7824 */ /* 0x000fca00030e0622 */
        /* <DEDUP_REMOVED lines=8> */
[----:B------:R-:W-:Y:S01]  /*10e790*/  IMAD.X R13, R4, 0x1, R37, P6 ;  /* 0x00000001040d7824 */ /* 0x000fe200030e0625 */
[----:B----4-:R-:W-:-:S05]  /*10e7a0*/  F2FP.SATFINITE.E4M3.F32.PACK_AB_MERGE_C R14, R50, R49, RZ ;  /* 0x00000031320e723e */ /* 0x010fca00048070ff */
[----:B------:R-:W-:Y:S04]  /*10e7b0*/  STL [R1+0x1198], R14 ;  /* 0x0011980e01007387 */ /* 0x000fe80000100800 */
[----:B------:R2:W-:Y:S04]  /*10e7c0*/  STL.64 [R1+0xc88], R12 ;  /* 0x000c880c01007387 */ /* 0x0005e80000100a00 */
[----:B------:R-:W4:Y:S01]  /*10e7d0*/  LDL.LU R26, [R1+0x1658] ;  /* 0x00165800011a7983 */ /* 0x000f220000300800 */
[----:B--2---:R-:W-:Y:S02]  /*10e7e0*/  F2FP.SATFINITE.E4M3.F32.PACK_AB_MERGE_C R13, R52, R55, RZ ;  /* 0x00000037340d723e */ /* 0x004fe400048070ff */
[----:B------:R-:W-:-:S03]  /*10e7f0*/  F2FP.SATFINITE.E4M3.F32.PACK_AB_MERGE_C R12, R56, R53, RZ ;  /* 0x00000035380c723e */ /* 0x000fc600048070ff */
[----:B------:R-:W-:Y:S04]  /*10e800*/  STL [R1+0x1194], R13 ;  /* 0x0011940d01007387 */ /* 0x000fe80000100800 */
[----:B------:R-:W4:Y:S04]  /*10e810*/  LDL.LU R49, [R1+0x165c] ;  /* 0x00165c0001317983 */ /* 0x000f280000300800 */
[----:B------:R0:W-:Y:S04]  /*10e820*/  STL [R1+0x13bc], R12 ;  /* 0x0013bc0c01007387 */ /* 0x0001e80000100800 */
[----:B------:R-:W2:Y:S04]  /*10e830*/  LDL.LU R55, [R1+0x17f0] ;  /* 0x0017f00001377983 */ /* 0x000ea80000300800 */
[----:B------:R-:W2:Y:S04]  /*10e840*/  LDL.LU R52, [R1+0x17f4] ;  /* 0x0017f40001347983 */ /* 0x000ea80000300800 */
[----:B------:R-:W2:Y:S04]  /*10e850*/  LDL.LU R53, [R1+0x17f8] ;  /* 0x0017f80001357983 */ /* 0x000ea80000300800 */
[----:B------:R-:W2:Y:S01]  /*10e860*/  LDL.LU R56, [R1+0x17fc] ;  /* 0x0017fc0001387983 */ /* 0x000ea20000300800 */
[----:B0-----:R-:W-:-:S05]  /*10e870*/  IADD3 R12, P6, R33, R42, RZ ;  /* 0x0000002a210c7210 */ /* 0x001fca0007fde0ff */
[----:B------:R-:W-:-:S05]  /*10e880*/  IMAD.X R13, R4, 0x1, R38, P6 ;  /* 0x00000001040d7824 */ /* 0x000fca00030e0626 */
[----:B------:R0:W-:Y:S02]  /*10e890*/  STL.64 [R1+0xc70], R12 ;  /* 0x000c700c01007387 */ /* 0x0001e40000100a00 */
[----:B0-----:R-:W-:-:S05]  /*10e8a0*/  F2FP.SATFINITE.E4M3.F32.PACK_AB_MERGE_C R13, R54, R51, RZ ;  /* 0x00000033360d723e */ /* 0x001fca00048070ff */
[----:B------:R-:W-:Y:S01]  /*10e8b0*/  STL [R1+0x13c0], R13 ;  /* 0x0013c00d01007387 */ /* 0x000fe20000100800 */
        /* <DEDUP_REMOVED lines=8> */
[----:B---3--:R-:W-:Y:S02]  /*10e940*/  F2FP.SATFINITE.E4M3.F32.PACK_AB_MERGE_C R12, R3, R2, RZ ;  /* 0x00000002030c723e */ /* 0x008fe400048070ff */
[----:B------:R-:W-:-:S03]  /*10e950*/  IADD3 R2, P6, R33, R41, RZ ;  /* 0x0000002921027210 */ /* 0x000fc60007fde0ff */
[----:B------:R0:W-:Y:S02]  /*10e960*/  STL [R1+0x12d8], R12 ;  /* 0x0012d80c01007387 */ /* 0x0001e40000100800 */
[----:B------:R-:W-:Y:S02]  /*10e970*/  IMAD.X R3, R4, 0x1, R39, P6 ;  /* 0x0000000104037824 */ /* 0x000fe400030e0627 */
[----:B------:R-:W3:Y:S04]  /*10e980*/  LDL.LU R27, [R1+0x1810] ;  /* 0x00181000011b7983 */ /* 0x000ee80000300800 */
[----:B------:R-:W3:Y:S04]  /*10e990*/  LDL.LU R31, [R1+0x1814] ;  /* 0x00181400011f7983 */ /* 0x000ee80000300800 */
[----:B------:R1:W-:Y:S04]  /*10e9a0*/  STL.64 [R1+0xc80], R2 ;  /* 0x000c800201007387 */ /* 0x0003e80000100a00 */
        /* <DEDUP_REMOVED lines=14> */
[----:B------:R-:W-:-:S03]  /*10ea90*/  IADD3 R32, P6, R33, R47, RZ ;  /* 0x0000002f21207210 */ /* 0x000fc60007fde0ff */
[----:B------:R-:W3:Y:S04]  /*10eaa0*/  LDL.LU R51, [R1+0x1720] ;  /* 0x0017200001337983 */ /* 0x000ee80000300800 */
[----:B------:R-:W3:Y:S01]  /*10eab0*/  LDL.LU R54, [R1+0x1724] ;  /* 0x0017240001367983 */ /* 0x000ee20000300800 */
[----:B------:R-:W-:-:S03]  /*10eac0*/  IMAD.X R33, R4, 0x1, R40, P6 ;  /* 0x0000000104217824 */ /* 0x000fc600030e0628 */
[----:B-1----:R-:W3:Y:S04]  /*10ead0*/  LDL.LU R2, [R1+0x1728] ;  /* 0x0017280001027983 */ /* 0x002ee80000300800 */
[----:B------:R-:W3:Y:S04]  /*10eae0*/  LDL.LU R3, [R1+0x172c] ;  /* 0x00172c0001037983 */ /* 0x000ee80000300800 */
[----:B------:R4:W-:Y:S02]  /*10eaf0*/  STL.64 [R1+0xc78], R32 ;  /* 0x000c782001007387 */ /* 0x0009e40000100a00 */
[----:B----4-:R-:W-:-:S05]  /*10eb00*/  F2FP.SATFINITE.E4M3.F32.PACK_AB_MERGE_C R32, R49, R26, RZ ;  /* 0x0000001a3120723e */ /* 0x010fca00048070ff */
[----:B------:R0:W-:Y:S04]  /*10eb10*/  STL [R1+0x12ec], R32 ;  /* 0x0012ec2001007387 */ /* 0x0001e80000100800 */
[----:B------:R-:W4:Y:S01]  /*10eb20*/  LDL.LU R49, [R1+0x1710] ;  /* 0x0017100001317983 */ /* 0x000f220000300800 */
[----:B--2---:R-:W-:-:S05]  /*10eb30*/  F2FP.SATFINITE.E4M3.F32.PACK_AB_MERGE_C R26, R52, R55, RZ ;  /* 0x00000037341a723e */ /* 0x004fca00048070ff */
[----:B------:R-:W-:Y:S01]  /*10eb40*/  STL [R1+0x1258], R26 ;  /* 0x0012581a01007387 */ /* 0x000fe20000100800 */
[----:B------:R-:W-:-:S03]  /*10eb50*/  F2FP.SATFINITE.E4M3.F32.PACK_AB_MERGE_C R4, R56, R53, RZ ;  /* 0x000000353804723e */ /* 0x000fc600048070ff */
[----:B------:R-:W4:Y:S04]  /*10eb60*/  LDL.LU R55, [R1+0x1714] ;  /* 0x0017140001377983 */ /* 0x000f280000300800 */
[----:B------:R1:W-:Y:S04]  /*10eb70*/  STL [R1+0x12bc], R4 ;  /* 0x0012bc0401007387 */ /* 0x0003e80000100800 */
[----:B------:R-:W2:Y:S04]  /*10eb80*/  LDL.LU R52, [R1+0x1718] ;  /* 0x0017180001347983 */ /* 0x000ea80000300800 */
[----:B------:R-:W2:Y:S01]  /*10eb90*/  LDL.LU R53, [R1+0x171c] ;  /* 0x00171c0001357983 */ /* 0x000ea20000300800 */
[----:B0-----:R-:W-:-:S02]  /*10eba0*/  IADD3 R32, P6, R58, R57, RZ ;  /* 0x000000393a207210 */ /* 0x001fc40007fde0ff */
[----:B-1----:R-:W-:Y:S01]  /*10ebb0*/  SHF.R.S32.HI R4, RZ, 0x1f, R58 ;  /* 0x0000001fff047819 */ /* 0x002fe2000001143a */
[----:B------:R-:W2:Y:S04]  /*10ebc0*/  LDL.LU R56, [R1+0x4] ;  /* 0x0000040001387983 */ /* 0x000ea80000300800 */
[----:B------:R-:W-:-:S05]  /*10ebd0*/  IMAD.X R33, R4, 0x1, R61, P6 ;  /* 0x0000000104217824 */ /* 0x000fca00030e063d */
[----:B------:R-:W-:Y:S01]  /*10ebe0*/  STL.64 [R1+0xc60], R32 ;  /* 0x000c602001007387 */ /* 0x000fe20000100a00 */
[----:B---3--:R-:W-:Y:S02]  /*10ebf0*/  F2FP.SATFINITE.E4M3.F32.PACK_AB_MERGE_C R27, R31, R27, RZ ;  /* 0x0000001b1f1b723e */ /* 0x008fe400048070ff */
[----:B------:R-:W-:Y:S02]  /*10ec00*/  F2FP.SATFINITE.E4M3.F32.PACK_AB_MERGE_C R26, R13, R12, RZ ;  /* 0x0000000c0d1a723e */ /* 0x000fe400048070ff */
[----:B------:R-:W-:Y:S01]  /*10ec10*/  IADD3 R12, P6, R58, R46, RZ ;  /* 0x0000002e3a0c7210 */ /* 0x000fe20007fde0ff */
[----:B------:R-:W-:Y:S04]  /*10ec20*/  STL [R1+0x123c], R27 ;  /* 0x00123c1b01007387 */ /* 0x000fe80000100800 */
[----:B------:R-:W-:Y:S01]  /*10ec30*/  IMAD.X R13, R4, 0x1, R34, P6 ;  /* 0x00000001040d7824 */ /* 0x000fe200030e0622 */
        /* <DEDUP_REMOVED lines=12> */
[----:B------:R0:W-:Y:S04]  /*10ed00*/  STL [R1+0x11c4], R15 ;  /* 0x0011c40f01007387 */ /* 0x0001e80000100800 */
[----:B------:R-:W-:Y:S01]  /*10ed10*/  IMAD.X R13, R4, 0x1, R36, P6 ;  /* 0x00000001040d7824 */ /* 0x000fe200030e0624 */
[----:B------:R1:W-:Y:S04]  /*10ed20*/  STL [R1+0x11c8], R14 ;  /* 0x0011c80e01007387 */ /* 0x0003e80000100800 */
[----:B------:R3:W-:Y:S01]  /*10ed30*/  STL.64 [R1+0xc68], R12 ;  /* 0x000c680c01007387 */ /* 0x0007e20000100a00 */
[----:B0-----:R-:W-:-:S02]  /*10ed40*/  F2FP.SATFINITE.E4M3.F32.PACK_AB_MERGE_C R15, R28, R20, RZ ;  /* 0x000000141c0f723e */ /* 0x001fc400048070ff */
[----:B-1----:R-:W-:Y:S02]  /*10ed50*/  F2FP.SATFINITE.E4M3.F32.PACK_AB_MERGE_C R14, R50, R48, RZ ;  /* 0x00000030320e723e */ /* 0x002fe400048070ff */
[----:B---3--:R-:W-:Y:S01]  /*10ed60*/  IADD3 R12, P6, R58, R44, RZ ;  /* 0x0000002c3a0c7210 */ /* 0x008fe20007fde0ff */
[----:B------:R-:W-:Y:S04]  /*10ed70*/  STL [R1+0x3c4], R15 ;  /* 0x0003c40f01007387 */ /* 0x000fe80000100800 */
[----:B------:R-:W-:Y:S01]  /*10ed80*/  IMAD.X R13, R4, 0x1, R37, P6 ;  /* 0x00000001040d7824 */ /* 0x000fe200030e0625 */
[----:B------:R-:W-:Y:S01]  /*10ed90*/  STL [R1+0x3c0], R14 ;  /* 0x0003c00e01007387 */ /* 0x000fe20000100800 */
[----:B------:R-:W-:-:S03]  /*10eda0*/  F2FP.SATFINITE.E4M3.F32.PACK_AB_MERGE_C R2, R3, R2, RZ ;  /* 0x000000020302723e */ /* 0x000fc600048070ff */
[----:B------:R0:W-:Y:S02]  /*10edb0*/  STL.64 [R1+0xc50], R12 ;  /* 0x000c500c01007387 */ /* 0x0001e40000100a00 */
[----:B0-----:R-:W-:-:S05]  /*10edc0*/  F2FP.SATFINITE.E4M3.F32.PACK_AB_MERGE_C R12, R54, R51, RZ ;  /* 0x00000033360c723e */ /* 0x001fca00048070ff */
[----:B------:R0:W-:Y:S04]  /*10edd0*/  STL [R1+0x38c], R12 ;  /* 0x00038c0c01007387 */ /* 0x0001e80000100800 */
[----:B------:R-:W3:Y:S04]  /*10ede0*/  LDL.LU R26, [R1+0x1700] ;  /* 0x00170000011a7983 */ /* 0x000ee80000300800 */
[----:B------:R1:W-:Y:S01]  /*10edf0*/  STL [R1+0x388], R2 ;  /* 0x0003880201007387 */ /* 0x0003e20000100800 */
[----:B0-----:R-:W-:-:S03]  /*10ee00*/  IADD3 R12, P6, R58, R42, RZ ;  /* 0x0000002a3a0c7210 */ /* 0x001fc60007fde0ff */
[----:B------:R-:W3:Y:S04]  /*10ee10*/  LDL.LU R50, [R1+0x1704] ;  /* 0x0017040001327983 */ /* 0x000ee80000300800 */
[----:B------:R-:W3:Y:S01]  /*10ee20*/  LDL.LU R51, [R1+0x1708] ;  /* 0x0017080001337983 */ /* 0x000ee20000300800 */
[----:B------:R-:W-:-:S03]  /*10ee30*/  IMAD.X R13, R4, 0x1, R38, P6 ;  /* 0x00000001040d7824 */ /* 0x000fc600030e0626 */
[----:B------:R-:W3:Y:S04]  /*10ee40*/  LDL.LU R54, [R1+0x170c] ;  /* 0x00170c0001367983 */ /* 0x000ee80000300800 */
[----:B-1----:R-:W3:Y:S04]  /*10ee50*/  LDL.LU R2, [R1+0x17d0] ;  /* 0x0017d00001027983 */ /* 0x002ee80000300800 */
[----:B------:R-:W3:Y:S04]  /*10ee60*/  LDL.LU R3, [R1+0x17d4] ;  /* 0x0017d40001037983 */ /* 0x000ee80000300800 */
[----:B------:R0:W-:Y:S02]  /*10ee70*/  STL.64 [R1+0xc30], R12 ;  /* 0x000c300c01007387 */ /* 0x0001e40000100a00 */
[----:B0-----:R-:W-:-:S02]  /*10ee80*/  IADD3 R12, P6, R58, R41, RZ ;  /* 0x000000293a0c7210 */ /* 0x001fc40007fde0ff */
[----:B----4-:R-:W-:-:S03]  /*10ee90*/  F2FP.SATFINITE.E4M3.F32.PACK_AB_MERGE_C R15, R55, R49, RZ ;  /* 0x00000031370f723e */ /* 0x010fc600048070ff */
[----:B------:R-:W-:Y:S02]  /*10eea0*/  IMAD.X R13, R4, 0x1, R39, P6 ;  /* 0x00000001040d7824 */ /* 0x000fe400030e0627 */
[----:B------:R-:W-:Y:S01]  /*10eeb0*/  STL [R1+0x35c], R15 ;  /* 0x00035c0f01007387 */ /* 0x000fe20000100800 */
[----:B--2---:R-:W-:-:S05]  /*10eec0*/  F2FP.SATFINITE.E4M3.F32.PACK_AB_MERGE_C R14, R53, R52, RZ ;  /* 0x00000034350e723e */ /* 0x004fca00048070ff */
[----:B------:R-:W-:Y:S04]  /*10eed0*/  STL [R1+0x368], R14 ;  /* 0x0003680e01007387 */ /* 0x000fe80000100800 */
[----:B------:R-:W2:Y:S04]  /*10eee0*/  LDL.LU R27, [R1+0x17d8] ;  /* 0x0017d800011b7983 */ /* 0x000ea80000300800 */
[----:B------:R-:W2:Y:S04]  /*10eef0*/  LDL.LU R31, [R1+0x17dc] ;  /* 0x0017dc00011f7983 */ /* 0x000ea80000300800 */
        /* <DEDUP_REMOVED lines=17> */
[----:B------:R-:W4:Y:S04]  /*10f010*/  LDL.LU R52, [R1+0x179c] ;  /* 0x00179c0001347983 */ /* 0x000f280000300800 */
[----:B------:R-:W4:Y:S04]  /*10f020*/  LDL.LU R53, [R1+0x1780] ;  /* 0x0017800001357983 */ /* 0x000f280000300800 */
[----:B------:R-:W4:Y:S01]  /*10f030*/  LDL.LU R58, [R1+0x1784] ;  /* 0x00178400013a7983 */ /* 0x000f220000300800 */
[----:B------:R-:W-:-:S05]  /*10f040*/  IMAD.X R33, R4, 0x1, R40, P6 ;  /* 0x0000000104217824 */ /* 0x000fca00030e0628 */
[----:B------:R0:W-:Y:S02]  /*10f050*/  STL.64 [R1+0xc38], R32 ;  /* 0x000c382001007387 */ /* 0x0001e40000100a00 */
[----:B0-----:R-:W-:Y:S02]  /*10f060*/  IADD3 R32, P6, R56, R57, RZ ;  /* 0x0000003938207210 */ /* 0x001fe40007fde0ff */
[----:B---3--:R-:W-:-:S05]  /*10f070*/  F2FP.SATFINITE.E4M3.F32.PACK_AB_MERGE_C R26, R50, R26, RZ ;  /* 0x0000001a321a723e */ /* 0x008fca00048070ff */
[----:B------:R-:W-:Y:S01]  /*10f080*/  STL [R1+0x340], R26 ;  /* 0x0003401a01007387 */ /* 0x000fe20000100800 */
[----:B------:R-:W-:-:S03]  /*10f090*/  F2FP.SATFINITE.E4M3.F32.PACK_AB_MERGE_C R4, R54, R51, RZ ;  /* 0x000000333604723e */ /* 0x000fc600048070ff */
[----:B------:R-:W3:Y:S04]  /*10f0a0*/  LDL.LU R50, [R1+0x1788] ;  /* 0x0017880001327983 */ /* 0x000ee80000300800 */
[----:B------:R0:W-:Y:S01]  /*10f0b0*/  STL [R1+0x348], R4 ;  /* 0x0003480401007387 */ /* 0x0001e20000100800 */
[----:B------:R-:W-:-:S03]  /*10f0c0*/  F2FP.SATFINITE.E4M3.F32.PACK_AB_MERGE_C R2, R3, R2, RZ ;  /* 0x000000020302723e */ /* 0x000fc600048070ff */
[----:B------:R-:W3:Y:S04]  /*10f0d0*/  LDL.LU R51, [R1+0x178c] ;  /* 0x00178c0001337983 */ /* 0x000ee80000300800 */
[----:B------:R1:W-:Y:S04]  /*10f0e0*/  STL [R1+0x32c], R2 ;  /* 0x00032c0201007387 */ /* 0x0003e80000100800 */
[----:B------:R-:W3:Y:S04]  /*10f0f0*/  LDL.LU R54, [R1+0x1770] ;  /* 0x0017700001367983 */ /* 0x000ee80000300800 */
[----:B------:R-:W3:Y:S01]  /*10f100*/  LDL.LU R3, [R1+0x1774] ;  /* 0x0017740001037983 */ /* 0x000ee20000300800 */
[----:B0-----:R-:W-:-:S03]  /*10f110*/  SHF.R.S32.HI R4, RZ, 0x1f, R56 ;  /* 0x0000001fff047819 */ /* 0x001fc60000011438 */
[----:B-1----:R-:W3:Y:S02]  /*10f120*/  LDL.LU R2, [R1+0x8] ;  /* 0x0000080001027983 */ /* 0x002ee40000300800 */
[----:B------:R-:W-:-:S05]  /*10f130*/  IMAD.X R33, R4, 0x1, R61, P6 ;  /* 0x0000000104217824 */ /* 0x000fca00030e063d */
[----:B------:R-:W-:Y:S01]  /*10f140*/  STL.64 [R1+0xc28], R32 ;  /* 0x000c282001007387 */ /* 0x000fe20000100a00 */
[----:B--2---:R-:W-:-:S05]  /*10f150*/  F2FP.SATFINITE.E4M3.F32.PACK_AB_MERGE_C R27, R31, R27, RZ ;  /* 0x0000001b1f1b723e */ /* 0x004fca00048070ff */
[----:B------:R-:W-:Y:S01]  /*10f160*/  STL [R1+0x330], R27 ;  /* 0x0003301b01007387 */ /* 0x000fe20000100800 */
[----:B----4-:R-:W-:Y:S02]  /*10f170*/  F2FP.SATFINITE.E4M3.F32.PACK_AB_MERGE_C R26, R13, R12, RZ ;  /* 0x0000000c0d1a723e */ /* 0x010fe400048070ff */
[----:B------:R-:W-:-:S05]  /*10f180*/  IADD3 R12, P6, R56, R46, RZ ;  /* 0x0000002e380c7210 */ /* 0x000fca0007fde0ff */
[----:B------:R-:W-:Y:S01]  /*10f190*/  IMAD.X R13, R4, 0x1, R34, P6 ;  /* 0x00000001040d7824 */ /* 0x000fe200030e0622 */
        /* <DEDUP_REMOVED lines=11> */
[----:B--2---:R-:W-:Y:S01]  /*10f250*/  IADD3 R12, P6, R56, R43, RZ ;  /* 0x0000002b380c7210 */ /* 0x004fe20007fde0ff */
[----:B------:R0:W-:Y:S04]  /*10f260*/  STL [R1+0x2f0], R15 ;  /* 0x0002f00f01007387 */ /* 0x0001e80000100800 */
[----:B------:R-:W-:Y:S01]  /*10f270*/  IMAD.X R13, R4, 0x1, R36, P6 ;  /* 0x00000001040d7824 */ /* 0x000fe200030e0624 */
[----:B------:R1:W-:Y:S04]  /*10f280*/  STL [R1+0x2d8], R14 ;  /* 0x0002d80e01007387 */ /* 0x0003e80000100800 */
[----:B------:R2:W-:Y:S01]  /*10f290*/  STL.64 [R1+0xc18], R12 ;  /* 0x000c180c01007387 */ /* 0x0005e20000100a00 */
[----:B0-----:R-:W-:-:S02]  /*10f2a0*/  F2FP.SATFINITE.E4M3.F32.PACK_AB_MERGE_C R15, R28, R20, RZ ;  /* 0x000000141c0f723e */ /* 0x001fc400048070ff */
[----:B-1----:R-:W-:Y:S02]  /*10f2b0*/  F2FP.SATFINITE.E4M3.F32.PACK_AB_MERGE_C R14, R49, R48, RZ ;  /* 0x00000030310e723e */ /* 0x002fe400048070ff */
[----:B--2---:R-:W-:Y:S01]  /*10f2c0*/  IADD3 R12, P6, R56, R44, RZ ;  /* 0x0000002c380c7210 */ /* 0x004fe20007fde0ff */
[----:B------:R-:W-:Y:S04]  /*10f2d0*/  STL [R1+0x2d4], R15 ;  /* 0x0002d40f01007387 */ /* 0x000fe80000100800 */
[----:B------:R-:W-:Y:S01]  /*10f2e0*/  IMAD.X R13, R4, 0x1, R37, P6 ;  /* 0x00000001040d7824 */ /* 0x000fe200030e0625 */
[----:B------:R-:W-:Y:S04]  /*10f2f0*/  STL [R1+0x2bc], R14 ;  /* 0x0002bc0e01007387 */ /* 0x000fe80000100800 */
[----:B------:R0:W-:Y:S02]  /*10f300*/  STL.64 [R1+0xc08], R12 ;  /* 0x000c080c01007387 */ /* 0x0001e40000100a00 */
[----:B0-----:R-:W-:-:S02]  /*10f310*/  F2FP.SATFINITE.E4M3.F32.PACK_AB_MERGE_C R13, R52, R55, RZ ;  /* 0x00000037340d723e */ /* 0x001fc400048070ff */
[----:B------:R-:W-:-:S03]  /*10f320*/  F2FP.SATFINITE.E4M3.F32.PACK_AB_MERGE_C R12, R58, R53, RZ ;  /* 0x000000353a0c723e */ /* 0x000fc600048070ff */
[----:B------:R-:W-:Y:S04]  /*10f330*/  STL [R1+0x2c0], R13 ;  /* 0x0002c00d01007387 */ /* 0x000fe80000100800 */
[----:B------:R-:W2:Y:S04]  /*10f340*/  LDL.LU R26, [R1+0x1778] ;  /* 0x00177800011a7983 */ /* 0x000ea80000300800 */
[----:B------:R0:W-:Y:S04]  /*10f350*/  STL [R1+0x11b4], R12 ;  /* 0x0011b40c01007387 */ /* 0x0001e80000100800 */
[----:B------:R-:W2:Y:S04]  /*10f360*/  LDL.LU R27, [R1+0x177c] ;  /* 0x00177c00011b7983 */ /* 0x000ea80000300800 */
[----:B------:R-:W4:Y:S04]  /*10f370*/  LDL.LU R55, [R1+0x1760] ;  /* 0x0017600001377983 */ /* 0x000f280000300800 */
[----:B------:R-:W4:Y:S04]  /*10f380*/  LDL.LU R52, [R1+0x1764] ;  /* 0x0017640001347983 */ /* 0x000f280000300800 */
[----:B------:R-:W4:Y:S04]  /*10f390*/  LDL.LU R53, [R1+0x1768] ;  /* 0x0017680001357983 */ /* 0x000f280000300800 */
[----:B------:R-:W4:Y:S01]  /*10f3a0*/  LDL.LU R58, [R1+0x176c] ;  /* 0x00176c00013a7983 */ /* 0x000f220000300800 */
[----:B0-----:R-:W-:-:S05]  /*10f3b0*/  IADD3 R12, P6, R56, R42, RZ ;  /* 0x0000002a380c7210 */ /* 0x001fca0007fde0ff */
[----:B------:R-:W-:-:S05]  /*10f3c0*/  IMAD.X R13, R4, 0x1, R38, P6 ;  /* 0x00000001040d7824 */ /* 0x000fca00030e0626 */
[----:B------:R0:W-:Y:S02]  /*10f3d0*/  STL.64 [R1+0xc00], R12 ;  /* 0x000c000c01007387 */ /* 0x0001e40000100a00 */
[----:B0-----:R-:W-:-:S05]  /*10f3e0*/  IADD3 R12, P6, R56, R41, RZ ;  /* 0x00000029380c7210 */ /* 0x001fca0007fde0ff */
[----:B------:R-:W-:Y:S01]  /*10f3f0*/  IMAD.X R13, R4, 0x1, R39, P6 ;  /* 0x00000001040d7824 */ /* 0x000fe200030e0627 */
[----:B------:R-:W-:-:S05]  /*10f400*/  IADD3 R32, P6, R56, R47, RZ ;  /* 0x0000002f38207210 */ /* 0x000fca0007fde0ff */
[----:B------:R-:W-:Y:S01]  /*10f410*/  IMAD.X R33, R4, 0x1, R40, P6 ;  /* 0x0000000104217824 */ /* 0x000fe200030e0628 */
[----:B---3--:R-:W-:-:S05]  /*10f420*/  F2FP.SATFINITE.E4M3.F32.PACK_AB_MERGE_C R14, R51, R50, RZ ;  /* 0x00000032330e723e */ /* 0x008fca00048070ff */
[----:B------:R-:W-:Y:S01]  /*10f430*/  STL [R1+0x11b0], R14 ;  /* 0x0011b00e01007387 */ /* 0x000fe20000100800 */
[----:B------:R-:W-:-:S05]  /*10f440*/  F2FP.SATFINITE.E4M3.F32.PACK_AB_MERGE_C R3, R3, R54, RZ ;  /* 0x000000360303723e */ /* 0x000fca00048070ff */
[----:B------:R-:W-:Y:S04]  /*10f450*/  STL [R1+0x13e8], R3 ;  /* 0x0013e80301007387 */ /* 0x000fe80000100800 */
        /* <DEDUP_REMOVED lines=21> */
[----:B------:R-:W-:Y:S01]  /*10f5b0*/  STL.64 [R1+0xbf0], R32 ;  /* 0x000bf02001007387 */ /* 0x000fe20000100a00 */
[----:B--2---:R-:W-:-:S05]  /*10f5c0*/  F2FP.SATFINITE.E4M3.F32.PACK_AB_MERGE_C R27, R27, R26, RZ ;  /* 0x0000001a1b1b723e */ /* 0x004fca00048070ff */
[----:B------:R-:W-:Y:S01]  /*10f5d0*/  STL [R1+0x13e4], R27 ;  /* 0x0013e41b01007387 */ /* 0x000fe20000100800 */
[----:B----4-:R-:W-:-:S03]  /*10f5e0*/  F2FP.SATFINITE.E4M3.F32.PACK_AB_MERGE_C R26, R52, R55, RZ ;  /* 0x00000037341a723e */ /* 0x010fc600048070ff */
[----:B------:R-:W2:Y:S01]  /*10f5f0*/  LDL.LU R55, [R1+0x16f0] ;  /* 0x0016f00001377983 */ /* 0x000ea20000300800 */
[----:B------:R-:W-:-:S03]  /*10f600*/  F2FP.SATFINITE.E4M3.F32.PACK_AB_MERGE_C R4, R58, R53, RZ ;  /* 0x000000353a04723e */ /* 0x000fc600048070ff */
[----:B------:R0:W-:Y:S04]  /*10f610*/  STL [R1+0x13f8], R26 ;  /* 0x0013f81a01007387 */ /* 0x0001e80000100800 */
[----:B------:R-:W2:Y:S04]  /*10f620*/  LDL.LU R52, [R1+0x16f4] ;  /* 0x0016f40001347983 */ /* 0x000ea80000300800 */
[----:B------:R1:W-:Y:S04]  /*10f630*/  STL [R1+0x13f4], R4 ;  /* 0x0013f40401007387 */ /* 0x0003e80000100800 */
[----:B------:R-:W4:Y:S04]  /*10f640*/  LDL.LU R53, [R1+0x16f8] ;  /* 0x0016f80001357983 */ /* 0x000f280000300800 */
[----:B------:R-:W4:Y:S01]  /*10f650*/  LDL.LU R58, [R1+0x16fc] ;  /* 0x0016fc00013a7983 */ /* 0x000f220000300800 */
[----:B0-----:R-:W-:-:S02]  /*10f660*/  IADD3 R26, P6, R2, R57, RZ ;  /* 0x00000039021a7210 */ /* 0x001fc40007fde0ff */
[----:B-1----:R-:W-:-:S05]  /*10f670*/  SHF.R.S32.HI R4, RZ, 0x1f, R2 ;  /* 0x0000001fff047819 */ /* 0x002fca0000011402 */
[----:B------:R-:W-:-:S05]  /*10f680*/  IMAD.X R27, R4, 0x1, R61, P6 ;  /* 0x00000001041b7824 */ /* 0x000fca00030e063d */
[----:B------:R0:W-:Y:S04]  /*10f690*/  STL.64 [R1+0xbe8], R26 ;  /* 0x000be81a01007387 */ /* 0x0001e80000100a00 */
[----:B0-----:R-:W4:Y:S01]  /*10f6a0*/  LDL.LU R27, [R1+0x18] ;  /* 0x00001800011b7983 */ /* 0x001f220000300800 */
[----:B---3--:R-:W-:Y:S02]  /*10f6b0*/  F2FP.SATFINITE.E4M3.F32.PACK_AB_MERGE_C R26, R12, R31, RZ ;  /* 0x0000001f0c1a723e */ /* 0x008fe400048070ff */
[----:B------:R-:W-:Y:S02]  /*10f6c0*/  IADD3 R12, P6, R2, R46, RZ ;  /* 0x0000002e020c7210 */ /* 0x000fe40007fde0ff */
[----:B------:R-:W-:-:S03]  /*10f6d0*/  F2FP.SATFINITE.E4M3.F32.PACK_AB_MERGE_C R14, R14, R13, RZ ;  /* 0x0000000d0e0e723e */ /* 0x000fc600048070ff */
[----:B------:R-:W-:Y:S01]  /*10f6e0*/  IMAD.X R13, R4, 0x1, R34, P6 ;  /* 0x00000001040d7824 */ /* 0x000fe200030e0622 */
[----:B------:R-:W-:Y:S04]  /*10f6f0*/  STL [R1+0x1508], R26 ;  /* 0x0015081a01007387 */ /* 0x000fe80000100800 */
[----:B------:R0:W-:Y:S04]  /*10f700*/  STL [R1+0x1504], R14 ;  /* 0x0015040e01007387 */ /* 0x0001e80000100800 */
[----:B------:R1:W-:Y:S01]  /*10f710*/  STL.64 [R1+0xbe0], R12 ;  /* 0x000be00c01007387 */ /* 0x0003e20000100a00 */
[----:B------:R-:W-:-:S02]  /*10f720*/  F2FP.SATFINITE.E4M3.F32.PACK_AB_MERGE_C R15, R18, R15, RZ ;  /* 0x0000000f120f723e */ /* 0x000fc400048070ff */
[----:B0-----:R-:W-:Y:S02]  /*10f730*/  F2FP.SATFINITE.E4M3.F32.PACK_AB_MERGE_C R14, R24, R19, RZ ;  /* 0x00000013180e723e */ /* 0x001fe400048070ff */
[----:B-1----:R-:W-:Y:S01]  /*10f740*/  IADD3 R12, P6, R2, R45, RZ ;  /* 0x0000002d020c7210 */ /* 0x002fe20007fde0ff */
        /* <DEDUP_REMOVED lines=21> */
[----:B------:R-:W3:Y:S01]  /*10f8a0*/  LDL.LU R26, [R1+0x1640] ;  /* 0x00164000011a7983 */ /* 0x000ee20000300800 */
[----:B------:R-:W-:-:S03]  /*10f8b0*/  IADD3 R14, P6, R2, R42, RZ ;  /* 0x0000002a020e7210 */ /* 0x000fc60007fde0ff */
[----:B------:R1:W-:Y:S04]  /*10f8c0*/  STL [R1+0x36c], R3 ;  /* 0x00036c0301007387 */ /* 0x0003e80000100800 */
[----:B------:R-:W3:Y:S01]  /*10f8d0*/  LDL.LU R31, [R1+0x1644] ;  /* 0x00164400011f7983 */ /* 0x000ee20000300800 */
[----:B------:R-:W-:-:S03]  /*10f8e0*/  IMAD.MOV.U32 R56, RZ, RZ, R0 ;  /* 0x000000ffff387224 */ /* 0x000fc600078e0000 */
[----:B0-----:R-:W3:Y:S01]  /*10f8f0*/  LDL.LU R12, [R1+0x1648] ;  /* 0x00164800010c7983 */ /* 0x001ee20000300800 */
[----:B------:R-:W-:-:S03]  /*10f900*/  IMAD.X R15, R4, 0x1, R38, P6 ;  /* 0x00000001040f7824 */ /* 0x000fc600030e0626 */
[----:B------:R-:W3:Y:S04]  /*10f910*/  LDL.LU R49, [R1+0x164c] ;  /* 0x00164c0001317983 */ /* 0x000ee80000300800 */
[----:B-1----:R-:W3:Y:S04]  /*10f920*/  LDL.LU R3, [R1+0x1630] ;  /* 0x0016300001037983 */ /* 0x002ee80000300800 */
[----:B------:R-:W3:Y:S04]  /*10f930*/  LDL.LU R0, [R1+0x1634] ;  /* 0x0016340001007983 */ /* 0x000ee80000300800 */
[----:B------:R2:W-:Y:S04]  /*10f940*/  STL.64 [R1+0xbc0], R14 ;  /* 0x000bc00e01007387 */ /* 0x0005e80000100a00 */
[----:B------:R-:W3:Y:S01]  /*10f950*/  LDL.LU R13, [R1+0x1638] ;  /* 0x00163800010d7983 */ /* 0x000ee20000300800 */
[----:B--2---:R-:W-:-:S05]  /*10f960*/  F2FP.SATFINITE.E4M3.F32.PACK_AB_MERGE_C R14, R52, R55, RZ ;  /* 0x00000037340e723e */ /* 0x004fca00048070ff */
[----:B------:R0:W-:Y:S01]  /*10f970*/  STL [R1+0x344], R14 ;  /* 0x0003440e01007387 */ /* 0x0001e20000100800 */
[----:B----4-:R-:W-:-:S03]  /*10f980*/  F2FP.SATFINITE.E4M3.F32.PACK_AB_MERGE_C R15, R58, R53, RZ ;  /* 0x000000353a0f723e */ /* 0x010fc600048070ff */
[----:B0-----:R-:W2:Y:S04]  /*10f990*/  LDL.LU R14, [R1+0x163c] ;  /* 0x00163c00010e7983 */ /* 0x001ea80000300800 */
        /* <DEDUP_REMOVED lines=12> */
[----:B------:R-:W4:Y:S04]  /*10fa60*/  LDL.LU R23, [R1+0xb60] ;  /* 0x000b600001177983 */ /* 0x000f280000300800 */
[----:B------:R-:W4:Y:S01]  /*10fa70*/  LDL.LU R20, [R1+0xb64] ;  /* 0x000b640001147983 */ /* 0x000f220000300800 */
[----:B0-----:R-:W-:-:S03]  /*10fa80*/  IADD3 R32, P6, R2, R47, RZ ;  /* 0x0000002f02207210 */ /* 0x001fc60007fde0ff */
        /* <DEDUP_REMOVED lines=8> */
[----:B------:R-:W4:Y:S04]  /*10fb10*/  LDL.LU R2, [R1+0xb34] ;  /* 0x000b340001027983 */ /* 0x000f280000300800 */
[----:B------:R0:W-:Y:S02]  /*10fb20*/  STL.64 [R1+0xbb8], R32 ;  /* 0x000bb82001007387 */ /* 0x0001e40000100a00 */
[----:B0-----:R-:W-:-:S02]  /*10fb30*/  IADD3 R32, P6, R27, R57, RZ ;  /* 0x000000391b207210 */ /* 0x001fc40007fde0ff */
[----:B---3--:R-:W-:-:S05]  /*10fb40*/  F2FP.SATFINITE.E4M3.F32.PACK_AB_MERGE_C R4, R31, R26, RZ ;  /* 0x0000001a1f04723e */ /* 0x008fca00048070ff */
[----:B------:R0:W-:Y:S01]  /*10fb50*/  STL [R1+0x328], R4 ;  /* 0x0003280401007387 */ /* 0x0001e20000100800 */
[----:B------:R-:W-:Y:S02]  /*10fb60*/  F2FP.SATFINITE.E4M3.F32.PACK_AB_MERGE_C R12, R49, R12, RZ ;  /* 0x0000000c310c723e */ /* 0x000fe400048070ff */
[----:B0-----:R-:W-:Y:S02]  /*10fb70*/  F2FP.SATFINITE.E4M3.F32.PACK_AB_MERGE_C R4, R0, R3, RZ ;  /* 0x000000030004723e */ /* 0x001fe400048070ff */
[----:B------:R-:W3:Y:S04]  /*10fb80*/  LDL.LU R3, [R1+0xb38] ;  /* 0x000b380001037983 */ /* 0x000ee80000300800 */
[----:B------:R-:W-:Y:S04]  /*10fb90*/  STL [R1+0x374], R12 ;  /* 0x0003740c01007387 */ /* 0x000fe80000100800 */
[----:B------:R-:W3:Y:S04]  /*10fba0*/  LDL.LU R0, [R1+0xb3c] ;  /* 0x000b3c0001007983 */ /* 0x000ee80000300800 */
[----:B------:R0:W-:Y:S04]  /*10fbb0*/  STL [R1+0x308], R4 ;  /* 0x0003080401007387 */ /* 0x0001e80000100800 */
[----:B------:R-:W3:Y:S01]  /*10fbc0*/  LDL.LU R49, [R1+0x4c] ;  /* 0x00004c0001317983 */ /* 0x000ee20000300800 */
[----:B0-----:R-:W-:-:S05]  /*10fbd0*/  SHF.R.S32.HI R4, RZ, 0x1f, R27 ;  /* 0x0000001fff047819 */ /* 0x001fca000001141b */
[----:B------:R-:W-:Y:S01]  /*10fbe0*/  IMAD.X R33, R4, 0x1, R61, P6 ;  /* 0x0000000104217824 */ /* 0x000fe200030e063d */
[----:B------:R-:W-:-:S04]  /*10fbf0*/  IADD3 R12, P6, R27, R46, RZ ;  /* 0x0000002e1b0c7210 */ /* 0x000fc80007fde0ff */
[----:B------:R-:W-:Y:S01]  /*10fc00*/  STL.64 [R1+0xba8], R32 ;  /* 0x000ba82001007387 */ /* 0x000fe20000100a00 */
[----:B--2---:R-:W-:Y:S01]  /*10fc10*/  F2FP.SATFINITE.E4M3.F32.PACK_AB_MERGE_C R26, R14, R13, RZ ;  /* 0x0000000d0e1a723e */ /* 0x004fe200048070ff */
[----:B------:R-:W-:-:S04]  /*10fc20*/  IMAD.X R13, R4, 0x1, R34, P6 ;  /* 0x00000001040d7824 */ /* 0x000fc800030e0622 */
[----:B------:R-:W-:Y:S01]  /*10fc30*/  STL [R1+0x37c], R26 ;  /* 0x00037c1a01007387 */ /* 0x000fe20000100800 */
[----:B----4-:R-:W-:-:S05]  /*10fc40*/  F2FP.SATFINITE.E4M3.F32.PACK_AB_MERGE_C R14, R18, R15, RZ ;  /* 0x0000000f120e723e */ /* 0x010fca00048070ff */
[----:B------:R0:W-:Y:S04]  /*10fc50*/  STL [R1+0x2ec], R14 ;  /* 0x0002ec0e01007387 */ /* 0x0001e80000100800 */
[----:B------:R1:W-:Y:S01]  /*10fc60*/  STL.64 [R1+0xba0], R12 ;  /* 0x000ba00c01007387 */ /* 0x0003e20000100a00 */
[----:B------:R-:W-:Y:S02]  /*10fc70*/  F2FP.SATFINITE.E4M3.F32.PACK_AB_MERGE_C R15, R24, R19, RZ ;  /* 0x00000013180f723e */ /* 0x000fe400048070ff */
[----:B0-----:R-:W-:Y:S02]  /*10fc80*/  F2FP.SATFINITE.E4M3.F32.PACK_AB_MERGE_C R14, R29, R25, RZ ;  /* 0x000000191d0e723e */ /* 0x001fe400048070ff */
[----:B-1----:R-:W-:Y:S01]  /*10fc90*/  IADD3 R12, P6, R27, R45, RZ ;  /* 0x0000002d1b0c7210 */ /* 0x002fe20007fde0ff */
[----:B------:R-:W-:Y:S04]  /*10fca0*/  STL [R1+0x380], R15 ;  /* 0x0003800f01007387 */ /* 0x000fe80000100800 */
[----:B------:R-:W-:Y:S01]  /*10fcb0*/  IMAD.X R13, R4, 0x1, R35, P6 ;  /* 0x00000001040d7824 */ /* 0x000fe200030e0623 */
[----:B------:R-:W-:Y:S04]  /*10fcc0*/  STL [R1+0x2dc], R14 ;  /* 0x0002dc0e01007387 */ /* 0x000fe80000100800 */
[----:B------:R0:W-:Y:S02]  /*10fcd0*/  STL.64 [R1+0xb90], R12 ;  /* 0x000b900c01007387 */ /* 0x0001e40000100a00 */
[----:B0-----:R-:W-:-:S02]  /*10fce0*/  F2FP.SATFINITE.E4M3.F32.PACK_AB_MERGE_C R12, R53, R54, RZ ;  /* 0x00000036350c723e */ /* 0x001fc400048070ff */
[----:B------:R-:W2:Y:S04]  /*10fcf0*/  LDL.LU R54, [R1+0x580] ;  /* 0x0005800001367983 */ /* 0x000ea80000300800 */
[----:B------:R-:W2:Y:S04]  /*10fd00*/  LDL.LU R53, [R1+0x584] ;  /* 0x0005840001357983 */ /* 0x000ea80000300800 */
[----:B------:R0:W-:Y:S01]  /*10fd10*/  STL [R1+0x1190], R12 ;  /* 0x0011900c01007387 */ /* 0x0001e20000100800 */
[----:B------:R-:W-:Y:S02]  /*10fd20*/  F2FP.SATFINITE.E4M3.F32.PACK_AB_MERGE_C R14, R20, R23, RZ ;  /* 0x00000017140e723e */ /* 0x000fe400048070ff */
[----:B0-----:R-:W-:-:S03]  /*10fd30*/  IADD3 R12, P6, R27, R43, RZ ;  /* 0x0000002b1b0c7210 */ /* 0x001fc60007fde0ff */
[----:B------:R0:W-:Y:S02]  /*10fd40*/  STL [R1+0x2c8], R14 ;  /* 0x0002c80e01007387 */ /* 0x0001e40000100800 */
[----:B------:R-:W-:Y:S01]  /*10fd50*/  IMAD.X R13, R4, 0x1, R36, P6 ;  /* 0x00000001040d7824 */ /* 0x000fe200030e0624 */
[----:B------:R-:W-:-:S04]  /*10fd60*/  F2FP.SATFINITE.E4M3.F32.PACK_AB_MERGE_C R15, R48, R28, RZ ;  /* 0x0000001c300f723e */ /* 0x000fc800048070ff */
[----:B------:R1:W-:Y:S01]  /*10fd70*/  STL.64 [R1+0xb98], R12 ;  /* 0x000b980c01007387 */ /* 0x0003e20000100a00 */
[----:B0-----:R-:W-:-:S03]  /*10fd80*/  F2FP.SATFINITE.E4M3.F32.PACK_AB_MERGE_C R14, R51, R50, RZ ;  /* 0x00000032330e723e */ /* 0x001fc600048070ff */
[----:B------:R-:W-:Y:S01]  /*10fd90*/  STL [R1+0xb68], R15 ;  /* 0x000b680f01007387 */ /* 0x000fe20000100800 */
[----:B-1----:R-:W-:-:S03]  /*10fda0*/  IADD3 R12, P6, R27, R44, RZ ;  /* 0x0000002c1b0c7210 */ /* 0x002fc60007fde0ff */
[----:B------:R0:W-:Y:S02]  /*10fdb0*/  STL [R1+0x16c], R14 ;  /* 0x00016c0e01007387 */ /* 0x0001e40000100800 */
[----:B------:R-:W-:Y:S01]  /*10fdc0*/  IMAD.X R13, R4, 0x1, R37, P6 ;  /* 0x00000001040d7824 */ /* 0x000fe200030e0625 */
[----:B------:R-:W-:-:S04]  /*10fdd0*/  F2FP.SATFINITE.E4M3.F32.PACK_AB_MERGE_C R2, R2, R58, RZ ;  /* 0x0000003a0202723e */ /* 0x000fc800048070ff */
[----:B------:R1:W-:Y:S01]  /*10fde0*/  STL.64 [R1+0xb60], R12 ;  /* 0x000b600c01007387 */ /* 0x0003e20000100a00 */
[----:B0-----:R-:W-:-:S05]  /*10fdf0*/  F2FP.SATFINITE.E4M3.F32.PACK_AB_MERGE_C R14, R52, R55, RZ ;  /* 0x00000037340e723e */ /* 0x001fca00048070ff */
[----:B------:R-:W-:Y:S01]  /*10fe00*/  STL [R1+0x168], R14 ;  /* 0x0001680e01007387 */ /* 0x000fe20000100800 */
[----:B-1----:R-:W-:-:S03]  /*10fe10*/  IADD3 R12, P6, R27, R42, RZ ;  /* 0x0000002a1b0c7210 */ /* 0x002fc60007fde0ff */
[----:B------:R-:W-:Y:S02]  /*10fe20*/  STL [R1+0x160], R2 ;  /* 0x0001600201007387 */ /* 0x000fe40000100800 */
[----:B------:R-:W-:Y:S02]  /*10fe30*/  IMAD.X R13, R4, 0x1, R38, P6 ;  /* 0x00000001040d7824 */ /* 0x000fe400030e0626 */
[----:B------:R-:W4:Y:S04]  /*10fe40*/  LDL.LU R23, [R1+0x588] ;  /* 0x0005880001177983 */ /* 0x000f280000300800 */
[----:B------:R-:W4:Y:S04]  /*10fe50*/  LDL.LU R20, [R1+0x58c] ;  /* 0x00058c0001147983 */ /* 0x000f280000300800 */
[----:B------:R0:W-:Y:S04]  /*10fe60*/  STL.64 [R1+0xb50], R12 ;  /* 0x000b500c01007387 */ /* 0x0001e80000100a00 */
[----:B------:R-:W4:Y:S01]  /*10fe70*/  LDL.LU R28, [R1+0x530] ;  /* 0x00053000011c7983 */ /* 0x000f220000300800 */
[----:B------:R-:W-:-:S03]  /*10fe80*/  IADD3 R18, P6, R27, R41, RZ ;  /* 0x000000291b127210 */ /* 0x000fc60007fde0ff */
[----:B0-----:R-:W4:Y:S04]  /*10fe90*/  LDL.LU R12, [R1+0x538] ;  /* 0x00053800010c7983 */ /* 0x001f280000300800 */
[----:B------:R-:W4:Y:S04]  /*10fea0*/  LDL.LU R13, [R1+0x53c] ;  /* 0x00053c00010d7983 */ /* 0x000f280000300800 */
[----:B------:R-:W4:Y:S04]  /*10feb0*/  LDL.LU R52, [R1+0x4a0] ;  /* 0x0004a00001347983 */ /* 0x000f280000300800 */
[----:B------:R-:W4:Y:S01]  /*10fec0*/  LDL.LU R58, [R1+0x4a4] ;  /* 0x0004a400013a7983 */ /* 0x000f220000300800 */
[----:B------:R-:W-:Y:S01]  /*10fed0*/  IMAD.X R19, R4, 0x1, R39, P6 ;  /* 0x0000000104137824 */ /* 0x000fe200030e0627 */
[----:B---3--:R-:W-:-:S05]  /*10fee0*/  F2FP.SATFINITE.E4M3.F32.PACK_AB_MERGE_C R0, R0, R3, RZ ;  /* 0x000000030000723e */ /* 0x008fca00048070ff */
[----:B------:R0:W-:Y:S04]  /*10fef0*/  STL [R1+0x164], R0 ;  /* 0x0001640001007387 */ /* 0x0001e80000100800 */
        /* <DEDUP_REMOVED lines=10> */
[----:B--2---:R-:W-:-:S05]  /*10ffa0*/  F2FP.SATFINITE.E4M3.F32.PACK_AB_MERGE_C R26, R53, R54, RZ ;  /* 0x00000036351a723e */ /* 0x004fca00048070ff */
[----:B------:R0:W-:Y:S04]  /*10ffb0*/  STL [R1+0x11a0], R26 ;  /* 0x0011a01a01007387 */ /* 0x0001e80000100800 */
[----:B------:R-:W2:Y:S04]  /*10ffc0*/  LDL.LU R31, [R1+0x4d0] ;  /* 0x0004d000011f7983 */ /* 0x000ea80000300800 */
[----:B------:R1:W-:Y:S01]  /*10ffd0*/  STL.64 [R1+0xac8], R18 ;  /* 0x000ac81201007387 */ /* 0x0003e20000100a00 */
[----:B0-----:R-:W-:-:S05]  /*10ffe0*/  IADD3 R26, P6, R27, R47, RZ ;  /* 0x0000002f1b1a7210 */ /* 0x001fca0007fde0ff */
[----:B------:R-:W-:Y:S01]  /*10fff0*/  IMAD.X R27, R4, 0x1, R40, P6 ;  /* 0x00000001041b7824 */ /* 0x000fe200030e0628 */
        /* <DEDUP_REMOVED lines=9> */
[----:B0-----:R-:W2:Y:S04]  /*110090*/  LDL.LU.64 R26, [R1+0x5e70] ;  /* 0x005e7000011a7983 */ /* 0x001ea80000300a00 */
[----:B------:R-:W2:Y:S01]  /*1100a0*/  LDL.LU R4, [R1+0x534] ;  /* 0x0005340001047983 */ /* 0x000ea20000300800 */
[----:B----4-:R-:W-:-:S03]  /*1100b0*/  F2FP.SATFINITE.E4M3.F32.PACK_AB_MERGE_C R20, R20, R23, RZ ;  /* 0x000000171414723e */ /* 0x010fc600048070ff */
[----:B------:R-:W4:Y:S04]  /*1100c0*/  LDL.LU R23, [R1+0x5e68] ;  /* 0x005e680001177983 */ /* 0x000f280000300800 */
[----:B------:R0:W-:Y:S01]  /*1100d0*/  STL [R1+0x119c], R20 ;  /* 0x00119c1401007387 */ /* 0x0001e20000100800 */
[----:B------:R-:W-:-:S03]  /*1100e0*/  F2FP.SATFINITE.E4M3.F32.PACK_AB_MERGE_C R13, R13, R12, RZ ;  /* 0x0000000c0d0d723e */ /* 0x000fc600048070ff */
[----:B0-----:R-:W4:Y:S01]  /*1100f0*/  LDL.LU R20, [R1+0x5e64] ;  /* 0x005e640001147983 */ /* 0x001f220000300800 */
[----:B------:R-:W-:Y:S02]  /*110100*/  IADD3 R12, P6, R49, R57, RZ ;  /* 0x00000039310c7210 */ /* 0x000fe40007fde0ff */
[----:B------:R-:W-:Y:S02]  /*110110*/  F2FP.SATFINITE.E4M3.F32.PACK_AB_MERGE_C R58, R58, R52, RZ ;  /* 0x000000343a3a723e */ /* 0x000fe400048070ff */
[----:B---3--:R-:W-:Y:S02]  /*110120*/  F2FP.SATFINITE.E4M3.F32.PACK_AB_MERGE_C R15, R15, R14, RZ ;  /* 0x0000000e0f0f723e */ /* 0x008fe400048070ff */
[----:B------:R-:W-:Y:S02]  /*110130*/  F2FP.SATFINITE.E4M3.F32.PACK_AB_MERGE_C R33, R33, R0, RZ ;  /* 0x000000002121723e */ /* 0x000fe400048070ff */
[----:B--2---:R-:W-:Y:S02]  /*110140*/  F2FP.SATFINITE.E4M3.F32.PACK_AB_MERGE_C R4, R4, R28, RZ ;  /* 0x0000001c0404723e */ /* 0x004fe400048070ff */
[----:B------:R-:W2:Y:S04]  /*110150*/  LDL.LU R28, [R1+0x5e60] ;  /* 0x005e6000011c7983 */ /* 0x000ea80000300800 */
[----:B------:R0:W-:Y:S04]  /*110160*/  STL [R1+0x13d8], R4 ;  /* 0x0013d80401007387 */ /* 0x0001e80000100800 */
[----:B------:R1:W-:Y:S01]  /*110170*/  STL [R1+0x13d4], R13 ;  /* 0x0013d40d01007387 */ /* 0x0003e20000100800 */
[----:B0-----:R-:W-:-:S05]  /*110180*/  SHF.R.S32.HI R4, RZ, 0x1f, R49 ;  /* 0x0000001fff047819 */ /* 0x001fca0000011431 */
[----:B-1----:R-:W-:Y:S01]  /*110190*/  IMAD.X R13, R4, 0x1, R61, P6 ;  /* 0x00000001040d7824 */ /* 0x002fe200030e063d */
[----:B------:R-:W-:-:S04]  /*1101a0*/  IADD3 R14, P6, R49, R46, RZ ;  /* 0x0000002e310e7210 */ /* 0x000fc80007fde0ff */
[----:B------:R0:W-:Y:S04]  /*1101b0*/  STL.64 [R1+0x3f8], R12 ;  /* 0x0003f80c01007387 */ /* 0x0001e80000100a00 */
[----:B0-----:R-:W3:Y:S04]  /*1101c0*/  LDL.LU.64 R12, [R1+0x5e58] ;  /* 0x005e5800010c7983 */ /* 0x001ee80000300a00 */
[----:B------:R-:W4:Y:S04]  /*1101d0*/  LDL.LU R52, [R1+0x5e54] ;  /* 0x005e540001347983 */ /* 0x000f280000300800 */
[----:B------:R0:W-:Y:S04]  /*1101e0*/  STL [R1+0x13e0], R58 ;  /* 0x0013e03a01007387 */ /* 0x0001e80000100800 */
[----:B0-----:R-:W2:Y:S04]  /*1101f0*/  LDL.LU R58, [R1+0x5e50] ;  /* 0x005e5000013a7983 */ /* 0x001ea80000300800 */
[----:B------:R0:W-:Y:S02]  /*110200*/  STL [R1+0x13dc], R15 ;  /* 0x0013dc0f01007387 */ /* 0x0001e40000100800 */
[----:B0-----:R-:W-:-:S05]  /*110210*/  IMAD.X R15, R4, 0x1, R34, P6 ;  /* 0x00000001040f7824 */ /* 0x001fca00030e0622 */
[----:B------:R0:W-:Y:S04]  /*110220*/  STL.64 [R1+0x3e8], R14 ;  /* 0x0003e80e01007387 */ /* 0x0001e80000100a00 */
[----:B0-----:R-:W2:Y:S04]  /*110230*/  LDL.LU.64 R14, [R1+0x5e48] ;  /* 0x005e4800010e7983 */ /* 0x001ea80000300a00 */
[----:B------:R-:W3:Y:S04]  /*110240*/  LDL.LU R0, [R1+0x5e40] ;  /* 0x005e400001007983 */ /* 0x000ee80000300800 */
[----:B------:R0:W-:Y:S02]  /*110250*/  STL [R1+0x13f0], R33 ;  /* 0x0013f02101007387 */ /* 0x0001e40000100800 */
[----:B0-----:R-:W-:-:S02]  /*110260*/  F2FP.SATFINITE.E4M3.F32.PACK_AB_MERGE_C R33, R25, R24, RZ ;  /* 0x000000181921723e */ /* 0x001fc400048070ff */
[----:B------:R-:W-:-:S05]  /*110270*/  IADD3 R24, P6, R49, R45, RZ ;  /* 0x0000002d31187210 */ /* 0x000fca0007fde0ff */
[----:B------:R-:W-:Y:S01]  /*110280*/  IMAD.X R25, R4, 0x1, R35, P6 ;  /* 0x0000000104197824 */ /* 0x000fe200030e0623 */
[----:B------:R-:W-:Y:S04]  /*110290*/  STL [R1+0x13ec], R33 ;  /* 0x0013ec2101007387 */ /* 0x000fe80000100800 */
[----:B------:R0:W-:Y:S04]  /*1102a0*/  STL.64 [R1+0x3e0], R24 ;  /* 0x0003e01801007387 */ /* 0x0001e80000100a00 */
[----:B0-----:R-:W4:Y:S01]  /*1102b0*/  LDL.LU.64 R24, [R1+0x5e38] ;  /* 0x005e380001187983 */ /* 0x001f220000300a00 */
[----:B------:R-:W-:-:S02]  /*1102c0*/  F2FP.SATFINITE.E4M3.F32.PACK_AB_MERGE_C R32, R55, R32, RZ ;  /* 0x000000203720723e */ /* 0x000fc400048070ff */
[----:B------:R-:W-:Y:S01]  /*1102d0*/  F2FP.SATFINITE.E4M3.F32.PACK_AB_MERGE_C R3, R3, R2, RZ ;  /* 0x000000020303723e */ /* 0x000fe200048070ff */
[----:B------:R-:W2:Y:S04]  /*1102e0*/  LDL.LU R55, [R1+0x268] ;  /* 0x0002680001377983 */ /* 0x000ea80000300800 */
[----:B------:R0:W-:Y:S04]  /*1102f0*/  STL [R1+0x1500], R32 ;  /* 0x0015002001007387 */ /* 0x0001e80000100800 */
[----:B------:R-:W2:Y:S04]  /*110300*/  LDL.LU R2, [R1+0xec] ;  /* 0x0000ec0001027983 */ /* 0x000ea80000300800 */
[----:B------:R1:W-:Y:S01]  /*110310*/  STL [R1+0x13fc], R3 ;  /* 0x0013fc0301007387 */ /* 0x0003e20000100800 */
[----:B0-----:R-:W-:-:S02]  /*110320*/  IADD3 R32, P6, R49, R43, RZ ;  /* 0x0000002b31207210 */ /* 0x001fc40007fde0ff */
[----:B------:R-:W-:-:S03]  /*110330*/  F2FP.SATFINITE.E4M3.F32.PACK_AB_MERGE_C R31, R18, R31, RZ ;  /* 0x0000001f121f723e */ /* 0x000fc600048070ff */
[C---:B------:R-:W-:Y:S01]  /*110340*/  IMAD.X R33, R4.reuse, 0x1, R36, P6 ;  /* 0x0000000104217824 */ /* 0x040fe200030e0624 */
[----:B-1----:R-:W2:Y:S01]  /*110350*/  LDL.LU R3, [R1+0x218] ;  /* 0x0002180001037983 */ /* 0x002ea20000300800 */
[----:B------:R-:W-:Y:S02]  /*110360*/  F2FP.SATFINITE.E4M3.F32.PACK_AB_MERGE_C R29, R29, R19, RZ ;  /* 0x000000131d1d723e */ /* 0x000fe400048070ff */
[----:B------:R-:W-:Y:S01]  /*110370*/  IADD3 R18, P6, R49, R44, RZ ;  /* 0x0000002c31127210 */ /* 0x000fe20007fde0ff */
[----:B------:R0:W-:Y:S04]  /*110380*/  STL.64 [R1+0x3d8], R32 ;  /* 0x0003d82001007387 */ /* 0x0001e80000100a00 */
[----:B------:R1:W-:Y:S01]  /*110390*/  STL [R1+0x1510], R31 ;  /* 0x0015101f01007387 */ /* 0x0003e20000100800 */
[----:B------:R-:W-:-:S03]  /*1103a0*/  IMAD.X R19, R4, 0x1, R37, P6 ;  /* 0x0000000104137824 */ /* 0x000fc600030e0625 */
[----:B------:R-:W-:Y:S01]  /*1103b0*/  STL [R1+0x150c], R29 ;  /* 0x00150c1d01007387 */ /* 0x000fe20000100800 */
[----:B0-----:R-:W-:Y:S02]  /*1103c0*/  LOP3.LUT R32, R53, 0xffff, RZ, 0xc0, !PT ;  /* 0x0000ffff35207812 */ /* 0x001fe400078ec0ff */
[----:B-1----:R-:W-:Y:S01]  /*1103d0*/  LOP3.LUT R31, R5, 0xffff, RZ, 0xc0, !PT ;  /* 0x0000ffff051f7812 */ /* 0x002fe200078ec0ff */
[----:B------:R0:W-:Y:S02]  /*1103e0*/  STL.64 [R1+0x3a8], R18 ;  /* 0x0003a81201007387 */ /* 0x0001e40000100a00 */
[----:B0-----:R-:W-:Y:S02]  /*1103f0*/  F2FP.SATFINITE.E4M3.F32.PACK_AB_MERGE_C R19, R50, R48, RZ ;  /* 0x000000303213723e */ /* 0x001fe400048070ff */
[----:B------:R-:W-:-:S03]  /*110400*/  F2FP.SATFINITE.E4M3.F32.PACK_AB_MERGE_C R18, R54, R51, RZ ;  /* 0x000000333612723e */ /* 0x000fc600048070ff */
[----:B------:R-:W-:Y:S04]  /*110410*/  STL [R1+0x1520], R19 ;  /* 0x0015201301007387 */ /* 0x000fe80000100800 */
[----:B------:R0:W-:Y:S01]  /*110420*/  STL [R1+0x151c], R18 ;  /* 0x00151c1201007387 */ /* 0x0001e20000100800 */
[----:B---3--:R-:W-:Y:S02]  /*110430*/  PRMT R5, R31, 0x3340, R0 ;  /* 0x000033401f057816 */ /* 0x008fe40000000000 */
[----:B----4-:R-:W-:-:S04]  /*110440*/  LOP3.LUT R29, R24, 0xffff, RZ, 0xc0, !PT ;  /* 0x0000ffff181d7812 */ /* 0x010fc800078ec0ff */
[----:B------:R-:W-:-:S04]  /*110450*/  PRMT R24, R32, 0x3340, R29 ;  /* 0x0000334020187816 */ /* 0x000fc8000000001d */
[----:B------:R-:W-:-:S05]  /*110460*/  PRMT R5, R24, 0x5410, R5 ;  /* 0x0000541018057816 */ /* 0x000fca0000000005 */
[----:B------:R1:W-:Y:S04]  /*110470*/  STL [R1+0x1534], R5 ;  /* 0x0015340501007387 */ /* 0x0003e80000100800 */
[----:B------:R-:W3:Y:S04]  /*110480*/  LDL.LU R50, [R1+0x26c] ;  /* 0x00026c0001327983 */ /* 0x000ee80000300800 */
[----:B------:R-:W4:Y:S04]  /*110490*/  LDL.LU R51, [R1+0xf0] ;  /* 0x0000f00001337983 */ /* 0x000f280000300800 */
[----:B------:R-:W4:Y:S01]  /*1104a0*/  LDL.LU R53, [R1+0x21c] ;  /* 0x00021c0001357983 */ /* 0x000f220000300800 */
[----:B0-----:R-:W-:-:S02]  /*1104b0*/  IADD3 R18, P6, R49, R42, RZ ;  /* 0x0000002a31127210 */ /* 0x001fc40007fde0ff */
[----:B------:R-:W-:Y:S02]  /*1104c0*/  SHF.R.U32.HI R24, RZ, 0x8, R32 ;  /* 0x00000008ff187819 */ /* 0x000fe40000011620 */
[----:B-1----:R-:W-:Y:S01]  /*1104d0*/  SHF.R.U32.HI R5, RZ, 0x8, R29 ;  /* 0x00000008ff057819 */ /* 0x002fe2000001161d */
[----:B------:R-:W-:Y:S01]  /*1104e0*/  IMAD.X R19, R4, 0x1, R38, P6 ;  /* 0x0000000104137824 */ /* 0x000fe200030e0626 */
[----:B------:R-:W-:Y:S02]  /*1104f0*/  SHF.R.U32.HI R29, RZ, 0x8, R31 ;  /* 0x00000008ff1d7819 */ /* 0x000fe4000001161f */
[----:B------:R-:W-:Y:S02]  /*110500*/  LOP3.LUT R24, R24, 0xffff, RZ, 0xc0, !PT ;  /* 0x0000ffff18187812 */ /* 0x000fe400078ec0ff */
[----:B------:R-:W-:Y:S02]  /*110510*/  LOP3.LUT R5, R5, 0xffff, RZ, 0xc0, !PT ;  /* 0x0000ffff05057812 */ /* 0x000fe400078ec0ff */
[----:B------:R-:W-:Y:S01]  /*110520*/  LOP3.LUT R29, R29, 0xffff, RZ, 0xc0, !PT ;  /* 0x0000ffff1d1d7812 */ /* 0x000fe200078ec0ff */
[----:B------:R0:W-:Y:S01]  /*110530*/  STL.64 [R1+0x3a0], R18 ;  /* 0x0003a01201007387 */ /* 0x0001e20000100a00 */
[----:B--2---:R-:W-:-:S02]  /*110540*/  LOP3.LUT R31, R55, 0xffff, RZ, 0xc0, !PT ;  /* 0x0000ffff371f7812 */ /* 0x004fc400078ec0ff */
[----:B------:R-:W-:Y:S02]  /*110550*/  LOP3.LUT R32, R2, 0xffff, RZ, 0xc0, !PT ;  /* 0x0000ffff02207812 */ /* 0x000fe400078ec0ff */
[----:B0-----:R-:W-:Y:S02]  /*110560*/  PRMT R18, R24, 0x3340, R5 ;  /* 0x0000334018127816 */ /* 0x001fe40000000005 */
[----:B------:R-:W-:Y:S02]  /*110570*/  PRMT R5, R29, 0x3340, R0 ;  /* 0x000033401d057816 */ /* 0x000fe40000000000 */
[----:B------:R-:W-:Y:S01]  /*110580*/  LOP3.LUT R29, R3, 0xffff, RZ, 0xc0, !PT ;  /* 0x0000ffff031d7812 */ /* 0x000fe200078ec0ff */
[----:B------:R0:W-:Y:S03]  /*110590*/  STL [R1+0x1530], R18 ;  /* 0x0015301201007387 */ /* 0x0001e60000100800 */
[----:B------:R-:W-:Y:S01]  /*1105a0*/  PRMT R24, R31, 0x3340, R29 ;  /* 0x000033401f187816 */ /* 0x000fe2000000001d */
[----:B------:R1:W-:Y:S04]  /*1105b0*/  STL [R1+0x13b8], R5 ;  /* 0x0013b80501007387 */ /* 0x0003e80000100800 */
[----:B------:R-:W2:Y:S01]  /*1105c0*/  LDL.LU R54, [R1+0x240] ;  /* 0x0002400001367983 */ /* 0x000ea20000300800 */
[----:B0-----:R-:W-:-:S03]  /*1105d0*/  IADD3 R18, P6, R49, R41, RZ ;  /* 0x0000002931127210 */ /* 0x001fc60007fde0ff */
[----:B------:R-:W2:Y:S01]  /*1105e0*/  LDL.LU R2, [R1+0xe0] ;  /* 0x0000e00001027983 */ /* 0x000ea20000300800 */
[----:B-1----:R-:W-:Y:S01]  /*1105f0*/  PRMT R5, R32, 0x3340, R0 ;  /* 0x0000334020057816 */ /* 0x002fe20000000000 */
[----:B------:R-:W-:-:S03]  /*110600*/  IMAD.X R19, R4, 0x1, R39, P6 ;  /* 0x0000000104137824 */ /* 0x000fc600030e0627 */
[----:B------:R-:W-:Y:S02]  /*110610*/  PRMT R3, R24, 0x5410, R5 ;  /* 0x0000541018037816 */ /* 0x000fe40000000005 */
[----:B------:R-:W-:-:S03]  /*110620*/  IADD3 R48, P6, R49, R47, RZ ;  /* 0x0000002f31307210 */ /* 0x000fc60007fde0ff */
[----:B------:R0:W-:Y:S01]  /*110630*/  STL [R1+0xa40], R3 ;  /* 0x000a400301007387 */ /* 0x0001e20000100800 */
[----:B------:R-:W-:Y:S01]  /*110640*/  SHF.R.U32.HI R5, RZ, 0x8, R31 ;  /* 0x00000008ff057819 */ /* 0x000fe2000001161f */
[----:B------:R-:W-:Y:S01]  /*110650*/  IMAD.X R49, R4, 0x1, R40, P6 ;  /* 0x0000000104317824 */ /* 0x000fe200030e0628 */
[----:B------:R-:W-:Y:S01]  /*110660*/  SHF.R.U32.HI R4, RZ, 0x8, R29 ;  /* 0x00000008ff047819 */ /* 0x000fe2000001161d */
[----:B0-----:R-:W2:Y:S01]  /*110670*/  LDL.LU R3, [R1+0xf4] ;  /* 0x0000f40001037983 */ /* 0x001ea20000300800 */
[----:B------:R-:W-:Y:S02]  /*110680*/  LOP3.LUT R5, R5, 0xffff, RZ, 0xc0, !PT ;  /* 0x0000ffff05057812 */ /* 0x000fe400078ec0ff */
[----:B------:R-:W-:Y:S01]  /*110690*/  LOP3.LUT R4, R4, 0xffff, RZ, 0xc0, !PT ;  /* 0x0000ffff04047812 */ /* 0x000fe200078ec0ff */
[----:B------:R-:W2:Y:S03]  /*1106a0*/  LDL.LU R55, [R1+0x48] ;  /* 0x0000480001377983 */ /* 0x000ea60000300800 */
[----:B------:R-:W-:Y:S01]  /*1106b0*/  PRMT R4, R5, 0x3340, R4 ;  /* 0x0000334005047816 */ /* 0x000fe20000000004 */
[----:B------:R0:W-:Y:S04]  /*1106c0*/  STL.64 [R1+0x398], R18 ;  /* 0x0003981201007387 */ /* 0x0001e80000100a00 */
[----:B0-----:R-:W2:Y:S04]  /*1106d0*/  LDL.LU.64 R18, [R1+0x5e30] ;  /* 0x005e300001127983 */ /* 0x001ea80000300a00 */
[----:B------:R0:W-:Y:S04]  /*1106e0*/  STL.64 [R1+0x3d0], R48 ;  /* 0x0003d03001007387 */ /* 0x0001e80000100a00 */
[----:B0-----:R-:W2:Y:S04]  /*1106f0*/  LDL.LU.64 R48, [R1+0x5e28] ;  /* 0x005e280001307983 */ /* 0x001ea80000300a00 */
[----:B------:R0:W-:Y:S01]  /*110700*/  STL [R1+0x58c], R4 ;  /* 0x00058c0401007387 */ /* 0x0001e20000100800 */
[----:B---3--:R-:W-:-:S03]  /*110710*/  LOP3.LUT R31, R50, 0xffff, RZ, 0xc0, !PT ;  /* 0x0000ffff321f7812 */ /* 0x008fc600078ec0ff */
[----:B------:R-:W3:Y:S01]  /*110720*/  LDL.LU R50, [R1+0x248] ;  /* 0x0002480001327983 */ /* 0x000ee20000300800 */
[----:B----4-:R-:W-:-:S03]  /*110730*/  LOP3.LUT R29, R51, 0xffff, RZ, 0xc0, !PT ;  /* 0x0000ffff331d7812 */ /* 0x010fc600078ec0ff */
[----:B------:R-:W4:Y:S01]  /*110740*/  LDL.LU R51, [R1+0xe4] ;  /* 0x0000e40001337983 */ /* 0x000f220000300800 */
[----:B------:R-:W-:Y:S02]  /*110750*/  LOP3.LUT R24, R53, 0xffff, RZ, 0xc0, !PT ;  /* 0x0000ffff35187812 */ /* 0x000fe400078ec0ff */
[----:B0-----:R-:W-:Y:S02]  /*110760*/  PRMT R4, R29, 0x3340, R0 ;  /* 0x000033401d047816 */ /* 0x001fe40000000000 */
[----:B------:R-:W-:-:S04]  /*110770*/  PRMT R5, R31, 0x3340, R24 ;  /* 0x000033401f057816 */ /* 0x000fc80000000018 */
[----:B------:R-:W-:-:S05]  /*110780*/  PRMT R4, R5, 0x5410, R4 ;  /* 0x0000541005047816 */ /* 0x000fca0000000004 */
[----:B------:R0:W-:Y:S04]  /*110790*/  STL [R1+0x974], R4 ;  /* 0x0009740401007387 */ /* 0x0001e80000100800 */
[----:B------:R-:W3:Y:S01]  /*1107a0*/  LDL.LU R53, [R1+0x1f8] ;  /* 0x0001f80001357983 */ /* 0x000ee20000300800 */
[----:B------:R-:W-:Y:S02]  /*1107b0*/  SHF.R.U32.HI R5, RZ, 0x8, R31 ;  /* 0x00000008ff057819 */ /* 0x000fe4000001161f */
[----:B------:R-:W-:Y:S02]  /*1107c0*/  SHF.R.U32.HI R31, RZ, 0x8, R29 ;  /* 0x00000008ff1f7819 */ /* 0x000fe4000001161d */
[----:B0-----:R-:W-:Y:S02]  /*1107d0*/  SHF.R.U32.HI R4, RZ, 0x8, R24 ;  /* 0x00000008ff047819 */ /* 0x001fe40000011618 */
[----:B------:R-:W-:-:S02]  /*1107e0*/  LOP3.LUT R31, R31, 0xffff, RZ, 0xc0, !PT ;  /* 0x0000ffff1f1f7812 */ /* 0x000fc400078ec0ff */
[----:B------:R-:W-:Y:S02]  /*1107f0*/  LOP3.LUT R5, R5, 0xffff, RZ, 0xc0, !PT ;  /* 0x0000ffff05057812 */ /* 0x000fe400078ec0ff */
[----:B------:R-:W-:Y:S02]  /*110800*/  LOP3.LUT R4, R4, 0xffff, RZ, 0xc0, !PT ;  /* 0x0000ffff04047812 */ /* 0x000fe400078ec0ff */
[----:B------:R-:W-:Y:S02]  /*110810*/  PRMT R31, R31, 0x3340, R0 ;  /* 0x000033401f1f7816 */ /* 0x000fe40000000000 */
[----:B------:R-:W-:-:S03]  /*110820*/  PRMT R4, R5, 0x3340, R4 ;  /* 0x0000334005047816 */ /* 0x000fc60000000004 */
[----:B------:R0:W-:Y:S01]  /*110830*/  STL [R1+0x5d98], R31 ;  /* 0x005d981f01007387 */ /* 0x0001e20000100800 */
[----:B--2---:R-:W-:-:S03]  /*110840*/  LOP3.LUT R29, R54, 0xffff, RZ, 0xc0, !PT ;  /* 0x0000ffff361d7812 */ /* 0x004fc600078ec0ff */
[----:B------:R1:W-:Y:S04]  /*110850*/  STL [R1+0x588], R4 ;  /* 0x0005880401007387 */ /* 0x0003e80000100800 */
[----:B------:R-:W2:Y:S01]  /*110860*/  LDL.LU R54, [R1+0xbc] ;  /* 0x0000bc0001367983 */ /* 0x000ea20000300800 */
[----:B0-----:R-:W-:-:S04]  /*110870*/  LOP3.LUT R31, R2, 0xffff, RZ, 0xc0, !PT ;  /* 0x0000ffff021f7812 */ /* 0x001fc800078ec0ff */
[----:B-1----:R-:W-:Y:S02]  /*110880*/  PRMT R4, R31, 0x3340, R0 ;  /* 0x000033401f047816 */ /* 0x002fe40000000000 */
[----:B------:R-:W-:-:S04]  /*110890*/  LOP3.LUT R24, R3, 0xffff, RZ, 0xc0, !PT ;  /* 0x0000ffff03187812 */ /* 0x000fc800078ec0ff */
[----:B------:R-:W-:-:S04]  /*1108a0*/  PRMT R5, R29, 0x3340, R24 ;  /* 0x000033401d057816 */ /* 0x000fc80000000018 */
[----:B------:R-:W-:Y:S02]  /*1108b0*/  PRMT R2, R5, 0x5410, R4 ;  /* 0x0000541005027816 */ /* 0x000fe40000000004 */
[----:B------:R-:W-:Y:S02]  /*1108c0*/  SHF.R.U32.HI R32, RZ, 0x8, R32 ;  /* 0x00000008ff207819 */ /* 0x000fe40000011620 */
[----:B------:R-:W-:Y:S01]  /*1108d0*/  SHF.R.S32.HI R4, RZ, 0x1f, R55 ;  /* 0x0000001fff047819 */ /* 0x000fe20000011437 */
[----:B------:R0:W-:Y:S01]  /*1108e0*/  STL [R1+0xa3c], R2 ;  /* 0x000a3c0201007387 */ /* 0x0001e20000100800 */
[----:B------:R-:W-:Y:S02]  /*1108f0*/  SHF.R.U32.HI R33, RZ, 0x8, R29 ;  /* 0x00000008ff217819 */ /* 0x000fe4000001161d */
[----:B------:R-:W-:Y:S02]  /*110900*/  SHF.R.U32.HI R5, RZ, 0x8, R24 ;  /* 0x00000008ff057819 */ /* 0x000fe40000011618 */
[----:B------:R-:W-:-:S02]  /*110910*/  LOP3.LUT R29, R32, 0xffff, RZ, 0xc0, !PT ;  /* 0x0000ffff201d7812 */ /* 0x000fc400078ec0ff */
[----:B0-----:R-:W-:Y:S02]  /*110920*/  IADD3 R2, P6, R55, R57, RZ ;  /* 0x0000003937027210 */ /* 0x001fe40007fde0ff */
[----:B------:R-:W-:Y:S02]  /*110930*/  LOP3.LUT R24, R33, 0xffff, RZ, 0xc0, !PT ;  /* 0x0000ffff21187812 */ /* 0x000fe400078ec0ff */
[----:B------:R-:W-:Y:S01]  /*110940*/  LOP3.LUT R5, R5, 0xffff, RZ, 0xc0, !PT ;  /* 0x0000ffff05057812 */ /* 0x000fe200078ec0ff */
[----:B------:R-:W-:Y:S01]  /*110950*/  IMAD.X R3, R4, 0x1, R61, P6 ;  /* 0x0000000104037824 */ /* 0x000fe200030e063d */
[----:B------:R-:W-:Y:S02]  /*110960*/  PRMT R29, R29, 0x3340, R0 ;  /* 0x000033401d1d7816 */ /* 0x000fe40000000000 */
[----:B------:R-:W-:Y:S02]  /*110970*/  PRMT R24, R24, 0x3340, R5 ;  /* 0x0000334018187816 */ /* 0x000fe40000000005 */
[----:B------:R0:W-:Y:S04]  /*110980*/  STL.64 [R1+0x3b8], R2 ;  /* 0x0003b80201007387 */ /* 0x0001e80000100a00 */
[----:B0-----:R-:W2:Y:S04]  /*110990*/  LDL.LU.64 R2, [R1+0x5e20] ;  /* 0x005e200001027983 */ /* 0x001ea80000300a00 */
[----:B------:R-:W-:Y:S04]  /*1109a0*/  STL [R1+0x5d9c], R29 ;  /* 0x005d9c1d01007387 */ /* 0x000fe80000100800 */
[----:B------:R0:W-:Y:S01]  /*1109b0*/  STL [R1+0x584], R24 ;  /* 0x0005841801007387 */ /* 0x0001e20000100800 */
[----:B---3--:R-:W-:-:S03]  /*1109c0*/  LOP3.LUT R32, R53, 0xffff, RZ, 0xc0, !PT ;  /* 0x0000ffff35207812 */ /* 0x008fc600078ec0ff */
[----:B------:R-:W3:Y:S01]  /*1109d0*/  LDL.LU R53, [R1+0xc8] ;  /* 0x0000c80001357983 */ /* 0x000ee20000300800 */
[----:B----4-:R-:W-:Y:S02]  /*1109e0*/  LOP3.LUT R5, R51, 0xffff, RZ, 0xc0, !PT ;  /* 0x0000ffff33057812 */ /* 0x010fe400078ec0ff */
[----:B------:R-:W-:-:S03]  /*1109f0*/  LOP3.LUT R33, R50, 0xffff, RZ, 0xc0, !PT ;  /* 0x0000ffff32217812 */ /* 0x000fc600078ec0ff */
[----:B------:R1:W-:Y:S01]  /*110a00*/  STL [R1+0x1270], R5 ;  /* 0x0012700501007387 */ /* 0x0003e20000100800 */
[----:B0-----:R-:W-:Y:S02]  /*110a10*/  PRMT R24, R33, 0x3340, R32 ;  /* 0x0000334021187816 */ /* 0x001fe40000000020 */
[----:B-1----:R-:W-:-:S04]  /*110a20*/  PRMT R5, R5, 0x3340, R0 ;  /* 0x0000334005057816 */ /* 0x002fc80000000000 */
[----:B------:R-:W-:Y:S02]  /*110a30*/  PRMT R5, R24, 0x5410, R5 ;  /* 0x0000541018057816 */ /* 0x000fe40000000005 */
[----:B------:R-:W-:-:S03]  /*110a40*/  SHF.R.U32.HI R33, RZ, 0x8, R33 ;  /* 0x00000008ff217819 */ /* 0x000fc60000011621 */
[----:B------:R0:W-:Y:S01]  /*110a50*/  STL [R1+0x126c], R5 ;  /* 0x00126c0501007387 */ /* 0x0001e20000100800 */
[----:B------:R-:W-:Y:S02]  /*110a60*/  SHF.R.U32.HI R24, RZ, 0x8, R32 ;  /* 0x00000008ff187819 */ /* 0x000fe40000011620 */
[----:B------:R-:W-:Y:S02]  /*110a70*/  IADD3 R50, P6, R55, R46, RZ ;  /* 0x0000002e37327210 */ /* 0x000fe40007fde0ff */
[----:B------:R-:W-:Y:S02]  /*110a80*/  LOP3.LUT R32, R33, 0xffff, RZ, 0xc0, !PT ;  /* 0x0000ffff21207812 */ /* 0x000fe400078ec0ff */
[----:B0-----:R-:W-:Y:S02]  /*110a90*/  SHF.R.U32.HI R5, RZ, 0x8, R31 ;  /* 0x00000008ff057819 */ /* 0x001fe4000001161f */
[----:B------:R-:W-:Y:S02]  /*110aa0*/  LOP3.LUT R24, R24, 0xffff, RZ, 0xc0, !PT ;  /* 0x0000ffff18187812 */ /* 0x000fe400078ec0ff */
[----:B------:R-:W-:Y:S01]  /*110ab0*/  LOP3.LUT R5, R5, 0xffff, RZ, 0xc0, !PT ;  /* 0x0000ffff05057812 */ /* 0x000fe200078ec0ff */
[----:B------:R-:W-:-:S03]  /*110ac0*/  IMAD.X R51, R4, 0x1, R34, P6 ;  /* 0x0000000104337824 */ /* 0x000fc600030e0622 */
[----:B------:R-:W-:Y:S02]  /*110ad0*/  PRMT R29, R5, 0x3340, R0 ;  /* 0x00003340051d7816 */ /* 0x000fe40000000000 */
[----:B------:R-:W-:Y:S01]  /*110ae0*/  PRMT R5, R32, 0x3340, R24 ;  /* 0x0000334020057816 */ /* 0x000fe20000000018 */
[----:B------:R-:W-:Y:S01]  /*110af0*/  STL.64 [R1+0x3b0], R50 ;  /* 0x0003b03201007387 */ /* 0x000fe20000100a00 */
[----:B--2---:R-:W-:Y:S02]  /*110b00*/  LOP3.LUT R33, R54, 0xffff, RZ, 0xc0, !PT ;  /* 0x0000ffff36217812 */ /* 0x004fe400078ec0ff */
[----:B------:R-:W-:Y:S02]  /*110b10*/  LOP3.LUT R32, R12, 0xffff, RZ, 0xc0, !PT ;  /* 0x0000ffff0c207812 */ /* 0x000fe400078ec0ff */
[----:B------:R-:W-:Y:S01]  /*110b20*/  LOP3.LUT R24, R49, 0xffff, RZ, 0xc0, !PT ;  /* 0x0000ffff31187812 */ /* 0x000fe200078ec0ff */
[----:B------:R-:W-:Y:S03]  /*110b30*/  STL [R1], R29 ;  /* 0x0000001d01007387 */ /* 0x000fe60000100800 */
[----:B------:R-:W-:Y:S01]  /*110b40*/  PRMT R12, R33, 0x3340, R24 ;  /* 0x00003340210c7816 */ /* 0x000fe20000000018 */
[----:B------:R0:W-:Y:S01]  /*110b50*/  STL [R1+0x1268], R5 ;  /* 0x0012680501007387 */ /* 0x0001e20000100800 */
[----:B------:R-:W-:-:S03]  /*110b60*/  SHF.R.U32.HI R33, RZ, 0x8, R33 ;  /* 0x00000008ff217819 */ /* 0x000fc60000011621 */
[----:B------:R-:W2:Y:S01]  /*110b70*/  LDL.LU R49, [R1+0x5e18] ;  /* 0x005e180001317983 */ /* 0x000ea20000300800 */
[----:B0-----:R-:W-:-:S04]  /*110b80*/  PRMT R5, R32, 0x3340, R0 ;  /* 0x0000334020057816 */ /* 0x001fc80000000000 */
[----:B------:R-:W-:Y:S02]  /*110b90*/  PRMT R5, R12, 0x5410, R5 ;  /* 0x000054100c057816 */ /* 0x000fe40000000005 */
[----:B------:R-:W-:-:S03]  /*110ba0*/  SHF.R.U32.HI R12, RZ, 0x8, R24 ;  /* 0x00000008ff0c7819 */ /* 0x000fc60000011618 */
[----:B------:R0:W-:Y:S01]  /*110bb0*/  STL [R1+0x9bc], R5 ;  /* 0x0009bc0501007387 */ /* 0x0001e20000100800 */
[----:B------:R-:W-:Y:S02]  /*110bc0*/  IADD3 R50, P6, R55, R45, RZ ;  /* 0x0000002d37327210 */ /* 0x000fe40007fde0ff */
[----:B------:R-:W-:Y:S02]  /*110bd0*/  LOP3.LUT R24, R33, 0xffff, RZ, 0xc0, !PT ;  /* 0x0000ffff21187812 */ /* 0x000fe400078ec0ff */
[----:B------:R-:W-:Y:S02]  /*110be0*/  LOP3.LUT R12, R12, 0xffff, RZ, 0xc0, !PT ;  /* 0x0000ffff0c0c7812 */ /* 0x000fe400078ec0ff */
[----:B0-----:R-:W-:Y:S01]  /*110bf0*/  SHF.R.U32.HI R5, RZ, 0x8, R32 ;  /* 0x00000008ff057819 */ /* 0x001fe20000011620 */
[----:B------:R-:W-:-:S03]  /*110c00*/  IMAD.X R51, R4, 0x1, R35, P6 ;  /* 0x0000000104337824 */ /* 0x000fc600030e0623 */
[----:B------:R-:W-:Y:S02]  /*110c10*/  LOP3.LUT R5, R5, 0xffff, RZ, 0xc0, !PT ;  /* 0x0000ffff05057812 */ /* 0x000fe400078ec0ff */
[----:B------:R-:W-:Y:S02]  /*110c20*/  PRMT R12, R24, 0x3340, R12 ;  /* 0x00003340180c7816 */ /* 0x000fe4000000000c */
[----:B------:R-:W-:Y:S02]  /*110c30*/  PRMT R5, R5, 0x3340, R0 ;  /* 0x0000334005057816 */ /* 0x000fe40000000000 */
[----:B------:R-:W-:Y:S01]  /*110c40*/  LOP3.LUT R33, R13, 0xffff, RZ, 0xc0, !PT ;  /* 0x0000ffff0d217812 */ /* 0x000fe200078ec0ff */
[----:B------:R-:W-:Y:S01]  /*110c50*/  STL.64 [R1+0x3c8], R50 ;  /* 0x0003c83201007387 */ /* 0x000fe20000100a00 */
[----:B------:R-:W-:Y:S02]  /*110c60*/  LOP3.LUT R13, R52, 0xffff, RZ, 0xc0, !PT ;  /* 0x0000ffff340d7812 */ /* 0x000fe400078ec0ff */
[----:B------:R-:W-:Y:S01]  /*110c70*/  LOP3.LUT R32, R6, 0xffff, RZ, 0xc0, !PT ;  /* 0x0000ffff06207812 */ /* 0x000fe200078ec0ff */
[----:B------:R0:W-:Y:S01]  /*110c80*/  STL [R1+0x580], R12 ;  /* 0x0005800c01007387 */ /* 0x0001e20000100800 */
[----:B------:R-:W-:-:S03]  /*110c90*/  LOP3.LUT R20, R20, 0xffff, RZ, 0xc0, !PT ;  /* 0x0000ffff14147812 */ /* 0x000fc600078ec0ff */
[----:B------:R1:W-:Y:S01]  /*110ca0*/  STL [R1+0x8], R5 ;  /* 0x0000080501007387 */ /* 0x0003e20000100800 */
[----:B0-----:R-:W-:Y:S02]  /*110cb0*/  LOP3.LUT R12, R3, 0xffff, RZ, 0xc0, !PT ;  /* 0x0000ffff030c7812 */ /* 0x001fe400078ec0ff */
[----:B-1----:R-:W-:Y:S02]  /*110cc0*/  PRMT R5, R33, 0x3340, R0 ;  /* 0x0000334021057816 */ /* 0x002fe40000000000 */
[----:B------:R-:W-:-:S05]  /*110cd0*/  IADD3 R50, P6, R55, R43, RZ ;  /* 0x0000002b37327210 */ /* 0x000fca0007fde0ff */
[----:B------:R-:W-:Y:S01]  /*110ce0*/  IMAD.X R51, R4, 0x1, R36, P6 ;  /* 0x0000000104337824 */ /* 0x000fe200030e0624 */
[----:B---3--:R-:W-:-:S04]  /*110cf0*/  LOP3.LUT R24, R53, 0xffff, RZ, 0xc0, !PT ;  /* 0x0000ffff35187812 */ /* 0x008fc800078ec0ff */
[----:B------:R-:W-:-:S04]  /*110d00*/  PRMT R6, R24, 0x3340, R13 ;  /* 0x0000334018067816 */ /* 0x000fc8000000000d */
[----:B------:R-:W-:Y:S02]  /*110d10*/  PRMT R3, R6, 0x5410, R5 ;  /* 0x0000541006037816 */ /* 0x000fe40000000005 */
[----:B------:R-:W-:Y:S02]  /*110d20*/  PRMT R5, R32, 0x3340, R0 ;  /* 0x0000334020057816 */ /* 0x000fe40000000000 */
[----:B------:R-:W-:Y:S01]  /*110d30*/  PRMT R6, R12, 0x3340, R20 ;  /* 0x000033400c067816 */ /* 0x000fe20000000014 */
[----:B------:R0:W-:Y:S01]  /*110d40*/  STL [R1+0xa2c], R3 ;  /* 0x000a2c0301007387 */ /* 0x0001e20000100800 */
[----:B------:R-:W-:Y:S02]  /*110d50*/  SHF.R.U32.HI R24, RZ, 0x8, R24 ;  /* 0x00000008ff187819 */ /* 0x000fe40000011618 */
[----:B0-----:R-:W-:Y:S02]  /*110d60*/  PRMT R3, R6, 0x5410, R5 ;  /* 0x0000541006037816 */ /* 0x001fe40000000005 */
[----:B------:R-:W-:-:S02]  /*110d70*/  SHF.R.U32.HI R6, RZ, 0x8, R12 ;  /* 0x00000008ff067819 */ /* 0x000fc4000001160c */
[----:B------:R-:W-:Y:S02]  /*110d80*/  SHF.R.U32.HI R12, RZ, 0x8, R20 ;  /* 0x00000008ff0c7819 */ /* 0x000fe40000011614 */
[----:B------:R-:W-:Y:S02]  /*110d90*/  SHF.R.U32.HI R5, RZ, 0x8, R13 ;  /* 0x00000008ff057819 */ /* 0x000fe4000001160d */
[----:B------:R-:W-:Y:S02]  /*110da0*/  LOP3.LUT R13, R6, 0xffff, RZ, 0xc0, !PT ;  /* 0x0000ffff060d7812 */ /* 0x000fe400078ec0ff */
[----:B------:R-:W-:Y:S02]  /*110db0*/  LOP3.LUT R12, R12, 0xffff, RZ, 0xc0, !PT ;  /* 0x0000ffff0c0c7812 */ /* 0x000fe400078ec0ff */
[----:B------:R-:W-:Y:S02]  /*110dc0*/  LOP3.LUT R6, R24, 0xffff, RZ, 0xc0, !PT ;  /* 0x0000ffff18067812 */ /* 0x000fe400078ec0ff */
[----:B------:R-:W-:Y:S01]  /*110dd0*/  LOP3.LUT R5, R5, 0xffff, RZ, 0xc0, !PT ;  /* 0x0000ffff05057812 */ /* 0x000fe200078ec0ff */
[----:B------:R0:W-:Y:S01]  /*110de0*/  STL [R1+0xa28], R3 ;  /* 0x000a280301007387 */ /* 0x0001e20000100800 */
[----:B------:R-:W-:-:S03]  /*110df0*/  PRMT R12, R13, 0x3340, R12 ;  /* 0x000033400d0c7816 */ /* 0x000fc6000000000c */
[----:B------:R-:W-:Y:S04]  /*110e00*/  STL.64 [R1+0x418], R50 ;  /* 0x0004183201007387 */ /* 0x000fe80000100a00 */
[----:B------:R-:W3:Y:S01]  /*110e10*/  LDL.LU R54, [R1+0x284] ;  /* 0x0002840001367983 */ /* 0x000ee20000300800 */
[----:B0-----:R-:W-:-:S03]  /*110e20*/  PRMT R3, R6, 0x3340, R5 ;  /* 0x0000334006037816 */ /* 0x001fc60000000005 */
[----:B------:R0:W-:Y:S04]  /*110e30*/  STL [R1+0x634], R12 ;  /* 0x0006340c01007387 */ /* 0x0001e80000100800 */
[----:B------:R-:W4:Y:S04]  /*110e40*/  LDL.LU R52, [R1+0x1e4] ;  /* 0x0001e40001347983 */ /* 0x000f280000300800 */
[----:B------:R1:W-:Y:S04]  /*110e50*/  STL [R1+0x630], R3 ;  /* 0x0006300301007387 */ /* 0x0003e80000100800 */
[----:B------:R-:W2:Y:S01]  /*110e60*/  LDL.LU R53, [R1+0x230] ;  /* 0x0002300001357983 */ /* 0x000ea20000300800 */
[----:B0-----:R-:W-:-:S02]  /*110e70*/  IADD3 R12, P6, R55, R44, RZ ;  /* 0x0000002c370c7210 */ /* 0x001fc40007fde0ff */
[----:B------:R-:W-:Y:S02]  /*110e80*/  SHF.R.U32.HI R5, RZ, 0x8, R33 ;  /* 0x00000008ff057819 */ /* 0x000fe40000011621 */
[----:B------:R-:W-:Y:S01]  /*110e90*/  SHF.R.U32.HI R6, RZ, 0x8, R32 ;  /* 0x00000008ff067819 */ /* 0x000fe20000011620 */
[----:B------:R-:W-:Y:S01]  /*110ea0*/  IMAD.X R13, R4, 0x1, R37, P6 ;  /* 0x00000001040d7824 */ /* 0x000fe200030e0625 */
[----:B------:R-:W-:Y:S02]  /*110eb0*/  LOP3.LUT R5, R5, 0xffff, RZ, 0xc0, !PT ;  /* 0x0000ffff05057812 */ /* 0x000fe400078ec0ff */
[----:B------:R-:W-:Y:S02]  /*110ec0*/  LOP3.LUT R6, R6, 0xffff, RZ, 0xc0, !PT ;  /* 0x0000ffff06067812 */ /* 0x000fe400078ec0ff */
[----:B------:R-:W-:Y:S01]  /*110ed0*/  PRMT R5, R5, 0x3340, R0 ;  /* 0x0000334005057816 */ /* 0x000fe20000000000 */
[----:B------:R0:W-:Y:S01]  /*110ee0*/  STL.64 [R1+0x610], R12 ;  /* 0x0006100c01007387 */ /* 0x0001e20000100a00 */
[----:B------:R-:W-:-:S02]  /*110ef0*/  LOP3.LUT R7, R7, 0xffff, RZ, 0xc0, !PT ;  /* 0x0000ffff07077812 */ /* 0x000fc400078ec0ff */
[----:B------:R-:W-:Y:S01]  /*110f00*/  LOP3.LUT R23, R23, 0xffff, RZ, 0xc0, !PT ;  /* 0x0000ffff17177812 */ /* 0x000fe200078ec0ff */
[----:B------:R0:W-:Y:S01]  /*110f10*/  STL [R1+0xf4], R5 ;  /* 0x0000f40501007387 */ /* 0x0001e20000100800 */
[--C-:B-1----:R-:W-:Y:S02]  /*110f20*/  PRMT R3, R6, 0x3340, R0.reuse ;  /* 0x0000334006037816 */ /* 0x102fe40000000000 */
[----:B0-----:R-:W-:Y:S02]  /*110f30*/  LOP3.LUT R12, R2, 0xffff, RZ, 0xc0, !PT ;  /* 0x0000ffff020c7812 */ /* 0x001fe400078ec0ff */
[----:B------:R-:W-:Y:S02]  /*110f40*/  PRMT R5, R7, 0x3340, R0 ;  /* 0x0000334007057816 */ /* 0x000fe40000000000 */
[----:B------:R-:W-:Y:S02]  /*110f50*/  PRMT R6, R12, 0x3340, R23 ;  /* 0x000033400c067816 */ /* 0x000fe40000000017 */
[----:B------:R-:W-:Y:S01]  /*110f60*/  IADD3 R2, P6, R55, R42, RZ ;  /* 0x0000002a37027210 */ /* 0x000fe20007fde0ff */
[----:B------:R0:W-:Y:S01]  /*110f70*/  STL [R1+0xf0], R3 ;  /* 0x0000f00301007387 */ /* 0x0001e20000100800 */
[----:B------:R-:W-:-:S05]  /*110f80*/  PRMT R5, R6, 0x5410, R5 ;  /* 0x0000541006057816 */ /* 0x000fca0000000005 */
[----:B------:R-:W-:Y:S01]  /*110f90*/  STL [R1+0x9ec], R5 ;  /* 0x0009ec0501007387 */ /* 0x000fe20000100800 */
[----:B0-----:R-:W-:-:S03]  /*110fa0*/  IMAD.X R3, R4, 0x1, R38, P6 ;  /* 0x0000000104037824 */ /* 0x001fc600030e0626 */
[----:B------:R-:W3:Y:S04]  /*110fb0*/  LDL.LU R31, [R1+0x250] ;  /* 0x00025000011f7983 */ /* 0x000ee80000300800 */
[----:B------:R0:W-:Y:S01]  /*110fc0*/  STL.64 [R1+0xaa0], R2 ;  /* 0x000aa00201007387 */ /* 0x0001e20000100a00 */
[----:B------:R-:W-:Y:S02]  /*110fd0*/  SHF.R.U32.HI R12, RZ, 0x8, R12 ;  /* 0x00000008ff0c7819 */ /* 0x000fe4000001160c */
[----:B------:R-:W-:Y:S01]  /*110fe0*/  SHF.R.U32.HI R6, RZ, 0x8, R23 ;  /* 0x00000008ff067819 */ /* 0x000fe20000011617 */
[----:B0-----:R-:W3:Y:S04]  /*110ff0*/  LDL.LU R2, [R1+0xe8] ;  /* 0x0000e80001027983 */ /* 0x001ee80000300800 */
[----:B------:R-:W3:Y:S01]  /*111000*/  LDL.LU R3, [R1+0x208] ;  /* 0x0002080001037983 */ /* 0x000ee20000300800 */
[----:B------:R-:W-:-:S02]  /*111010*/  SHF.R.U32.HI R5, RZ, 0x8, R7 ;  /* 0x00000008ff057819 */ /* 0x000fc40000011607 */
[----:B------:R-:W-:Y:S02]  /*111020*/  LOP3.LUT R7, R12, 0xffff, RZ, 0xc0, !PT ;  /* 0x0000ffff0c077812 */ /* 0x000fe400078ec0ff */
[----:B------:R-:W-:Y:S02]  /*111030*/  LOP3.LUT R6, R6, 0xffff, RZ, 0xc0, !PT ;  /* 0x0000ffff06067812 */ /* 0x000fe400078ec0ff */
[----:B------:R-:W-:Y:S02]  /*111040*/  LOP3.LUT R5, R5, 0xffff, RZ, 0xc0, !PT ;  /* 0x0000ffff05057812 */ /* 0x000fe400078ec0ff */
[----:B------:R-:W-:Y:S02]  /*111050*/  PRMT R6, R7, 0x3340, R6 ;  /* 0x0000334007067816 */ /* 0x000fe40000000006 */
[----:B------:R-:W-:-:S03]  /*111060*/  PRMT R5, R5, 0x3340, R0 ;  /* 0x0000334005057816 */ /* 0x000fc60000000000 */
[----:B------:R-:W-:Y:S04]  /*111070*/  STL [R1+0x61c], R6 ;  /* 0x00061c0601007387 */ /* 0x000fe80000100800 */
[----:B------:R0:W-:Y:S04]  /*111080*/  STL [R1+0xec], R5 ;  /* 0x0000ec0501007387 */ /* 0x0001e80000100800 */
[----:B------:R-:W3:Y:S01]  /*111090*/  LDL.LU R29, [R1+0x290] ;  /* 0x00029000011d7983 */ /* 0x000ee20000300800 */
[----:B------:R-:W-:Y:S01]  /*1110a0*/  NOP ;  /* 0x0000000000007918 */ /* 0x000fe20000000000 */
[----:B----4-:R-:W-:-:S02]  /*1110b0*/  LOP3.LUT R13, R52, 0xffff, RZ, 0xc0, !PT ;  /* 0x0000ffff340d7812 */ /* 0x010fc400078ec0ff */
[----:B------:R-:W4:Y:S01]  /*1110c0*/  LDL.LU R52, [R1+0x1e8] ;  /* 0x0001e80001347983 */ /* 0x000f220000300800 */
[----:B--2---:R-:W-:-:S03]  /*1110d0*/  LOP3.LUT R7, R53, 0xffff, RZ, 0xc0, !PT ;  /* 0x0000ffff35077812 */ /* 0x004fc600078ec0ff */
[----:B------:R-:W2:Y:S04]  /*1110e0*/  LDL.LU R53, [R1+0x234] ;  /* 0x0002340001357983 */ /* 0x000ea80000300800 */
[----:B------:R-:W2:Y:S01]  /*1110f0*/  LDL.LU R32, [R1+0x44] ;  /* 0x0000440001207983 */ /* 0x000ea20000300800 */
[----:B---3--:R-:W-:Y:S02]  /*111100*/  LOP3.LUT R12, R54, 0xffff, RZ, 0xc0, !PT ;  /* 0x0000ffff360c7812 */ /* 0x008fe400078ec0ff */
[----:B------:R-:W-:Y:S02]  /*111110*/  IADD3 R50, P6, R55, R41, RZ ;  /* 0x0000002937327210 */ /* 0x000fe40007fde0ff */
[----:B0-----:R-:W-:Y:S02]  /*111120*/  PRMT R5, R13, 0x3340, R0 ;  /* 0x000033400d057816 */ /* 0x001fe40000000000 */
[----:B------:R-:W-:Y:S01]  /*111130*/  PRMT R6, R12, 0x3340, R7 ;  /* 0x000033400c067816 */ /* 0x000fe20000000007 */
[----:B------:R-:W-:Y:S01]  /*111140*/  IMAD.X R51, R4, 0x1, R39, P6 ;  /* 0x0000000104337824 */ /* 0x000fe200030e0627 */
[----:B------:R-:W-:-:S02]  /*111150*/  IADD3 R54, P6, R55, R47, RZ ;  /* 0x0000002f37367210 */ /* 0x000fc40007fde0ff */
[----:B------:R-:W-:-:S03]  /*111160*/  PRMT R5, R6, 0x5410, R5 ;  /* 0x0000541006057816 */ /* 0x000fc60000000005 */
[----:B------:R-:W-:Y:S01]  /*111170*/  IMAD.X R55, R4, 0x1, R40, P6 ;  /* 0x0000000104377824 */ /* 0x000fe200030e0628 */
[----:B------:R-:W-:Y:S01]  /*111180*/  SHF.R.U32.HI R4, RZ, 0x8, R7 ;  /* 0x00000008ff047819 */ /* 0x000fe20000011607 */
[----:B------:R0:W-:Y:S03]  /*111190*/  STL [R1+0x9e8], R5 ;  /* 0x0009e80501007387 */ /* 0x0001e60000100800 */
[----:B------:R-:W-:Y:S02]  /*1111a0*/  LOP3.LUT R4, R4, 0xffff, RZ, 0xc0, !PT ;  /* 0x0000ffff04047812 */ /* 0x000fe400078ec0ff */
[----:B0-----:R-:W-:-:S04]  /*1111b0*/  SHF.R.U32.HI R5, RZ, 0x8, R12 ;  /* 0x00000008ff057819 */ /* 0x001fc8000001160c */
[----:B------:R-:W-:Y:S01]  /*1111c0*/  LOP3.LUT R5, R5, 0xffff, RZ, 0xc0, !PT ;  /* 0x0000ffff05057812 */ /* 0x000fe200078ec0ff */
[----:B------:R0:W-:Y:S03]  /*1111d0*/  STL.64 [R1+0x940], R50 ;  /* 0x0009403201007387 */ /* 0x0001e60000100a00 */
[----:B------:R-:W-:Y:S02]  /*1111e0*/  PRMT R4, R5, 0x3340, R4 ;  /* 0x0000334005047816 */ /* 0x000fe40000000004 */
[----:B------:R-:W-:Y:S01]  /*1111f0*/  LOP3.LUT R7, R31, 0xffff, RZ, 0xc0, !PT ;  /* 0x0000ffff1f077812 */ /* 0x000fe200078ec0ff */
[----:B0-----:R-:W3:Y:S04]  /*111200*/  LDL.LU.64 R50, [R1+0x5e10] ;  /* 0x005e100001327983 */ /* 0x001ee80000300a00 */
[----:B------:R0:W-:Y:S01]  /*111210*/  STL.64 [R1+0xab0], R54 ;  /* 0x000ab03601007387 */ /* 0x0001e20000100a00 */
[----:B------:R-:W-:-:S02]  /*111220*/  LOP3.LUT R12, R2, 0xffff, RZ, 0xc0, !PT ;  /* 0x0000ffff020c7812 */ /* 0x000fc400078ec0ff */
[----:B------:R-:W-:Y:S01]  /*111230*/  LOP3.LUT R6, R3, 0xffff, RZ, 0xc0, !PT ;  /* 0x0000ffff03067812 */ /* 0x000fe200078ec0ff */
[----:B0-----:R-:W3:Y:S03]  /*111240*/  LDL.LU.64 R54, [R1+0x5e08] ;  /* 0x005e080001367983 */ /* 0x001ee60000300a00 */
[----:B------:R-:W-:Y:S01]  /*111250*/  PRMT R5, R7, 0x3340, R6 ;  /* 0x0000334007057816 */ /* 0x000fe20000000006 */
[----:B------:R0:W-:Y:S04]  /*111260*/  STL [R1+0x618], R4 ;  /* 0x0006180401007387 */ /* 0x0001e80000100800 */
[----:B------:R-:W3:Y:S01]  /*111270*/  LDL.LU R31, [R1+0x254] ;  /* 0x00025400011f7983 */ /* 0x000ee20000300800 */
[----:B------:R-:W-:-:S03]  /*111280*/  SHF.R.U32.HI R7, RZ, 0x8, R7 ;  /* 0x00000008ff077819 */ /* 0x000fc60000011607 */
[----:B------:R-:W3:Y:S01]  /*111290*/  LDL.LU R2, [R1+0x1d0] ;  /* 0x0001d00001027983 */ /* 0x000ee20000300800 */
[----:B0-----:R-:W-:-:S03]  /*1112a0*/  PRMT R4, R12, 0x3340, R0 ;  /* 0x000033400c047816 */ /* 0x001fc60000000000 */
[----:B------:R-:W3:Y:S01]  /*1112b0*/  LDL.LU R3, [R1+0x20c] ;  /* 0x00020c0001037983 */ /* 0x000ee20000300800 */
[----:B------:R-:W-:Y:S02]  /*1112c0*/  PRMT R5, R5, 0x5410, R4 ;  /* 0x0000541005057816 */ /* 0x000fe40000000004 */
[----:B------:R-:W-:-:S03]  /*1112d0*/  SHF.R.U32.HI R4, RZ, 0x8, R13 ;  /* 0x00000008ff047819 */ /* 0x000fc6000001160d */
[----:B------:R0:W-:Y:S01]  /*1112e0*/  STL [R1+0x9e4], R5 ;  /* 0x0009e40501007387 */ /* 0x0001e20000100800 */
[----:B------:R-:W-:-:S04]  /*1112f0*/  LOP3.LUT R4, R4, 0xffff, RZ, 0xc0, !PT ;  /* 0x0000ffff04047812 */ /* 0x000fc800078ec0ff */
[----:B------:R-:W-:Y:S02]  /*111300*/  PRMT R13, R4, 0x3340, R0 ;  /* 0x00003340040d7816 */ /* 0x000fe40000000000 */
[----:B0-----:R-:W-:Y:S02]  /*111310*/  SHF.R.U32.HI R5, RZ, 0x8, R6 ;  /* 0x00000008ff057819 */ /* 0x001fe40000011606 */
[----:B------:R-:W-:Y:S02]  /*111320*/  LOP3.LUT R6, R7, 0xffff, RZ, 0xc0, !PT ;  /* 0x0000ffff07067812 */ /* 0x000fe400078ec0ff */
[----:B------:R-:W-:Y:S01]  /*111330*/  LOP3.LUT R5, R5, 0xffff, RZ, 0xc0, !PT ;  /* 0x0000ffff05057812 */ /* 0x000fe200078ec0ff */
[----:B------:R4:W-:Y:S01]  /*111340*/  STL [R1+0xe8], R13 ;  /* 0x0000e80d01007387 */ /* 0x0009e20000100800 */
[----:B------:R-:W-:Y:S02]  /*111350*/  LOP3.LUT R7, R29, 0xffff, RZ, 0xc0, !PT ;  /* 0x0000ffff1d077812 */ /* 0x000fe400078ec0ff */
[----:B------:R-:W-:-:S05]  /*111360*/  PRMT R4, R6, 0x3340, R5 ;  /* 0x0000334006047816 */ /* 0x000fca0000000005 */
[----:B------:R0:W-:Y:S04]  /*111370*/  STL [R1+0x678], R4 ;  /* 0x0006780401007387 */ /* 0x0001e80000100800 */
[----:B------:R-:W3:Y:S01]  /*111380*/  LDL.LU R29, [R1+0xd8] ;  /* 0x0000d800011d7983 */ /* 0x000ee20000300800 */
[----:B----4-:R-:W-:-:S04]  /*111390*/  LOP3.LUT R13, R52, 0xffff, RZ, 0xc0, !PT ;  /* 0x0000ffff340d7812 */ /* 0x010fc800078ec0ff */
[----:B0-----:R-:W-:Y:S02]  /*1113a0*/  PRMT R4, R13, 0x3340, R0 ;  /* 0x000033400d047816 */ /* 0x001fe40000000000 */
[----:B--2---:R-:W-:-:S04]  /*1113b0*/  LOP3.LUT R6, R53, 0xffff, RZ, 0xc0, !PT ;  /* 0x0000ffff35067812 */ /* 0x004fc800078ec0ff */
[----:B------:R-:W-:Y:S02]  /*1113c0*/  PRMT R5, R7, 0x3340, R6 ;  /* 0x0000334007057816 */ /* 0x000fe40000000006 */
[----:B------:R-:W-:Y:S02]  /*1113d0*/  IADD3 R52, P6, R32, R57, RZ ;  /* 0x0000003920347210 */ /* 0x000fe40007fde0ff */
[----:B------:R-:W-:Y:S02]  /*1113e0*/  PRMT R5, R5, 0x5410, R4 ;  /* 0x0000541005057816 */ /* 0x000fe40000000004 */
[----:B------:R-:W-:-:S05]  /*1113f0*/  SHF.R.S32.HI R4, RZ, 0x1f, R32 ;  /* 0x0000001fff047819 */ /* 0x000fca0000011420 */
[----:B------:R-:W-:Y:S01]  /*111400*/  IMAD.X R53, R4, 0x1, R61, P6 ;  /* 0x0000000104357824 */ /* 0x000fe200030e063d */
[----:B------:R-:W-:Y:S04]  /*111410*/  STL [R1+0x9e0], R5 ;  /* 0x0009e00501007387 */ /* 0x000fe80000100800 */
[----:B------:R0:W-:Y:S04]  /*111420*/  STL.64 [R1+0xa98], R52 ;  /* 0x000a983401007387 */ /* 0x0001e80000100a00 */
[----:B0-----:R-:W2:Y:S01]  /*111430*/  LDL.LU.64 R52, [R1+0x5e00] ;  /* 0x005e000001347983 */ /* 0x001ea20000300a00 */
[----:B------:R-:W-:-:S02]  /*111440*/  SHF.R.U32.HI R5, RZ, 0x8, R12 ;  /* 0x00000008ff057819 */ /* 0x000fc4000001160c */
[----:B------:R-:W-:Y:S02]  /*111450*/  SHF.R.U32.HI R7, RZ, 0x8, R7 ;  /* 0x00000008ff077819 */ /* 0x000fe40000011607 */
[----:B------:R-:W-:Y:S02]  /*111460*/  SHF.R.U32.HI R6, RZ, 0x8, R6 ;  /* 0x00000008ff067819 */ /* 0x000fe40000011606 */
[----:B------:R-:W-:Y:S02]  /*111470*/  LOP3.LUT R5, R5, 0xffff, RZ, 0xc0, !PT ;  /* 0x0000ffff05057812 */ /* 0x000fe400078ec0ff */
[----:B------:R-:W-:Y:S02]  /*111480*/  LOP3.LUT R7, R7, 0xffff, RZ, 0xc0, !PT ;  /* 0x0000ffff07077812 */ /* 0x000fe400078ec0ff */
[----:B------:R-:W-:Y:S02]  /*111490*/  LOP3.LUT R6, R6, 0xffff, RZ, 0xc0, !PT ;  /* 0x0000ffff06067812 */ /* 0x000fe400078ec0ff */
[----:B------:R-:W-:-:S02]  /*1114a0*/  PRMT R20, R5, 0x3340, R0 ;  /* 0x0000334005147816 */ /* 0x000fc40000000000 */
[----:B------:R-:W-:-:S03]  /*1114b0*/  PRMT R5, R7, 0x3340, R6 ;  /* 0x0000334007057816 */ /* 0x000fc60000000006 */
[----:B------:R-:W-:Y:S04]  /*1114c0*/  STL [R1+0x4c], R20 ;  /* 0x00004c1401007387 */ /* 0x000fe80000100800 */
[----:B------:R0:W-:Y:S01]  /*1114d0*/  STL [R1+0x434], R5 ;  /* 0x0004340501007387 */ /* 0x0001e20000100800 */
[----:B---3--:R-:W-:Y:S02]  /*1114e0*/  LOP3.LUT R12, R31, 0xffff, RZ, 0xc0, !PT ;  /* 0x0000ffff1f0c7812 */ /* 0x008fe400078ec0ff */
[----:B------:R-:W-:Y:S02]  /*1114f0*/  LOP3.LUT R31, R2, 0xffff, RZ, 0xc0, !PT ;  /* 0x0000ffff021f7812 */ /* 0x000fe400078ec0ff */
[----:B------:R-:W-:Y:S02]  /*111500*/  LOP3.LUT R7, R3, 0xffff, RZ, 0xc0, !PT ;  /* 0x0000ffff03077812 */ /* 0x000fe400078ec0ff */
[----:B0-----:R-:W-:-:S02]  /*111510*/  PRMT R5, R31, 0x3340, R0 ;  /* 0x000033401f057816 */ /* 0x001fc40000000000 */
[----:B------:R-:W-:-:S04]  /*111520*/  PRMT R6, R12, 0x3340, R7 ;  /* 0x000033400c067816 */ /* 0x000fc80000000007 */
[----:B------:R-:W-:Y:S01]  /*111530*/  PRMT R5, R6, 0x5410, R5 ;  /* 0x0000541006057816 */ /* 0x000fe20000000005 */
[----:B------:R-:W-:Y:S01]  /*111540*/  STL [R1+0x5da0], R31 ;  /* 0x005da01f01007387 */ /* 0x000fe20000100800 */
[----:B------:R-:W-:-:S03]  /*111550*/  IADD3 R2, P6, R32, R46, RZ ;  /* 0x0000002e20027210 */ /* 0x000fc60007fde0ff */
[----:B------:R0:W-:Y:S01]  /*111560*/  STL [R1+0x1264], R5 ;  /* 0x0012640501007387 */ /* 0x0001e20000100800 */
[----:B------:R-:W-:Y:S02]  /*111570*/  SHF.R.U32.HI R12, RZ, 0x8, R12 ;  /* 0x00000008ff0c7819 */ /* 0x000fe4000001160c */
[----:B------:R-:W-:Y:S01]  /*111580*/  SHF.R.U32.HI R6, RZ, 0x8, R7 ;  /* 0x00000008ff067819 */ /* 0x000fe20000011607 */
[----:B------:R-:W-:Y:S01]  /*111590*/  IMAD.X R3, R4, 0x1, R34, P6 ;  /* 0x0000000104037824 */ /* 0x000fe200030e0622 */
[----:B------:R-:W-:Y:S02]  /*1115a0*/  LOP3.LUT R7, R12, 0xffff, RZ, 0xc0, !PT ;  /* 0x0000ffff0c077812 */ /* 0x000fe400078ec0ff */
[----:B0-----:R-:W-:Y:S02]  /*1115b0*/  SHF.R.U32.HI R5, RZ, 0x8, R13 ;  /* 0x00000008ff057819 */ /* 0x001fe4000001160d */
[----:B------:R-:W-:Y:S02]  /*1115c0*/  LOP3.LUT R6, R6, 0xffff, RZ, 0xc0, !PT ;  /* 0x0000ffff06067812 */ /* 0x000fe400078ec0ff */
[----:B------:R-:W-:Y:S01]  /*1115d0*/  LOP3.LUT R5, R5, 0xffff, RZ, 0xc0, !PT ;  /* 0x0000ffff05057812 */ /* 0x000fe200078ec0ff */
[----:B------:R0:W-:Y:S03]  /*1115e0*/  STL.64 [R1+0xa78], R2 ;  /* 0x000a780201007387 */ /* 0x0001e60000100a00 */
[----:B------:R-:W-:-:S02]  /*1115f0*/  PRMT R12, R5, 0x3340, R0 ;  /* 0x00003340050c7816 */ /* 0x000fc40000000000 */
[----:B------:R-:W-:Y:S02]  /*111600*/  PRMT R5, R7, 0x3340, R6 ;  /* 0x0000334007057816 */ /* 0x000fe40000000006 */
[----:B------:R-:W-:Y:S02]  /*111610*/  LOP3.LUT R20, R29, 0xffff, RZ, 0xc0, !PT ;  /* 0x0000ffff1d147812 */ /* 0x000fe400078ec0ff */
[----:B------:R-:W-:Y:S02]  /*111620*/  LOP3.LUT R15, R15, 0xffff, RZ, 0xc0, !PT ;  /* 0x0000ffff0f0f7812 */ /* 0x000fe400078ec0ff */
[----:B------:R-:W-:Y:S01]  /*111630*/  LOP3.LUT R13, R50, 0xffff, RZ, 0xc0, !PT ;  /* 0x0000ffff320d7812 */ /* 0x000fe200078ec0ff */
[----:B0-----:R-:W3:Y:S01]  /*111640*/  LDL.LU.64 R2, [R1+0x5df8] ;  /* 0x005df80001027983 */ /* 0x001ee20000300a00 */
[----:B------:R-:W-:-:S03]  /*111650*/  LOP3.LUT R14, R14, 0xffff, RZ, 0xc0, !PT ;  /* 0x0000ffff0e0e7812 */ /* 0x000fc600078ec0ff */
[----:B------:R-:W-:Y:S01]  /*111660*/  STL [R1+0xe4], R12 ;  /* 0x0000e40c01007387 */ /* 0x000fe20000100800 */
[----:B------:R-:W-:-:S03]  /*111670*/  PRMT R6, R20, 0x3340, R13 ;  /* 0x0000334014067816 */ /* 0x000fc6000000000d */
[----:B------:R0:W-:Y:S04]  /*111680*/  STL [R1+0x970], R5 ;  /* 0x0009700501007387 */ /* 0x0001e80000100800 */
[----:B------:R-:W4:Y:S01]  /*111690*/  LDL.LU R50, [R1+0x5df4] ;  /* 0x005df40001327983 */ /* 0x000f220000300800 */
[----:B0-----:R-:W-:-:S04]  /*1116a0*/  PRMT R5, R15, 0x3340, R0 ;  /* 0x000033400f057816 */ /* 0x001fc80000000000 */
[----:B------:R-:W-:Y:S02]  /*1116b0*/  PRMT R23, R6, 0x5410, R5 ;  /* 0x0000541006177816 */ /* 0x000fe40000000005 */
[----:B------:R-:W-:-:S03]  /*1116c0*/  PRMT R5, R14, 0x3340, R0 ;  /* 0x000033400e057816 */ /* 0x000fc60000000000 */
[----:B------:R-:W-:Y:S01]  /*1116d0*/  STL [R1+0xa14], R23 ;  /* 0x000a141701007387 */ /* 0x000fe20000100800 */
[----:B--2---:R-:W-:Y:S02]  /*1116e0*/  LOP3.LUT R12, R53, 0xffff, RZ, 0xc0, !PT ;  /* 0x0000ffff350c7812 */ /* 0x004fe400078ec0ff */
[----:B------:R-:W-:-:S04]  /*1116f0*/  LOP3.LUT R7, R52, 0xffff, RZ, 0xc0, !PT ;  /* 0x0000ffff34077812 */ /* 0x000fc800078ec0ff */
[----:B------:R-:W-:Y:S02]  /*111700*/  PRMT R6, R12, 0x3340, R7 ;  /* 0x000033400c067816 */ /* 0x000fe40000000007 */
[----:B------:R-:W-:Y:S02]  /*111710*/  IADD3 R52, P6, R32, R45, RZ ;  /* 0x0000002d20347210 */ /* 0x000fe40007fde0ff */
[----:B------:R-:W-:Y:S02]  /*111720*/  PRMT R5, R6, 0x5410, R5 ;  /* 0x0000541006057816 */ /* 0x000fe40000000005 */
[----:B------:R-:W-:Y:S02]  /*111730*/  SHF.R.U32.HI R12, RZ, 0x8, R12 ;  /* 0x00000008ff0c7819 */ /* 0x000fe4000001160c */
[----:B------:R-:W-:Y:S01]  /*111740*/  SHF.R.U32.HI R7, RZ, 0x8, R7 ;  /* 0x00000008ff077819 */ /* 0x000fe20000011607 */
[----:B------:R0:W-:Y:S01]  /*111750*/  STL [R1+0xa10], R5 ;  /* 0x000a100501007387 */ /* 0x0001e20000100800 */
[----:B------:R-:W-:Y:S01]  /*111760*/  SHF.R.U32.HI R6, RZ, 0x8, R20 ;  /* 0x00000008ff067819 */ /* 0x000fe20000011614 */
[----:B------:R-:W-:Y:S01]  /*111770*/  IMAD.X R53, R4, 0x1, R35, P6 ;  /* 0x0000000104357824 */ /* 0x000fe200030e0623 */
[----:B------:R-:W-:-:S02]  /*111780*/  LOP3.LUT R12, R12, 0xffff, RZ, 0xc0, !PT ;  /* 0x0000ffff0c0c7812 */ /* 0x000fc400078ec0ff */
[----:B------:R-:W-:Y:S02]  /*111790*/  LOP3.LUT R7, R7, 0xffff, RZ, 0xc0, !PT ;  /* 0x0000ffff07077812 */ /* 0x000fe400078ec0ff */
[----:B0-----:R-:W-:Y:S02]  /*1117a0*/  SHF.R.U32.HI R5, RZ, 0x8, R13 ;  /* 0x00000008ff057819 */ /* 0x001fe4000001160d */
[----:B------:R-:W-:Y:S02]  /*1117b0*/  LOP3.LUT R6, R6, 0xffff, RZ, 0xc0, !PT ;  /* 0x0000ffff06067812 */ /* 0x000fe400078ec0ff */
[----:B------:R-:W-:Y:S01]  /*1117c0*/  LOP3.LUT R5, R5, 0xffff, RZ, 0xc0, !PT ;  /* 0x0000ffff05057812 */ /* 0x000fe200078ec0ff */
[----:B------:R0:W-:Y:S03]  /*1117d0*/  STL.64 [R1+0xa50], R52 ;  /* 0x000a503401007387 */ /* 0x0001e60000100a00 */
[----:B------:R-:W-:-:S02]  /*1117e0*/  PRMT R5, R6, 0x3340, R5 ;  /* 0x0000334006057816 */ /* 0x000fc40000000005 */
[----:B0-----:R-:W-:Y:S01]  /*1117f0*/  PRMT R52, R12, 0x3340, R7 ;  /* 0x000033400c347816 */ /* 0x001fe20000000007 */
[----:B------:R-:W2:Y:S01]  /*111800*/  LDL.LU R53, [R1+0x5df0] ;  /* 0x005df00001357983 */ /* 0x000ea20000300800 */
[----:B------:R-:W-:-:S03]  /*111810*/  SHF.R.U32.HI R6, RZ, 0x8, R14 ;  /* 0x00000008ff067819 */ /* 0x000fc6000001160e */
[----:B------:R-:W-:Y:S01]  /*111820*/  STL [R1+0x5da4], R52 ;  /* 0x005da43401007387 */ /* 0x000fe20000100800 */
[----:B------:R-:W-:-:S03]  /*111830*/  IADD3 R12, P6, R32, R43, RZ ;  /* 0x0000002b200c7210 */ /* 0x000fc60007fde0ff */
[----:B------:R0:W-:Y:S01]  /*111840*/  STL [R1+0x424], R5 ;  /* 0x0004240501007387 */ /* 0x0001e20000100800 */
[----:B------:R-:W-:Y:S01]  /*111850*/  LOP3.LUT R6, R6, 0xffff, RZ, 0xc0, !PT ;  /* 0x0000ffff06067812 */ /* 0x000fe200078ec0ff */
[----:B------:R-:W-:Y:S01]  /*111860*/  IMAD.X R13, R4, 0x1, R36, P6 ;  /* 0x00000001040d7824 */ /* 0x000fe200030e0624 */
[----:B0-----:R-:W-:-:S04]  /*111870*/  SHF.R.U32.HI R5, RZ, 0x8, R15 ;  /* 0x00000008ff057819 */ /* 0x001fc8000001160f */
[----:B------:R-:W-:-:S04]  /*111880*/  LOP3.LUT R5, R5, 0xffff, RZ, 0xc0, !PT ;  /* 0x0000ffff05057812 */ /* 0x000fc800078ec0ff */
[--C-:B------:R-:W-:Y:S02]  /*111890*/  PRMT R7, R5, 0x3340, R0.reuse ;  /* 0x0000334005077816 */ /* 0x100fe40000000000 */
[----:B------:R-:W-:Y:S01]  /*1118a0*/  PRMT R5, R6, 0x3340, R0 ;  /* 0x0000334006057816 */ /* 0x000fe20000000000 */
[----:B------:R0:W-:Y:S04]  /*1118b0*/  STL.64 [R1+0xa60], R12 ;  /* 0x000a600c01007387 */ /* 0x0001e80000100a00 */
[----:B------:R-:W-:Y:S04]  /*1118c0*/  STL [R1+0x58], R7 ;  /* 0x0000580701007387 */ /* 0x000fe80000100800 */
[----:B------:R1:W-:Y:S04]  /*1118d0*/  STL [R1+0x68], R5 ;  /* 0x0000680501007387 */ /* 0x0003e80000100800 */
[----:B------:R-:W2:Y:S04]  /*1118e0*/  LDL.LU R23, [R1+0x298] ;  /* 0x0002980001177983 */ /* 0x000ea80000300800 */
[----:B------:R-:W2:Y:S01]  /*1118f0*/  LDL.LU R24, [R1+0x1f4] ;  /* 0x0001f40001187983 */ /* 0x000ea20000300800 */
[----:B------:R-:W-:-:S02]  /*111900*/  LOP3.LUT R14, R9, 0xffff, RZ, 0xc0, !PT ;  /* 0x0000ffff090e7812 */ /* 0x000fc400078ec0ff */
[----:B0-----:R-:W-:Y:S02]  /*111910*/  LOP3.LUT R12, R49, 0xffff, RZ, 0xc0, !PT ;  /* 0x0000ffff310c7812 */ /* 0x001fe400078ec0ff */
[----:B------:R-:W-:Y:S02]  /*111920*/  LOP3.LUT R9, R48, 0xffff, RZ, 0xc0, !PT ;  /* 0x0000ffff30097812 */ /* 0x000fe400078ec0ff */
[----:B-1----:R-:W-:Y:S02]  /*111930*/  PRMT R5, R14, 0x3340, R0 ;  /* 0x000033400e057816 */ /* 0x002fe40000000000 */
[----:B------:R-:W-:Y:S02]  /*111940*/  PRMT R6, R12, 0x3340, R9 ;  /* 0x000033400c067816 */ /* 0x000fe40000000009 */
[----:B---3--:R-:W-:Y:S02]  /*111950*/  LOP3.LUT R7, R3, 0xffff, RZ, 0xc0, !PT ;  /* 0x0000ffff03077812 */ /* 0x008fe400078ec0ff */
[----:B------:R-:W-:-:S02]  /*111960*/  LOP3.LUT R13, R8, 0xffff, RZ, 0xc0, !PT ;  /* 0x0000ffff080d7812 */ /* 0x000fc400078ec0ff */
[----:B------:R-:W-:Y:S02]  /*111970*/  LOP3.LUT R28, R28, 0xffff, RZ, 0xc0, !PT ;  /* 0x0000ffff1c1c7812 */ /* 0x000fe400078ec0ff */
[----:B------:R-:W-:Y:S02]  /*111980*/  PRMT R3, R6, 0x5410, R5 ;  /* 0x0000541006037816 */ /* 0x000fe40000000005 */
[----:B------:R-:W-:Y:S02]  /*111990*/  PRMT R5, R13, 0x3340, R0 ;  /* 0x000033400d057816 */ /* 0x000fe40000000000 */
[----:B------:R-:W-:Y:S01]  /*1119a0*/  PRMT R6, R7, 0x3340, R28 ;  /* 0x0000334007067816 */ /* 0x000fe2000000001c */
[----:B------:R0:W-:Y:S01]  /*1119b0*/  STL [R1+0x9fc], R3 ;  /* 0x0009fc0301007387 */ /* 0x0001e20000100800 */
[----:B------:R-:W-:Y:S02]  /*1119c0*/  IADD3 R48, P6, R32, R44, RZ ;  /* 0x0000002c20307210 */ /* 0x000fe40007fde0ff */
[----:B------:R-:W-:-:S02]  /*1119d0*/  SHF.R.U32.HI R8, RZ, 0x8, R7 ;  /* 0x00000008ff087819 */ /* 0x000fc40000011607 */
[----:B------:R-:W-:Y:S01]  /*1119e0*/  SHF.R.U32.HI R7, RZ, 0x8, R12 ;  /* 0x00000008ff077819 */ /* 0x000fe2000001160c */
[----:B------:R-:W-:Y:S01]  /*1119f0*/  IMAD.X R49, R4, 0x1, R37, P6 ;  /* 0x0000000104317824 */ /* 0x000fe200030e0625 */
[----:B0-----:R-:W-:Y:S02]  /*111a00*/  PRMT R3, R6, 0x5410, R5 ;  /* 0x0000541006037816 */ /* 0x001fe40000000005 */
[----:B------:R-:W-:Y:S02]  /*111a10*/  SHF.R.U32.HI R6, RZ, 0x8, R9 ;  /* 0x00000008ff067819 */ /* 0x000fe40000011609 */
[----:B------:R-:W-:Y:S02]  /*111a20*/  LOP3.LUT R7, R7, 0xffff, RZ, 0xc0, !PT ;  /* 0x0000ffff07077812 */ /* 0x000fe400078ec0ff */
[----:B------:R-:W-:Y:S01]  /*111a30*/  LOP3.LUT R6, R6, 0xffff, RZ, 0xc0, !PT ;  /* 0x0000ffff06067812 */ /* 0x000fe200078ec0ff */
[----:B------:R-:W-:Y:S01]  /*111a40*/  STL [R1+0x9f8], R3 ;  /* 0x0009f80301007387 */ /* 0x000fe20000100800 */
[----:B------:R-:W-:-:S03]  /*111a50*/  SHF.R.U32.HI R5, RZ, 0x8, R28 ;  /* 0x00000008ff057819 */ /* 0x000fc6000001161c */
[----:B------:R0:W-:Y:S01]  /*111a60*/  STL.64 [R1+0xa30], R48 ;  /* 0x000a303001007387 */ /* 0x0001e20000100a00 */
[----:B------:R-:W-:Y:S02]  /*111a70*/  LOP3.LUT R8, R8, 0xffff, RZ, 0xc0, !PT ;  /* 0x0000ffff08087812 */ /* 0x000fe400078ec0ff */
[----:B------:R-:W-:Y:S02]  /*111a80*/  LOP3.LUT R5, R5, 0xffff, RZ, 0xc0, !PT ;  /* 0x0000ffff05057812 */ /* 0x000fe400078ec0ff */
[----:B0-----:R-:W-:Y:S01]  /*111a90*/  PRMT R48, R7, 0x3340, R6 ;  /* 0x0000334007307816 */ /* 0x001fe20000000006 */
[----:B------:R-:W3:Y:S01]  /*111aa0*/  LDL.LU R49, [R1+0x5dec] ;  /* 0x005dec0001317983 */ /* 0x000ee20000300800 */
[----:B------:R-:W-:Y:S02]  /*111ab0*/  IADD3 R6, P6, R32, R42, RZ ;  /* 0x0000002a20067210 */ /* 0x000fe40007fde0ff */
[----:B------:R-:W-:Y:S01]  /*111ac0*/  PRMT R3, R8, 0x3340, R5 ;  /* 0x0000334008037816 */ /* 0x000fe20000000005 */
[----:B------:R-:W3:Y:S02]  /*111ad0*/  LDL.LU R33, [R1+0x29c] ;  /* 0x00029c0001217983 */ /* 0x000ee40000300800 */
[----:B------:R-:W-:Y:S01]  /*111ae0*/  IMAD.X R7, R4, 0x1, R38, P6 ;  /* 0x0000000104077824 */ /* 0x000fe200030e0626 */
[----:B------:R-:W-:Y:S01]  /*111af0*/  SHF.R.U32.HI R5, RZ, 0x8, R13 ;  /* 0x00000008ff057819 */ /* 0x000fe2000001160d */
[----:B------:R-:W3:Y:S04]  /*111b00*/  LDL.LU R29, [R1+0x24c] ;  /* 0x00024c00011d7983 */ /* 0x000ee80000300800 */
[----:B------:R-:W-:Y:S01]  /*111b10*/  STL [R1+0x5da8], R48 ;  /* 0x005da83001007387 */ /* 0x000fe20000100800 */
[----:B------:R-:W-:-:S03]  /*111b20*/  LOP3.LUT R5, R5, 0xffff, RZ, 0xc0, !PT ;  /* 0x0000ffff05057812 */ /* 0x000fc600078ec0ff */
[----:B------:R0:W-:Y:S02]  /*111b30*/  STL.64 [R1+0xa48], R6 ;  /* 0x000a480601007387 */ /* 0x0001e40000100a00 */
[----:B0-----:R-:W-:Y:S02]  /*111b40*/  SHF.R.U32.HI R6, RZ, 0x8, R14 ;  /* 0x00000008ff067819 */ /* 0x001fe4000001160e */
[----:B------:R-:W-:Y:S02]  /*111b50*/  PRMT R7, R5, 0x3340, R0 ;  /* 0x0000334005077816 */ /* 0x000fe40000000000 */
[----:B------:R-:W-:-:S03]  /*111b60*/  LOP3.LUT R6, R6, 0xffff, RZ, 0xc0, !PT ;  /* 0x0000ffff06067812 */ /* 0x000fc600078ec0ff */
[----:B------:R4:W-:Y:S01]  /*111b70*/  STL [R1+0x7c], R7 ;  /* 0x00007c0701007387 */ /* 0x0009e20000100800 */
[----:B------:R-:W-:Y:S02]  /*111b80*/  PRMT R5, R6, 0x3340, R0 ;  /* 0x0000334006057816 */ /* 0x000fe40000000000 */
[----:B------:R-:W-:-:S03]  /*111b90*/  IADD3 R12, P6, R32, R41, RZ ;  /* 0x00000029200c7210 */ /* 0x000fc60007fde0ff */
[----:B------:R0:W-:Y:S01]  /*111ba0*/  STL [R1+0x74], R5 ;  /* 0x0000740501007387 */ /* 0x0001e20000100800 */
[----:B----4-:R-:W-:Y:S01]  /*111bb0*/  LOP3.LUT R7, R50, 0xffff, RZ, 0xc0, !PT ;  /* 0x0000ffff32077812 */ /* 0x010fe200078ec0ff */
[----:B------:R-:W-:Y:S01]  /*111bc0*/  IMAD.X R13, R4, 0x1, R39, P6 ;  /* 0x00000001040d7824 */ /* 0x000fe200030e0627 */
[----:B--2---:R-:W-:Y:S02]  /*111bd0*/  LOP3.LUT R8, R23, 0xffff, RZ, 0xc0, !PT ;  /* 0x0000ffff17087812 */ /* 0x004fe400078ec0ff */
[----:B------:R-:W-:Y:S02]  /*111be0*/  LOP3.LUT R9, R24, 0xffff, RZ, 0xc0, !PT ;  /* 0x0000ffff18097812 */ /* 0x000fe400078ec0ff */
[----:B------:R-:W-:Y:S01]  /*111bf0*/  PRMT R6, R8, 0x3340, R7 ;  /* 0x0000334008067816 */ /* 0x000fe20000000007 */
[----:B------:R-:W2:Y:S01]  /*111c00*/  LDL.LU R24, [R1+0x260] ;  /* 0x0002600001187983 */ /* 0x000ea20000300800 */
[----:B0-----:R-:W-:-:S03]  /*111c10*/  PRMT R5, R9, 0x3340, R0 ;  /* 0x0000334009057816 */ /* 0x001fc60000000000 */
[----:B------:R-:W4:Y:S01]  /*111c20*/  LDL.LU R50, [R1+0x40] ;  /* 0x0000400001327983 */ /* 0x000f220000300800 */
[----:B------:R-:W-:-:S05]  /*111c30*/  PRMT R5, R6, 0x5410, R5 ;  /* 0x0000541006057816 */ /* 0x000fca0000000005 */
[----:B------:R0:W-:Y:S04]  /*111c40*/  STL [R1+0xa38], R5 ;  /* 0x000a380501007387 */ /* 0x0001e80000100800 */
[----:B------:R1:W-:Y:S01]  /*111c50*/  STL.64 [R1+0xa20], R12 ;  /* 0x000a200c01007387 */ /* 0x0003e20000100a00 */
[----:B0-----:R-:W-:Y:S02]  /*111c60*/  SHF.R.U32.HI R5, RZ, 0x8, R8 ;  /* 0x00000008ff057819 */ /* 0x001fe40000011608 */
[----:B-1----:R-:W-:-:S05]  /*111c70*/  IADD3 R12, P6, R32, R47, RZ ;  /* 0x0000002f200c7210 */ /* 0x002fca0007fde0ff */
[----:B------:R-:W-:Y:S01]  /*111c80*/  IMAD.X R13, R4, 0x1, R40, P6 ;  /* 0x00000001040d7824 */ /* 0x000fe200030e0628 */
[----:B------:R-:W-:Y:S02]  /*111c90*/  SHF.R.U32.HI R4, RZ, 0x8, R7 ;  /* 0x00000008ff047819 */ /* 0x000fe40000011607 */
[----:B------:R-:W-:Y:S02]  /*111ca0*/  LOP3.LUT R5, R5, 0xffff, RZ, 0xc0, !PT ;  /* 0x0000ffff05057812 */ /* 0x000fe400078ec0ff */
[----:B------:R-:W-:-:S04]  /*111cb0*/  LOP3.LUT R4, R4, 0xffff, RZ, 0xc0, !PT ;  /* 0x0000ffff04047812 */ /* 0x000fc800078ec0ff */
[----:B------:R-:W-:Y:S01]  /*111cc0*/  PRMT R4, R5, 0x3340, R4 ;  /* 0x0000334005047816 */ /* 0x000fe20000000004 */
[----:B------:R0:W-:Y:S04]  /*111cd0*/  STL.64 [R1+0xa18], R12 ;  /* 0x000a180c01007387 */ /* 0x0001e80000100a00 */
[----:B------:R1:W-:Y:S01]  /*111ce0*/  STL [R1+0x254], R4 ;  /* 0x0002540401007387 */ /* 0x0003e20000100800 */
[----:B0-----:R-:W-:-:S03]  /*111cf0*/  LOP3.LUT R12, R53, 0xffff, RZ, 0xc0, !PT ;  /* 0x0000ffff350c7812 */ /* 0x001fc600078ec0ff */
[----:B------:R-:W4:Y:S01]  /*111d00*/  LDL.LU R53, [R1+0x5de8] ;  /* 0x005de80001357983 */ /* 0x000f220000300800 */
[----:B---3--:R-:W-:Y:S02]  /*111d10*/  LOP3.LUT R7, R33, 0xffff, RZ, 0xc0, !PT ;  /* 0x0000ffff21077812 */ /* 0x008fe400078ec0ff */
[----:B------:R-:W-:Y:S01]  /*111d20*/  LOP3.LUT R6, R29, 0xffff, RZ, 0xc0, !PT ;  /* 0x0000ffff1d067812 */ /* 0x000fe200078ec0ff */
[----:B------:R-:W3:Y:S01]  /*111d30*/  LDL.LU R32, [R1+0x264] ;  /* 0x0002640001207983 */ /* 0x000ee20000300800 */
[----:B-1----:R-:W-:Y:S02]  /*111d40*/  PRMT R4, R12, 0x3340, R0 ;  /* 0x000033400c047816 */ /* 0x002fe40000000000 */
[----:B------:R-:W-:Y:S01]  /*111d50*/  PRMT R5, R7, 0x3340, R6 ;  /* 0x0000334007057816 */ /* 0x000fe20000000006 */
[----:B------:R-:W3:Y:S03]  /*111d60*/  LDL.LU R29, [R1+0x1e0] ;  /* 0x0001e000011d7983 */ /* 0x000ee60000300800 */
[----:B------:R-:W-:-:S02]  /*111d70*/  PRMT R5, R5, 0x5410, R4 ;  /* 0x0000541005057816 */ /* 0x000fc40000000004 */
[----:B------:R-:W-:Y:S02]  /*111d80*/  SHF.R.U32.HI R4, RZ, 0x8, R9 ;  /* 0x00000008ff047819 */ /* 0x000fe40000011609 */
[----:B------:R-:W-:Y:S01]  /*111d90*/  SHF.R.U32.HI R7, RZ, 0x8, R7 ;  /* 0x00000008ff077819 */ /* 0x000fe20000011607 */
[----:B------:R0:W-:Y:S01]  /*111da0*/  STL [R1+0x9f4], R5 ;  /* 0x0009f40501007387 */ /* 0x0001e20000100800 */
[----:B------:R-:W-:Y:S02]  /*111db0*/  LOP3.LUT R4, R4, 0xffff, RZ, 0xc0, !PT ;  /* 0x0000ffff04047812 */ /* 0x000fe400078ec0ff */
[----:B0-----:R-:W-:Y:S02]  /*111dc0*/  SHF.R.U32.HI R5, RZ, 0x8, R6 ;  /* 0x00000008ff057819 */ /* 0x001fe40000011606 */
[----:B------:R-:W-:Y:S02]  /*111dd0*/  LOP3.LUT R6, R7, 0xffff, RZ, 0xc0, !PT ;  /* 0x0000ffff07067812 */ /* 0x000fe400078ec0ff */
[----:B------:R-:W-:-:S02]  /*111de0*/  LOP3.LUT R5, R5, 0xffff, RZ, 0xc0, !PT ;  /* 0x0000ffff05057812 */ /* 0x000fc400078ec0ff */
[----:B------:R-:W-:Y:S02]  /*111df0*/  PRMT R7, R4, 0x3340, R0 ;  /* 0x0000334004077816 */ /* 0x000fe40000000000 */
[----:B------:R-:W-:-:S03]  /*111e00*/  PRMT R4, R6, 0x3340, R5 ;  /* 0x0000334006047816 */ /* 0x000fc60000000005 */
[----:B------:R0:W-:Y:S04]  /*111e10*/  STL [R1+0xe0], R7 ;  /* 0x0000e00701007387 */ /* 0x0001e80000100800 */
[----:B------:R1:W-:Y:S01]  /*111e20*/  STL [R1+0x24c], R4 ;  /* 0x00024c0401007387 */ /* 0x0003e20000100800 */
[----:B0-----:R-:W-:-:S03]  /*111e30*/  LOP3.LUT R7, R49, 0xffff, RZ, 0xc0, !PT ;  /* 0x0000ffff31077812 */ /* 0x001fc600078ec0ff */
[----:B------:R-:W3:Y:S01]  /*111e40*/  LDL.LU R49, [R1+0x5de4] ;  /* 0x005de40001317983 */ /* 0x000ee20000300800 */
[----:B-1----:R-:W-:-:S03]  /*111e50*/  PRMT R4, R7, 0x3340, R0 ;  /* 0x0000334007047816 */ /* 0x002fc60000000000 */
[----:B------:R-:W3:Y:S01]  /*111e60*/  LDL.LU R33, [R1+0x174] ;  /* 0x0001740001217983 */ /* 0x000ee20000300800 */
[----:B--2---:R-:W-:Y:S02]  /*111e70*/  LOP3.LUT R8, R24, 0xffff, RZ, 0xc0, !PT ;  /* 0x0000ffff18087812 */ /* 0x004fe400078ec0ff */
[----:B----4-:R-:W-:-:S04]  /*111e80*/  LOP3.LUT R6, R53, 0xffff, RZ, 0xc0, !PT ;  /* 0x0000ffff35067812 */ /* 0x010fc800078ec0ff */
[----:B------:R-:W-:-:S04]  /*111e90*/  PRMT R5, R8, 0x3340, R6 ;  /* 0x0000334008057816 */ /* 0x000fc80000000006 */
[----:B------:R-:W-:-:S05]  /*111ea0*/  PRMT R5, R5, 0x5410, R4 ;  /* 0x0000541005057816 */ /* 0x000fca0000000004 */
[----:B------:R0:W-:Y:S04]  /*111eb0*/  STL [R1+0x9f0], R5 ;  /* 0x0009f00501007387 */ /* 0x0001e80000100800 */
[----:B------:R-:W2:Y:S01]  /*111ec0*/  LDL.LU R24, [R1+0xdc] ;  /* 0x0000dc0001187983 */ /* 0x000ea20000300800 */
[----:B------:R-:W-:Y:S02]  /*111ed0*/  SHF.R.U32.HI R8, RZ, 0x8, R8 ;  /* 0x00000008ff087819 */ /* 0x000fe40000011608 */
[----:B------:R-:W-:Y:S02]  /*111ee0*/  SHF.R.U32.HI R6, RZ, 0x8, R6 ;  /* 0x00000008ff067819 */ /* 0x000fe40000011606 */
[----:B0-----:R-:W-:Y:S02]  /*111ef0*/  SHF.R.U32.HI R5, RZ, 0x8, R7 ;  /* 0x00000008ff057819 */ /* 0x001fe40000011607 */
[----:B------:R-:W-:-:S02]  /*111f00*/  SHF.R.S32.HI R4, RZ, 0x1f, R50 ;  /* 0x0000001fff047819 */ /* 0x000fc40000011432 */
[----:B------:R-:W-:Y:S02]  /*111f10*/  IADD3 R14, P6, R50, R57, RZ ;  /* 0x00000039320e7210 */ /* 0x000fe40007fde0ff */
[----:B------:R-:W-:Y:S02]  /*111f20*/  LOP3.LUT R5, R5, 0xffff, RZ, 0xc0, !PT ;  /* 0x0000ffff05057812 */ /* 0x000fe400078ec0ff */
[----:B------:R-:W-:Y:S02]  /*111f30*/  LOP3.LUT R7, R8, 0xffff, RZ, 0xc0, !PT ;  /* 0x0000ffff08077812 */ /* 0x000fe400078ec0ff */
[----:B------:R-:W-:Y:S01]  /*111f40*/  LOP3.LUT R6, R6, 0xffff, RZ, 0xc0, !PT ;  /* 0x0000ffff06067812 */ /* 0x000fe200078ec0ff */
[----:B------:R-:W-:Y:S01]  /*111f50*/  IMAD.X R15, R4, 0x1, R61, P6 ;  /* 0x00000001040f7824 */ /* 0x000fe200030e063d */
[----:B------:R-:W-:Y:S02]  /*111f60*/  PRMT R5, R5, 0x3340, R0 ;  /* 0x0000334005057816 */ /* 0x000fe40000000000 */
[----:B------:R-:W-:-:S02]  /*111f70*/  PRMT R53, R7, 0x3340, R6 ;  /* 0x0000334007357816 */ /* 0x000fc40000000006 */
[----:B---3--:R-:W-:Y:S02]  /*111f80*/  LOP3.LUT R8, R32, 0xffff, RZ, 0xc0, !PT ;  /* 0x0000ffff20087812 */ /* 0x008fe400078ec0ff */
[----:B------:R-:W-:Y:S01]  /*111f90*/  LOP3.LUT R29, R29, 0xffff, RZ, 0xc0, !PT ;  /* 0x0000ffff1d1d7812 */ /* 0x000fe200078ec0ff */
[----:B------:R-:W-:Y:S04]  /*111fa0*/  STL.64 [R1+0x9d8], R14 ;  /* 0x0009d80e01007387 */ /* 0x000fe80000100a00 */
[----:B------:R0:W-:Y:S01]  /*111fb0*/  STL [R1+0x94], R5 ;  /* 0x0000940501007387 */ /* 0x0001e20000100800 */
[----:B------:R-:W-:Y:S02]  /*111fc0*/  LOP3.LUT R7, R49, 0xffff, RZ, 0xc0, !PT ;  /* 0x0000ffff31077812 */ /* 0x000fe400078ec0ff */
[----:B0-----:R-:W-:-:S02]  /*111fd0*/  PRMT R5, R29, 0x3340, R0 ;  /* 0x000033401d057816 */ /* 0x001fc40000000000 */
[----:B------:R-:W-:Y:S02]  /*111fe0*/  PRMT R6, R8, 0x3340, R7 ;  /* 0x0000334008067816 */ /* 0x000fe40000000007 */
[----:B------:R-:W-:Y:S02]  /*111ff0*/  SHF.R.U32.HI R8, RZ, 0x8, R8 ;  /* 0x00000008ff087819 */ /* 0x000fe40000011608 */
[----:B------:R-:W-:Y:S02]  /*112000*/  PRMT R49, R6, 0x5410, R5 ;  /* 0x0000541006317816 */ /* 0x000fe40000000005 */
[----:B------:R-:W-:Y:S02]  /*112010*/  SHF.R.U32.HI R6, RZ, 0x8, R7 ;  /* 0x00000008ff067819 */ /* 0x000fe40000011607 */
[----:B------:R-:W-:Y:S02]  /*112020*/  SHF.R.U32.HI R5, RZ, 0x8, R12 ;  /* 0x00000008ff057819 */ /* 0x000fe4000001160c */
[----:B------:R-:W-:-:S02]  /*112030*/  IADD3 R14, P6, R50, R46, RZ ;  /* 0x0000002e320e7210 */ /* 0x000fc40007fde0ff */
[----:B------:R-:W-:Y:S02]  /*112040*/  LOP3.LUT R7, R8, 0xffff, RZ, 0xc0, !PT ;  /* 0x0000ffff08077812 */ /* 0x000fe400078ec0ff */
[----:B------:R-:W-:Y:S02]  /*112050*/  LOP3.LUT R6, R6, 0xffff, RZ, 0xc0, !PT ;  /* 0x0000ffff06067812 */ /* 0x000fe400078ec0ff */
[----:B------:R-:W-:Y:S01]  /*112060*/  LOP3.LUT R5, R5, 0xffff, RZ, 0xc0, !PT ;  /* 0x0000ffff05057812 */ /* 0x000fe200078ec0ff */
[----:B------:R0:W-:Y:S01]  /*112070*/  STL [R1+0x5cdc], R49 ;  /* 0x005cdc3101007387 */ /* 0x0001e20000100800 */
[----:B------:R-:W-:Y:S02]  /*112080*/  IMAD.X R15, R4, 0x1, R34, P6 ;  /* 0x00000001040f7824 */ /* 0x000fe400030e0622 */
[----:B------:R-:W-:Y:S02]  /*112090*/  PRMT R5, R5, 0x3340, R0 ;  /* 0x0000334005057816 */ /* 0x000fe40000000000 */
[----:B------:R-:W-:Y:S01]  /*1120a0*/  LOP3.LUT R12, R33, 0xffff, RZ, 0xc0, !PT ;  /* 0x0000ffff210c7812 */ /* 0x000fe200078ec0ff */
[----:B------:R-:W-:Y:S01]  /*1120b0*/  STL.64 [R1+0x9d0], R14 ;  /* 0x0009d00e01007387 */ /* 0x000fe20000100a00 */
[----:B0-----:R-:W-:-:S02]  /*1120c0*/  PRMT R49, R7, 0x3340, R6 ;  /* 0x0000334007317816 */ /* 0x001fc40000000006 */
[----:B------:R-:W-:Y:S02]  /*1120d0*/  LOP3.LUT R19, R19, 0xffff, RZ, 0xc0, !PT ;  /* 0x0000ffff13137812 */ /* 0x000fe400078ec0ff */
[----:B------:R-:W-:Y:S01]  /*1120e0*/  LOP3.LUT R9, R55, 0xffff, RZ, 0xc0, !PT ;  /* 0x0000ffff37097812 */ /* 0x000fe200078ec0ff */
[----:B------:R-:W-:Y:S04]  /*1120f0*/  STL [R1+0x5d00], R49 ;  /* 0x005d003101007387 */ /* 0x000fe80000100800 */
[----:B------:R0:W-:Y:S01]  /*112100*/  STL [R1+0x8c], R5 ;  /* 0x00008c0501007387 */ /* 0x0001e20000100800 */
[----:B------:R-:W-:-:S03]  /*112110*/  PRMT R6, R12, 0x3340, R9 ;  /* 0x000033400c067816 */ /* 0x000fc60000000009 */
[----:B------:R-:W3:Y:S01]  /*112120*/  LDL.LU R55, [R1+0x5de0] ;  /* 0x005de00001377983 */ /* 0x000ee20000300800 */
[--C-:B0-----:R-:W-:Y:S02]  /*112130*/  PRMT R5, R19, 0x3340, R0.reuse ;  /* 0x0000334013057816 */ /* 0x101fe40000000000 */
[----:B------:R-:W-:Y:S02]  /*112140*/  LOP3.LUT R18, R18, 0xffff, RZ, 0xc0, !PT ;  /* 0x0000ffff12127812 */ /* 0x000fe400078ec0ff */
[----:B------:R-:W-:Y:S02]  /*112150*/  PRMT R6, R6, 0x5410, R5 ;  /* 0x0000541006067816 */ /* 0x000fe40000000005 */
[----:B------:R-:W-:Y:S02]  /*112160*/  LOP3.LUT R7, R58, 0xffff, RZ, 0xc0, !PT ;  /* 0x0000ffff3a077812 */ /* 0x000fe400078ec0ff */
[----:B------:R-:W4:Y:S01]  /*112170*/  LDL.LU R58, [R1+0x5ddc] ;  /* 0x005ddc00013a7983 */ /* 0x000f220000300800 */
[----:B------:R-:W-:-:S03]  /*112180*/  PRMT R5, R18, 0x3340, R0 ;  /* 0x0000334012057816 */ /* 0x000fc60000000000 */
[----:B------:R0:W-:Y:S01]  /*112190*/  STL [R1+0x9a4], R6 ;  /* 0x0009a40601007387 */ /* 0x0001e20000100800 */
[----:B--2---:R-:W-:-:S04]  /*1121a0*/  LOP3.LUT R8, R24, 0xffff, RZ, 0xc0, !PT ;  /* 0x0000ffff18087812 */ /* 0x004fc800078ec0ff */
[----:B0-----:R-:W-:-:S04]  /*1121b0*/  PRMT R6, R8, 0x3340, R7 ;  /* 0x0000334008067816 */ /* 0x001fc80000000007 */
[----:B------:R-:W-:-:S05]  /*1121c0*/  PRMT R5, R6, 0x5410, R5 ;  /* 0x0000541006057816 */ /* 0x000fca0000000005 */
[----:B------:R0:W-:Y:S04]  /*1121d0*/  STL [R1+0x9a0], R5 ;  /* 0x0009a00501007387 */ /* 0x0001e80000100800 */
[----:B------:R-:W2:Y:S04]  /*1121e0*/  LDL.LU R32, [R1+0x2c4] ;  /* 0x0002c40001207983 */ /* 0x000ea80000300800 */
[----:B------:R-:W4:Y:S04]  /*1121f0*/  LDL.LU R33, [R1+0x204] ;  /* 0x0002040001217983 */ /* 0x000f280000300800 */
[----:B------:R-:W4:Y:S01]  /*112200*/  LDL.LU R24, [R1+0x258] ;  /* 0x0002580001187983 */ /* 0x000f220000300800 */
[----:B------:R-:W-:-:S02]  /*112210*/  SHF.R.U32.HI R12, RZ, 0x8, R12 ;  /* 0x00000008ff0c7819 */ /* 0x000fc4000001160c */
[----:B------:R-:W-:Y:S02]  /*112220*/  SHF.R.U32.HI R6, RZ, 0x8, R9 ;  /* 0x00000008ff067819 */ /* 0x000fe40000011609 */
[----:B------:R-:W-:Y:S02]  /*112230*/  SHF.R.U32.HI R8, RZ, 0x8, R8 ;  /* 0x00000008ff087819 */ /* 0x000fe40000011608 */
[----:B0-----:R-:W-:Y:S02]  /*112240*/  SHF.R.U32.HI R5, RZ, 0x8, R7 ;  /* 0x00000008ff057819 */ /* 0x001fe40000011607 */
[----:B------:R-:W-:Y:S02]  /*112250*/  IADD3 R14, P6, R50, R45, RZ ;  /* 0x0000002d320e7210 */ /* 0x000fe40007fde0ff */
[----:B------:R-:W-:Y:S02]  /*112260*/  LOP3.LUT R7, R12, 0xffff, RZ, 0xc0, !PT ;  /* 0x0000ffff0c077812 */ /* 0x000fe400078ec0ff */
[----:B------:R-:W-:-:S02]  /*112270*/  LOP3.LUT R6, R6, 0xffff, RZ, 0xc0, !PT ;  /* 0x0000ffff06067812 */ /* 0x000fc400078ec0ff */
[----:B------:R-:W-:Y:S02]  /*112280*/  LOP3.LUT R8, R8, 0xffff, RZ, 0xc0, !PT ;  /* 0x0000ffff08087812 */ /* 0x000fe400078ec0ff */
[----:B------:R-:W-:Y:S01]  /*112290*/  LOP3.LUT R5, R5, 0xffff, RZ, 0xc0, !PT ;  /* 0x0000ffff05057812 */ /* 0x000fe200078ec0ff */
[----:B------:R-:W-:Y:S01]  /*1122a0*/  IMAD.X R15, R4, 0x1, R35, P6 ;  /* 0x00000001040f7824 */ /* 0x000fe200030e0623 */
[----:B------:R-:W-:Y:S02]  /*1122b0*/  PRMT R9, R7, 0x3340, R6 ;  /* 0x0000334007097816 */ /* 0x000fe40000000006 */
[----:B------:R-:W-:Y:S02]  /*1122c0*/  IADD3 R6, P6, R50, R43, RZ ;  /* 0x0000002b32067210 */ /* 0x000fe40007fde0ff */
[----:B------:R-:W-:Y:S01]  /*1122d0*/  PRMT R5, R8, 0x3340, R5 ;  /* 0x0000334008057816 */ /* 0x000fe20000000005 */
[----:B------:R-:W-:Y:S02]  /*1122e0*/  STL.64 [R1+0x9c8], R14 ;  /* 0x0009c80e01007387 */ /* 0x000fe40000100a00 */
[----:B------:R-:W-:-:S02]  /*1122f0*/  IMAD.X R7, R4, 0x1, R36, P6 ;  /* 0x0000000104077824 */ /* 0x000fc400030e0624 */
[----:B------:R-:W-:Y:S04]  /*112300*/  STL [R1+0x244], R9 ;  /* 0x0002440901007387 */ /* 0x000fe80000100800 */
[----:B------:R0:W-:Y:S04]  /*112310*/  STL [R1+0x240], R5 ;  /* 0x0002400501007387 */ /* 0x0001e80000100800 */
[----:B------:R1:W-:Y:S01]  /*112320*/  STL.64 [R1+0x9c0], R6 ;  /* 0x0009c00601007387 */ /* 0x0003e20000100a00 */
[----:B0-----:R-:W-:-:S04]  /*112330*/  SHF.R.U32.HI R5, RZ, 0x8, R18 ;  /* 0x00000008ff057819 */ /* 0x001fc80000011612 */
[----:B------:R-:W-:Y:S02]  /*112340*/  LOP3.LUT R5, R5, 0xffff, RZ, 0xc0, !PT ;  /* 0x0000ffff05057812 */ /* 0x000fe400078ec0ff */
[----:B-1----:R-:W-:Y:S02]  /*112350*/  SHF.R.U32.HI R6, RZ, 0x8, R19 ;  /* 0x00000008ff067819 */ /* 0x002fe40000011613 */
[--C-:B------:R-:W-:Y:S02]  /*112360*/  PRMT R7, R5, 0x3340, R0.reuse ;  /* 0x0000334005077816 */ /* 0x100fe40000000000 */
[----:B------:R-:W-:Y:S02]  /*112370*/  LOP3.LUT R6, R6, 0xffff, RZ, 0xc0, !PT ;  /* 0x0000ffff06067812 */ /* 0x000fe400078ec0ff */
[----:B------:R-:W-:Y:S01]  /*112380*/  LOP3.LUT R10, R10, 0xffff, RZ, 0xc0, !PT ;  /* 0x0000ffff0a0a7812 */ /* 0x000fe200078ec0ff */
[----:B------:R0:W-:Y:S01]  /*112390*/  STL [R1+0xa4], R7 ;  /* 0x0000a40701007387 */ /* 0x0001e20000100800 */
[----:B------:R-:W-:-:S02]  /*1123a0*/  PRMT R5, R6, 0x3340, R0 ;  /* 0x0000334006057816 */ /* 0x000fc40000000000 */
[----:B---3--:R-:W-:Y:S02]  /*1123b0*/  LOP3.LUT R8, R55, 0xffff, RZ, 0xc0, !PT ;  /* 0x0000ffff37087812 */ /* 0x008fe400078ec0ff */
[----:B------:R-:W3:Y:S01]  /*1123c0*/  LDL.LU R55, [R1+0x5dd8] ;  /* 0x005dd80001377983 */ /* 0x000ee20000300800 */
[----:B0-----:R-:W-:-:S03]  /*1123d0*/  LOP3.LUT R7, R54, 0xffff, RZ, 0xc0, !PT ;  /* 0x0000ffff36077812 */ /* 0x001fc600078ec0ff */
[----:B------:R0:W-:Y:S01]  /*1123e0*/  STL [R1+0x98], R5 ;  /* 0x0000980501007387 */ /* 0x0001e20000100800 */
[----:B------:R-:W-:Y:S02]  /*1123f0*/  PRMT R6, R8, 0x3340, R7 ;  /* 0x0000334008067816 */ /* 0x000fe40000000007 */
[----:B0-----:R-:W-:-:S04]  /*112400*/  PRMT R5, R10, 0x3340, R0 ;  /* 0x000033400a057816 */ /* 0x001fc80000000000 */
        /* <DEDUP_REMOVED lines=9> */
[----:B------:R-:W-:Y:S01]  /*1124a0*/  IMAD.X R13, R4, 0x1, R37, P6 ;  /* 0x00000001040d7824 */ /* 0x000fe200030e0625 */
[----:B------:R-:W-:-:S02]  /*1124b0*/  PRMT R54, R7, 0x3340, R6 ;  /* 0x0000334007367816 */ /* 0x000fc40000000006 */
[----:B------:R-:W-:Y:S02]  /*1124c0*/  PRMT R5, R5, 0x3340, R0 ;  /* 0x0000334005057816 */ /* 0x000fe40000000000 */
[----:B------:R0:W-:Y:S04]  /*1124d0*/  STL.64 [R1+0x998], R12 ;  /* 0x0009980c01007387 */ /* 0x0001e80000100a00 */
[----:B------:R1:W-:Y:S01]  /*1124e0*/  STL [R1+0xb0], R5 ;  /* 0x0000b00501007387 */ /* 0x0003e20000100800 */
[----:B0-----:R-:W-:-:S05]  /*1124f0*/  IADD3 R12, P6, R50, R42, RZ ;  /* 0x0000002a320c7210 */ /* 0x001fca0007fde0ff */
[----:B------:R-:W-:Y:S01]  /*112500*/  IMAD.X R13, R4, 0x1, R38, P6 ;  /* 0x00000001040d7824 */ /* 0x000fe200030e0626 */
[----:B--2---:R-:W-:Y:S02]  /*112510*/  LOP3.LUT R9, R32, 0xffff, RZ, 0xc0, !PT ;  /* 0x0000ffff20097812 */ /* 0x004fe400078ec0ff */
[----:B------:R-:W2:Y:S01]  /*112520*/  LDL.LU R32, [R1+0x2cc] ;  /* 0x0002cc0001207983 */ /* 0x000ea20000300800 */
[----:B----4-:R-:W-:-:S03]  /*112530*/  LOP3.LUT R8, R33, 0xffff, RZ, 0xc0, !PT ;  /* 0x0000ffff21087812 */ /* 0x010fc600078ec0ff */
[----:B------:R-:W4:Y:S01]  /*112540*/  LDL.LU R33, [R1+0x25c] ;  /* 0x00025c0001217983 */ /* 0x000f220000300800 */
[----:B------:R-:W-:Y:S02]  /*112550*/  LOP3.LUT R7, R24, 0xffff, RZ, 0xc0, !PT ;  /* 0x0000ffff18077812 */ /* 0x000fe400078ec0ff */
[----:B-1----:R-:W-:Y:S02]  /*112560*/  PRMT R5, R8, 0x3340, R0 ;  /* 0x0000334008057816 */ /* 0x002fe40000000000 */
[----:B------:R-:W-:Y:S02]  /*112570*/  PRMT R6, R9, 0x3340, R7 ;  /* 0x0000334009067816 */ /* 0x000fe40000000007 */
[----:B------:R-:W-:Y:S02]  /*112580*/  SHF.R.U32.HI R9, RZ, 0x8, R9 ;  /* 0x00000008ff097819 */ /* 0x000fe40000011609 */
[----:B------:R-:W-:Y:S02]  /*112590*/  PRMT R5, R6, 0x5410, R5 ;  /* 0x0000541006057816 */ /* 0x000fe40000000005 */
[----:B------:R-:W-:-:S02]  /*1125a0*/  SHF.R.U32.HI R6, RZ, 0x8, R7 ;  /* 0x00000008ff067819 */ /* 0x000fc40000011607 */
[----:B------:R-:W-:Y:S02]  /*1125b0*/  LOP3.LUT R7, R9, 0xffff, RZ, 0xc0, !PT ;  /* 0x0000ffff09077812 */ /* 0x000fe400078ec0ff */
[----:B------:R-:W-:Y:S01]  /*1125c0*/  LOP3.LUT R6, R6, 0xffff, RZ, 0xc0, !PT ;  /* 0x0000ffff06067812 */ /* 0x000fe200078ec0ff */
[----:B------:R0:W-:Y:S03]  /*1125d0*/  STL [R1+0x8c8], R5 ;  /* 0x0008c80501007387 */ /* 0x0001e60000100800 */
[----:B------:R-:W-:Y:S01]  /*1125e0*/  PRMT R6, R7, 0x3340, R6 ;  /* 0x0000334007067816 */ /* 0x000fe20000000006 */
[----:B------:R-:W3:Y:S04]  /*1125f0*/  LDL.LU R24, [R1+0x280] ;  /* 0x0002800001187983 */ /* 0x000ee80000300800 */
[----:B------:R-:W-:Y:S01]  /*112600*/  STL.64 [R1+0x968], R12 ;  /* 0x0009680c01007387 */ /* 0x000fe20000100a00 */
[----:B0-----:R-:W-:-:S02]  /*112610*/  SHF.R.U32.HI R5, RZ, 0x8, R8 ;  /* 0x00000008ff057819 */ /* 0x001fc40000011608 */
[----:B------:R-:W-:Y:S01]  /*112620*/  LOP3.LUT R8, R2, 0xffff, RZ, 0xc0, !PT ;  /* 0x0000ffff02087812 */ /* 0x000fe200078ec0ff */
[----:B------:R0:W-:Y:S04]  /*112630*/  STL [R1+0x230], R6 ;  /* 0x0002300601007387 */ /* 0x0001e80000100800 */
[----:B------:R-:W3:Y:S01]  /*112640*/  LDL.LU R2, [R1+0x5dd4] ;  /* 0x005dd40001027983 */ /* 0x000ee20000300800 */
[----:B------:R-:W-:-:S04]  /*112650*/  LOP3.LUT R5, R5, 0xffff, RZ, 0xc0, !PT ;  /* 0x0000ffff05057812 */ /* 0x000fc800078ec0ff */
[----:B------:R-:W-:Y:S02]  /*112660*/  PRMT R5, R5, 0x3340, R0 ;  /* 0x0000334005057816 */ /* 0x000fe40000000000 */
[----:B------:R-:W-:Y:S02]  /*112670*/  LOP3.LUT R31, R11, 0xffff, RZ, 0xc0, !PT ;  /* 0x0000ffff0b1f7812 */ /* 0x000fe400078ec0ff */
[----:B------:R-:W-:Y:S01]  /*112680*/  LOP3.LUT R7, R51, 0xffff, RZ, 0xc0, !PT ;  /* 0x0000ffff33077812 */ /* 0x000fe200078ec0ff */
[----:B------:R1:W-:Y:S04]  /*112690*/  STL [R1+0xb8], R5 ;  /* 0x0000b80501007387 */ /* 0x0003e80000100800 */
[----:B------:R-:W3:Y:S01]  /*1126a0*/  LDL.LU R51, [R1+0x5dd0] ;  /* 0x005dd00001337983 */ /* 0x000ee20000300800 */
[----:B0-----:R-:W-:-:S02]  /*1126b0*/  PRMT R6, R8, 0x3340, R7 ;  /* 0x0000334008067816 */ /* 0x001fc40000000007 */
[----:B------:R-:W-:Y:S02]  /*1126c0*/  IADD3 R10, P6, R50, R41, RZ ;  /* 0x00000029320a7210 */ /* 0x000fe40007fde0ff */
[----:B-1----:R-:W-:-:S03]  /*1126d0*/  PRMT R5, R31, 0x3340, R0 ;  /* 0x000033401f057816 */ /* 0x002fc60000000000 */
[----:B------:R-:W-:Y:S01]  /*1126e0*/  IMAD.X R11, R4, 0x1, R39, P6 ;  /* 0x00000001040b7824 */ /* 0x000fe200030e0627 */
[----:B------:R-:W-:-:S05]  /*1126f0*/  PRMT R5, R6, 0x5410, R5 ;  /* 0x0000541006057816 */ /* 0x000fca0000000005 */
[----:B------:R0:W-:Y:S04]  /*112700*/  STL [R1+0x11d4], R5 ;  /* 0x0011d40501007387 */ /* 0x0001e80000100800 */
[----:B------:R-:W3:Y:S04]  /*112710*/  LDL.LU R28, [R1+0x3c] ;  /* 0x00003c00011c7983 */ /* 0x000ee80000300800 */
        /* <DEDUP_REMOVED lines=9> */
[----:B------:R-:W-:Y:S01]  /*1127b0*/  STL [R1+0x5d04], R50 ;  /* 0x005d043201007387 */ /* 0x000fe20000100800 */
[----:B--2---:R-:W-:Y:S02]  /*1127c0*/  LOP3.LUT R9, R32, 0xffff, RZ, 0xc0, !PT ;  /* 0x0000ffff20097812 */ /* 0x004fe400078ec0ff */
[----:B----4-:R-:W-:Y:S02]  /*1127d0*/  LOP3.LUT R7, R33, 0xffff, RZ, 0xc0, !PT ;  /* 0x0000ffff21077812 */ /* 0x010fe400078ec0ff */
[----:B---3--:R-:W-:-:S02]  /*1127e0*/  LOP3.LUT R11, R2, 0xffff, RZ, 0xc0, !PT ;  /* 0x0000ffff020b7812 */ /* 0x008fc400078ec0ff */
[----:B------:R-:W2:Y:S04]  /*1127f0*/  LDL.LU R2, [R1+0x5dcc] ;  /* 0x005dcc0001027983 */ /* 0x000ea80000300800 */
[----:B------:R-:W3:Y:S04]  /*112800*/  LDL.LU R32, [R1+0x190] ;  /* 0x0001900001207983 */ /* 0x000ee80000300800 */
[----:B------:R-:W4:Y:S01]  /*112810*/  LDL.LU R33, [R1+0xac] ;  /* 0x0000ac0001217983 */ /* 0x000f220000300800 */
[----:B------:R-:W-:-:S03]  /*112820*/  LOP3.LUT R8, R24, 0xffff, RZ, 0xc0, !PT ;  /* 0x0000ffff18087812 */ /* 0x000fc600078ec0ff */
[----:B------:R-:W2:Y:S01]  /*112830*/  LDL.LU R24, [R1+0x28c] ;  /* 0x00028c0001187983 */ /* 0x000ea20000300800 */
[----:B------:R-:W-:Y:S02]  /*112840*/  PRMT R4, R11, 0x3340, R0 ;  /* 0x000033400b047816 */ /* 0x000fe40000000000 */
[----:B------:R-:W-:Y:S02]  /*112850*/  PRMT R5, R9, 0x3340, R7 ;  /* 0x0000334009057816 */ /* 0x000fe40000000007 */
[----:B------:R-:W-:Y:S02]  /*112860*/  LOP3.LUT R10, R55, 0xffff, RZ, 0xc0, !PT ;  /* 0x0000ffff370a7812 */ /* 0x000fe400078ec0ff */
[----:B------:R-:W-:Y:S02]  /*112870*/  LOP3.LUT R6, R51, 0xffff, RZ, 0xc0, !PT ;  /* 0x0000ffff33067812 */ /* 0x000fe400078ec0ff */
[----:B------:R-:W-:Y:S02]  /*112880*/  PRMT R12, R5, 0x5410, R4 ;  /* 0x00005410050c7816 */ /* 0x000fe40000000004 */
[----:B------:R-:W-:-:S02]  /*112890*/  PRMT R4, R10, 0x3340, R0 ;  /* 0x000033400a047816 */ /* 0x000fc40000000000 */
[----:B------:R-:W-:-:S04]  /*1128a0*/  PRMT R5, R8, 0x3340, R6 ;  /* 0x0000334008057816 */ /* 0x000fc80000000006 */
[----:B------:R-:W-:Y:S01]  /*1128b0*/  PRMT R4, R5, 0x5410, R4 ;  /* 0x0000541005047816 */ /* 0x000fe20000000004 */
[----:B------:R-:W-:Y:S01]  /*1128c0*/  STL [R1+0x7cc], R12 ;  /* 0x0007cc0c01007387 */ /* 0x000fe20000100800 */
[----:B------:R-:W-:Y:S02]  /*1128d0*/  SHF.R.U32.HI R9, RZ, 0x8, R9 ;  /* 0x00000008ff097819 */ /* 0x000fe40000011609 */
[----:B------:R-:W-:Y:S01]  /*1128e0*/  SHF.R.U32.HI R5, RZ, 0x8, R7 ;  /* 0x00000008ff057819 */ /* 0x000fe20000011607 */
[----:B------:R0:W-:Y:S01]  /*1128f0*/  STL [R1+0x7c8], R4 ;  /* 0x0007c80401007387 */ /* 0x0001e20000100800 */
[----:B------:R-:W-:Y:S02]  /*112900*/  SHF.R.U32.HI R8, RZ, 0x8, R8 ;  /* 0x00000008ff087819 */ /* 0x000fe40000011608 */
[----:B------:R-:W-:Y:S02]  /*112910*/  LOP3.LUT R5, R5, 0xffff, RZ, 0xc0, !PT ;  /* 0x0000ffff05057812 */ /* 0x000fe400078ec0ff */
[----:B------:R-:W-:-:S02]  /*112920*/  LOP3.LUT R7, R8, 0xffff, RZ, 0xc0, !PT ;  /* 0x0000ffff08077812 */ /* 0x000fc400078ec0ff */
[----:B0-----:R-:W-:Y:S02]  /*112930*/  SHF.R.U32.HI R4, RZ, 0x8, R6 ;  /* 0x00000008ff047819 */ /* 0x001fe40000011606 */
[----:B------:R-:W-:Y:S02]  /*112940*/  LOP3.LUT R6, R9, 0xffff, RZ, 0xc0, !PT ;  /* 0x0000ffff09067812 */ /* 0x000fe400078ec0ff */
[----:B------:R-:W-:Y:S01]  /*112950*/  LOP3.LUT R4, R4, 0xffff, RZ, 0xc0, !PT ;  /* 0x0000ffff04047812 */ /* 0x000fe200078ec0ff */
[----:B------:R-:W-:Y:S01]  /*112960*/  IMAD.MOV.U32 R51, RZ, RZ, R56 ;  /* 0x000000ffff337224 */ /* 0x000fe200078e0038 */
[----:B------:R-:W-:Y:S02]  /*112970*/  PRMT R56, R6, 0x3340, R5 ;  /* 0x0000334006387816 */ /* 0x000fe40000000005 */
[----:B------:R-:W-:Y:S02]  /*112980*/  PRMT R55, R7, 0x3340, R4 ;  /* 0x0000334007377816 */ /* 0x000fe40000000004 */
[----:B------:R-:W-:-:S02]  /*112990*/  SHF.R.U32.HI R5, RZ, 0x8, R10 ;  /* 0x00000008ff057819 */ /* 0x000fc4000001160a */
[----:B------:R-:W-:Y:S02]  /*1129a0*/  SHF.R.S32.HI R4, RZ, 0x1f, R28 ;  /* 0x0000001fff047819 */ /* 0x000fe4000001141c */
[----:B------:R-:W-:Y:S02]  /*1129b0*/  IADD3 R12, P6, R28, R57, RZ ;  /* 0x000000391c0c7210 */ /* 0x000fe40007fde0ff */
[----:B------:R-:W-:Y:S02]  /*1129c0*/  SHF.R.U32.HI R6, RZ, 0x8, R11 ;  /* 0x00000008ff067819 */ /* 0x000fe4000001160b */
[----:B------:R-:W-:Y:S01]  /*1129d0*/  LOP3.LUT R5, R5, 0xffff, RZ, 0xc0, !PT ;  /* 0x0000ffff05057812 */ /* 0x000fe200078ec0ff */
[----:B------:R-:W-:Y:S01]  /*1129e0*/  IMAD.X R13, R4, 0x1, R61, P6 ;  /* 0x00000001040d7824 */ /* 0x000fe200030e063d */
[----:B------:R-:W-:Y:S02]  /*1129f0*/  LOP3.LUT R6, R6, 0xffff, RZ, 0xc0, !PT ;  /* 0x0000ffff06067812 */ /* 0x000fe400078ec0ff */
[----:B------:R-:W-:-:S02]  /*112a00*/  PRMT R7, R5, 0x3340, R0 ;  /* 0x0000334005077816 */ /* 0x000fc40000000000 */
[----:B------:R-:W-:Y:S01]  /*112a10*/  PRMT R5, R6, 0x3340, R0 ;  /* 0x0000334006057816 */ /* 0x000fe20000000000 */
[----:B------:R-:W-:Y:S04]  /*112a20*/  STL.64 [R1+0x960], R12 ;  /* 0x0009600c01007387 */ /* 0x000fe80000100a00 */
[----:B------:R-:W2:Y:S04]  /*112a30*/  LDL.LU R23, [R1+0x194] ;  /* 0x0001940001177983 */ /* 0x000ea80000300800 */
[----:B------:R-:W-:Y:S04]  /*112a40*/  STL [R1+0xd0], R7 ;  /* 0x0000d00701007387 */ /* 0x000fe80000100800 */
[----:B------:R0:W-:Y:S01]  /*112a50*/  STL [R1+0xc8], R5 ;  /* 0x0000c80501007387 */ /* 0x0001e20000100800 */
[----:B------:R-:W-:-:S02]  /*112a60*/  LOP3.LUT R25, R25, 0xffff, RZ, 0xc0, !PT ;  /* 0x0000ffff19197812 */ /* 0x000fc400078ec0ff */
[----:B------:R-:W-:Y:S02]  /*112a70*/  LOP3.LUT R52, R58, 0xffff, RZ, 0xc0, !PT ;  /* 0x0000ffff3a347812 */ /* 0x000fe400078ec0ff */
[----:B0-----:R-:W-:Y:S02]  /*112a80*/  PRMT R5, R25, 0x3340, R0 ;  /* 0x0000334019057816 */ /* 0x001fe40000000000 */
[----:B---3--:R-:W-:Y:S02]  /*112a90*/  LOP3.LUT R10, R32, 0xffff, RZ, 0xc0, !PT ;  /* 0x0000ffff200a7812 */ /* 0x008fe400078ec0ff */
[----:B------:R-:W3:Y:S01]  /*112aa0*/  LDL.LU R32, [R1+0xb4] ;  /* 0x0000b40001207983 */ /* 0x000ee20000300800 */
[----:B----4-:R-:W-:Y:S02]  /*112ab0*/  LOP3.LUT R8, R33, 0xffff, RZ, 0xc0, !PT ;  /* 0x0000ffff21087812 */ /* 0x010fe400078ec0ff */
[----:B--2---:R-:W-:Y:S02]  /*112ac0*/  LOP3.LUT R7, R2, 0xffff, RZ, 0xc0, !PT ;  /* 0x0000ffff02077812 */ /* 0x004fe400078ec0ff */
[----:B------:R-:W-:-:S02]  /*112ad0*/  PRMT R6, R10, 0x3340, R8 ;  /* 0x000033400a067816 */ /* 0x000fc40000000008 */
[----:B------:R-:W-:Y:S02]  /*112ae0*/  LOP3.LUT R9, R24, 0xffff, RZ, 0xc0, !PT ;  /* 0x0000ffff18097812 */ /* 0x000fe400078ec0ff */
[----:B------:R-:W-:Y:S02]  /*112af0*/  PRMT R2, R6, 0x5410, R5 ;  /* 0x0000541006027816 */ /* 0x000fe40000000005 */
[----:B------:R-:W-:Y:S02]  /*112b00*/  PRMT R5, R52, 0x3340, R0 ;  /* 0x0000334034057816 */ /* 0x000fe40000000000 */
[----:B------:R-:W-:-:S04]  /*112b10*/  PRMT R6, R9, 0x3340, R7 ;  /* 0x0000334009067816 */ /* 0x000fc80000000007 */
[----:B------:R-:W-:Y:S01]  /*112b20*/  PRMT R58, R6, 0x5410, R5 ;  /* 0x00005410063a7816 */ /* 0x000fe20000000005 */
[----:B------:R0:W-:Y:S04]  /*112b30*/  STL [R1+0x42c], R2 ;  /* 0x00042c0201007387 */ /* 0x0001e80000100800 */
[----:B------:R-:W-:Y:S04]  /*112b40*/  STL [R1+0x5cec], R58 ;  /* 0x005cec3a01007387 */ /* 0x000fe80000100800 */
[----:B------:R-:W2:Y:S04]  /*112b50*/  LDL.LU R33, [R1+0x150] ;  /* 0x0001500001217983 */ /* 0x000ea80000300800 */
[----:B------:R-:W4:Y:S01]  /*112b60*/  LDL.LU R24, [R1+0x90] ;  /* 0x0000900001187983 */ /* 0x000f220000300800 */
[----:B------:R-:W-:-:S02]  /*112b70*/  SHF.R.U32.HI R9, RZ, 0x8, R9 ;  /* 0x00000008ff097819 */ /* 0x000fc40000011609 */
[----:B------:R-:W-:Y:S02]  /*112b80*/  SHF.R.U32.HI R7, RZ, 0x8, R7 ;  /* 0x00000008ff077819 */ /* 0x000fe40000011607 */
[----:B------:R-:W-:Y:S02]  /*112b90*/  SHF.R.U32.HI R6, RZ, 0x8, R10 ;  /* 0x00000008ff067819 */ /* 0x000fe4000001160a */
[----:B------:R-:W-:Y:S02]  /*112ba0*/  SHF.R.U32.HI R5, RZ, 0x8, R8 ;  /* 0x00000008ff057819 */ /* 0x000fe40000011608 */
[----:B------:R-:W-:Y:S02]  /*112bb0*/  IADD3 R12, P6, R28, R46, RZ ;  /* 0x0000002e1c0c7210 */ /* 0x000fe40007fde0ff */
[----:B------:R-:W-:Y:S02]  /*112bc0*/  LOP3.LUT R8, R9, 0xffff, RZ, 0xc0, !PT ;  /* 0x0000ffff09087812 */ /* 0x000fe400078ec0ff */
[----:B------:R-:W-:-:S02]  /*112bd0*/  LOP3.LUT R7, R7, 0xffff, RZ, 0xc0, !PT ;  /* 0x0000ffff07077812 */ /* 0x000fc400078ec0ff */
[----:B------:R-:W-:Y:S02]  /*112be0*/  LOP3.LUT R6, R6, 0xffff, RZ, 0xc0, !PT ;  /* 0x0000ffff06067812 */ /* 0x000fe400078ec0ff */
[----:B------:R-:W-:Y:S01]  /*112bf0*/  LOP3.LUT R5, R5, 0xffff, RZ, 0xc0, !PT ;  /* 0x0000ffff05057812 */ /* 0x000fe200078ec0ff */
[----:B------:R-:W-:Y:S02]  /*112c00*/  IMAD.X R13, R4, 0x1, R34, P6 ;  /* 0x00000001040d7824 */ /* 0x000fe400030e0622 */
[----:B0-----:R-:W-:Y:S01]  /*112c10*/  IMAD.MOV.U32 R2, RZ, RZ, R51 ;  /* 0x000000ffff027224 */ /* 0x001fe200078e0033 */
[----:B------:R-:W-:Y:S02]  /*112c20*/  PRMT R51, R8, 0x3340, R7 ;  /* 0x0000334008337816 */ /* 0x000fe40000000007 */
[----:B------:R-:W-:Y:S01]  /*112c30*/  PRMT R5, R6, 0x3340, R5 ;  /* 0x0000334006057816 */ /* 0x000fe20000000005 */
[----:B------:R-:W-:Y:S01]  /*112c40*/  STL.64 [R1+0x8f8], R12 ;  /* 0x0008f80c01007387 */ /* 0x000fe20000100a00 */
[----:B------:R-:W-:-:S03]  /*112c50*/  LOP3.LUT R26, R26, 0xffff, RZ, 0xc0, !PT ;  /* 0x0000ffff1a1a7812 */ /* 0x000fc600078ec0ff */
[----:B------:R-:W-:Y:S04]  /*112c60*/  STL [R1+0x5d08], R51 ;  /* 0x005d083301007387 */ /* 0x000fe80000100800 */
[----:B------:R0:W-:Y:S01]  /*112c70*/  STL [R1+0x210], R5 ;  /* 0x0002100501007387 */ /* 0x0001e20000100800 */
[----:B------:R-:W-:-:S03]  /*112c80*/  LOP3.LUT R8, R23, 0xffff, RZ, 0xc0, !PT ;  /* 0x0000ffff17087812 */ /* 0x000fc600078ec0ff */
[----:B------:R-:W4:Y:S04]  /*112c90*/  LDL.LU R20, [R1+0x2e8] ;  /* 0x0002e80001147983 */ /* 0x000f280000300800 */
[----:B------:R-:W4:Y:S01]  /*112ca0*/  LDL.LU R23, [R1+0x220] ;  /* 0x0002200001177983 */ /* 0x000f220000300800 */
[----:B0-----:R-:W-:Y:S02]  /*112cb0*/  PRMT R5, R26, 0x3340, R0 ;  /* 0x000033401a057816 */ /* 0x001fe40000000000 */
[----:B------:R-:W-:-:S05]  /*112cc0*/  IADD3 R10, P6, R28, R45, RZ ;  /* 0x0000002d1c0a7210 */ /* 0x000fca0007fde0ff */
[----:B------:R-:W-:Y:S01]  /*112cd0*/  IMAD.X R11, R4, 0x1, R35, P6 ;  /* 0x00000001040b7824 */ /* 0x000fe200030e0623 */
[----:B------:R-:W-:Y:S02]  /*112ce0*/  LOP3.LUT R16, R16, 0xffff, RZ, 0xc0, !PT ;  /* 0x0000ffff10107812 */ /* 0x000fe400078ec0ff */
[----:B---3--:R-:W-:-:S04]  /*112cf0*/  LOP3.LUT R7, R32, 0xffff, RZ, 0xc0, !PT ;  /* 0x0000ffff20077812 */ /* 0x008fc800078ec0ff */
        /* <DEDUP_REMOVED lines=11> */
[----:B------:R-:W-:Y:S01]  /*112db0*/  PRMT R5, R5, 0x3340, R0 ;  /* 0x0000334005057816 */ /* 0x000fe20000000000 */
[----:B------:R-:W-:Y:S01]  /*112dc0*/  STL.64 [R1+0x938], R10 ;  /* 0x0009380a01007387 */ /* 0x000fe20000100a00 */
[----:B--2---:R-:W-:Y:S02]  /*112dd0*/  LOP3.LUT R8, R33, 0xffff, RZ, 0xc0, !PT ;  /* 0x0000ffff21087812 */ /* 0x004fe400078ec0ff */
[----:B----4-:R-:W-:Y:S01]  /*112de0*/  LOP3.LUT R7, R24, 0xffff, RZ, 0xc0, !PT ;  /* 0x0000ffff18077812 */ /* 0x010fe200078ec0ff */
[----:B------:R0:W-:Y:S04]  /*112df0*/  STL [R1+0x20c], R6 ;  /* 0x00020c0601007387 */ /* 0x0001e80000100800 */
[----:B------:R1:W-:Y:S04]  /*112e00*/  STL [R1+0xdc], R5 ;  /* 0x0000dc0501007387 */ /* 0x0003e80000100800 */
[----:B------:R-:W2:Y:S01]  /*112e10*/  LDL.LU R33, [R1+0x158] ;  /* 0x0001580001217983 */ /* 0x000ea20000300800 */
[----:B0-----:R-:W-:-:S02]  /*112e20*/  PRMT R6, R8, 0x3340, R7 ;  /* 0x0000334008067816 */ /* 0x001fc40000000007 */
[----:B-1----:R-:W-:-:S04]  /*112e30*/  PRMT R5, R16, 0x3340, R0 ;  /* 0x0000334010057816 */ /* 0x002fc80000000000 */
[----:B------:R-:W-:-:S05]  /*112e40*/  PRMT R5, R6, 0x5410, R5 ;  /* 0x0000541006057816 */ /* 0x000fca0000000005 */
[----:B------:R0:W-:Y:S04]  /*112e50*/  STL [R1+0x410], R5 ;  /* 0x0004100501007387 */ /* 0x0001e80000100800 */
[----:B------:R-:W4:Y:S01]  /*112e60*/  LDL.LU R24, [R1+0x9c] ;  /* 0x00009c0001187983 */ /* 0x000f220000300800 */
[----:B------:R-:W-:Y:S02]  /*112e70*/  IADD3 R10, P6, R28, R43, RZ ;  /* 0x0000002b1c0a7210 */ /* 0x000fe40007fde0ff */
[----:B0-----:R-:W-:Y:S02]  /*112e80*/  SHF.R.U32.HI R5, RZ, 0x8, R25 ;  /* 0x00000008ff057819 */ /* 0x001fe40000011619 */
[----:B------:R-:W-:Y:S02]  /*112e90*/  SHF.R.U32.HI R8, RZ, 0x8, R8 ;  /* 0x00000008ff087819 */ /* 0x000fe40000011608 */
[----:B------:R-:W-:-:S02]  /*112ea0*/  SHF.R.U32.HI R6, RZ, 0x8, R7 ;  /* 0x00000008ff067819 */ /* 0x000fc40000011607 */
[----:B------:R-:W-:Y:S01]  /*112eb0*/  LOP3.LUT R5, R5, 0xffff, RZ, 0xc0, !PT ;  /* 0x0000ffff05057812 */ /* 0x000fe200078ec0ff */
[----:B------:R-:W-:Y:S01]  /*112ec0*/  IMAD.X R11, R4, 0x1, R36, P6 ;  /* 0x00000001040b7824 */ /* 0x000fe200030e0624 */
[----:B------:R-:W-:Y:S02]  /*112ed0*/  LOP3.LUT R7, R8, 0xffff, RZ, 0xc0, !PT ;  /* 0x0000ffff08077812 */ /* 0x000fe400078ec0ff */
[----:B------:R-:W-:Y:S02]  /*112ee0*/  LOP3.LUT R6, R6, 0xffff, RZ, 0xc0, !PT ;  /* 0x0000ffff06067812 */ /* 0x000fe400078ec0ff */
[----:B------:R-:W-:Y:S01]  /*112ef0*/  PRMT R9, R5, 0x3340, R0 ;  /* 0x0000334005097816 */ /* 0x000fe20000000000 */
[----:B------:R-:W-:Y:S01]  /*112f00*/  STL.64 [R1+0x958], R10 ;  /* 0x0009580a01007387 */ /* 0x000fe20000100a00 */
[----:B------:R-:W-:Y:S02]  /*112f10*/  PRMT R5, R7, 0x3340, R6 ;  /* 0x0000334007057816 */ /* 0x000fe40000000006 */
[----:B------:R-:W-:Y:S01]  /*112f20*/  LOP3.LUT R8, R20, 0xffff, RZ, 0xc0, !PT ;  /* 0x0000ffff14087812 */ /* 0x000fe200078ec0ff */
[----:B------:R0:W-:Y:S04]  /*112f30*/  STL [R1+0xd8], R9 ;  /* 0x0000d80901007387 */ /* 0x0001e80000100800 */
[----:B------:R1:W-:Y:S01]  /*112f40*/  STL [R1+0x208], R5 ;  /* 0x0002080501007387 */ /* 0x0003e20000100800 */
[----:B0-----:R-:W-:-:S04]  /*112f50*/  LOP3.LUT R9, R23, 0xffff, RZ, 0xc0, !PT ;  /* 0x0000ffff17097812 */ /* 0x001fc800078ec0ff */
[----:B-1----:R-:W-:Y:S02]  /*112f60*/  PRMT R5, R9, 0x3340, R0 ;  /* 0x0000334009057816 */ /* 0x002fe40000000000 */
[----:B------:R-:W-:-:S05]  /*112f70*/  IADD3 R10, P6, R28, R44, RZ ;  /* 0x0000002c1c0a7210 */ /* 0x000fca0007fde0ff */
[----:B------:R-:W-:Y:S01]  /*112f80*/  IMAD.X R11, R4, 0x1, R37, P6 ;  /* 0x00000001040b7824 */ /* 0x000fe200030e0625 */
[----:B------:R-:W-:Y:S02]  /*112f90*/  LOP3.LUT R48, R17, 0xffff, RZ, 0xc0, !PT ;  /* 0x0000ffff11307812 */ /* 0x000fe400078ec0ff */
[----:B---3--:R-:W-:-:S04]  /*112fa0*/  LOP3.LUT R7, R32, 0xffff, RZ, 0xc0, !PT ;  /* 0x0000ffff20077812 */ /* 0x008fc800078ec0ff */
[----:B------:R-:W-:-:S04]  /*112fb0*/  PRMT R6, R8, 0x3340, R7 ;  /* 0x0000334008067816 */ /* 0x000fc80000000007 */
[----:B------:R-:W-:-:S05]  /*112fc0*/  PRMT R5, R6, 0x5410, R5 ;  /* 0x0000541006057816 */ /* 0x000fca0000000005 */
[----:B------:R0:W-:Y:S04]  /*112fd0*/  STL [R1+0x408], R5 ;  /* 0x0004080501007387 */ /* 0x0001e80000100800 */
[----:B------:R-:W3:Y:S04]  /*112fe0*/  LDL.LU R15, [R1+0x300] ;  /* 0x00030000010f7983 */ /* 0x000ee80000300800 */
[----:B------:R-:W3:Y:S04]  /*112ff0*/  LDL.LU R23, [R1+0x224] ;  /* 0x0002240001177983 */ /* 0x000ee80000300800 */
[----:B------:R-:W3:Y:S01]  /*113000*/  LDL.LU R32, [R1+0x288] ;  /* 0x0002880001207983 */ /* 0x000ee20000300800 */
[----:B0-----:R-:W-:-:S02]  /*113010*/  SHF.R.U32.HI R5, RZ, 0x8, R16 ;  /* 0x00000008ff057819 */ /* 0x001fc40000011610 */
[----:B------:R-:W-:Y:S02]  /*113020*/  SHF.R.U32.HI R8, RZ, 0x8, R8 ;  /* 0x00000008ff087819 */ /* 0x000fe40000011608 */
[----:B------:R-:W-:Y:S02]  /*113030*/  SHF.R.U32.HI R6, RZ, 0x8, R7 ;  /* 0x00000008ff067819 */ /* 0x000fe40000011607 */
[----:B------:R-:W-:Y:S02]  /*113040*/  LOP3.LUT R5, R5, 0xffff, RZ, 0xc0, !PT ;  /* 0x0000ffff05057812 */ /* 0x000fe400078ec0ff */
[----:B------:R-:W-:Y:S02]  /*113050*/  LOP3.LUT R7, R8, 0xffff, RZ, 0xc0, !PT ;  /* 0x0000ffff08077812 */ /* 0x000fe400078ec0ff */
[----:B------:R-:W-:Y:S01]  /*113060*/  LOP3.LUT R6, R6, 0xffff, RZ, 0xc0, !PT ;  /* 0x0000ffff06067812 */ /* 0x000fe200078ec0ff */
[----:B------:R0:W-:Y:S01]  /*113070*/  STL.64 [R1+0x930], R10 ;  /* 0x0009300a01007387 */ /* 0x0001e20000100a00 */
[----:B--2---:R-:W-:-:S02]  /*113080*/  LOP3.LUT R8, R33, 0xffff, RZ, 0xc0, !PT ;  /* 0x0000ffff21087812 */ /* 0x004fc400078ec0ff */
[----:B0-----:R-:W-:Y:S02]  /*113090*/  PRMT R10, R5, 0x3340, R0 ;  /* 0x00003340050a7816 */ /* 0x001fe40000000000 */
[----:B------:R-:W-:Y:S02]  /*1130a0*/  PRMT R5, R7, 0x3340, R6 ;  /* 0x0000334007057816 */ /* 0x000fe40000000006 */
[----:B----4-:R-:W-:Y:S01]  /*1130b0*/  LOP3.LUT R7, R24, 0xffff, RZ, 0xc0, !PT ;  /* 0x0000ffff18077812 */ /* 0x010fe200078ec0ff */
[----:B------:R-:W-:Y:S03]  /*1130c0*/  STL [R1+0xd4], R10 ;  /* 0x0000d40a01007387 */ /* 0x000fe60000100800 */
[----:B------:R-:W-:Y:S01]  /*1130d0*/  PRMT R6, R8, 0x3340, R7 ;  /* 0x0000334008067816 */ /* 0x000fe20000000007 */
[----:B------:R0:W-:Y:S02]  /*1130e0*/  STL [R1+0x204], R5 ;  /* 0x0002040501007387 */ /* 0x0001e40000100800 */
[----:B0-----:R-:W-:-:S04]  /*1130f0*/  PRMT R5, R48, 0x3340, R0 ;  /* 0x0000334030057816 */ /* 0x001fc80000000000 */
[----:B------:R-:W-:-:S05]  /*113100*/  PRMT R5, R6, 0x5410, R5 ;  /* 0x0000541006057816 */ /* 0x000fca0000000005 */
[----:B------:R0:W-:Y:S04]  /*113110*/  STL [R1+0x11b8], R5 ;  /* 0x0011b80501007387 */ /* 0x0001e80000100800 */
[----:B------:R-:W2:Y:S04]  /*113120*/  LDL.LU R20, [R1+0x2ac] ;  /* 0x0002ac0001147983 */ /* 0x000ea80000300800 */
[----:B------:R-:W4:Y:S04]  /*113130*/  LDL.LU R33, [R1+0x200] ;  /* 0x0002000001217983 */ /* 0x000f280000300800 */
[----:B------:R-:W4:Y:S01]  /*113140*/  LDL.LU R24, [R1+0x274] ;  /* 0x0002740001187983 */ /* 0x000f220000300800 */
[----:B------:R-:W-:-:S02]  /*113150*/  IADD3 R10, P6, R28, R42, RZ ;  /* 0x0000002a1c0a7210 */ /* 0x000fc40007fde0ff */
[----:B0-----:R-:W-:Y:S02]  /*113160*/  SHF.R.U32.HI R5, RZ, 0x8, R9 ;  /* 0x00000008ff057819 */ /* 0x001fe40000011609 */
[----:B------:R-:W-:Y:S02]  /*113170*/  SHF.R.U32.HI R8, RZ, 0x8, R8 ;  /* 0x00000008ff087819 */ /* 0x000fe40000011608 */
[----:B------:R-:W-:Y:S01]  /*113180*/  SHF.R.U32.HI R6, RZ, 0x8, R7 ;  /* 0x00000008ff067819 */ /* 0x000fe20000011607 */
[----:B------:R-:W-:Y:S01]  /*113190*/  IMAD.X R11, R4, 0x1, R38, P6 ;  /* 0x00000001040b7824 */ /* 0x000fe200030e0626 */
[----:B------:R-:W-:Y:S02]  /*1131a0*/  LOP3.LUT R5, R5, 0xffff, RZ, 0xc0, !PT ;  /* 0x0000ffff05057812 */ /* 0x000fe400078ec0ff */
[----:B------:R-:W-:Y:S02]  /*1131b0*/  LOP3.LUT R7, R8, 0xffff, RZ, 0xc0, !PT ;  /* 0x0000ffff08077812 */ /* 0x000fe400078ec0ff */
[----:B------:R-:W-:-:S02]  /*1131c0*/  LOP3.LUT R6, R6, 0xffff, RZ, 0xc0, !PT ;  /* 0x0000ffff06067812 */ /* 0x000fc400078ec0ff */
[----:B------:R-:W-:Y:S01]  /*1131d0*/  PRMT R9, R5, 0x3340, R0 ;  /* 0x0000334005097816 */ /* 0x000fe20000000000 */
[----:B------:R0:W-:Y:S01]  /*1131e0*/  STL.64 [R1+0x8f0], R10 ;  /* 0x0008f00a01007387 */ /* 0x0001e20000100a00 */
[----:B------:R-:W-:-:S03]  /*1131f0*/  PRMT R5, R7, 0x3340, R6 ;  /* 0x0000334007057816 */ /* 0x000fc60000000006 */
[----:B------:R-:W-:Y:S01]  /*113200*/  STL [R1+0xcc], R9 ;  /* 0x0000cc0901007387 */ /* 0x000fe20000100800 */
[----:B------:R-:W-:-:S03]  /*113210*/  IADD3 R12, P6, R28, R41, RZ ;  /* 0x000000291c0c7210 */ /* 0x000fc60007fde0ff */
[----:B------:R1:W-:Y:S02]  /*113220*/  STL [R1+0x220], R5 ;  /* 0x0002200501007387 */ /* 0x0003e40000100800 */
[----:B------:R-:W-:Y:S01]  /*113230*/  IMAD.X R13, R4, 0x1, R39, P6 ;  /* 0x00000001040d7824 */ /* 0x000fe200030e0627 */
[----:B---3--:R-:W-:Y:S02]  /*113240*/  LOP3.LUT R8, R15, 0xffff, RZ, 0xc0, !PT ;  /* 0x0000ffff0f087812 */ /* 0x008fe400078ec0ff */
[----:B------:R-:W3:Y:S01]  /*113250*/  LDL.LU R15, [R1+0x1a8] ;  /* 0x0001a800010f7983 */ /* 0x000ee20000300800 */
[----:B0-----:R-:W-:-:S03]  /*113260*/  LOP3.LUT R10, R23, 0xffff, RZ, 0xc0, !PT ;  /* 0x0000ffff170a7812 */ /* 0x001fc600078ec0ff */
[----:B------:R-:W3:Y:S01]  /*113270*/  LDL.LU R23, [R1+0x64] ;  /* 0x0000640001177983 */ /* 0x000ee20000300800 */
[----:B------:R-:W-:Y:S02]  /*113280*/  LOP3.LUT R7, R32, 0xffff, RZ, 0xc0, !PT ;  /* 0x0000ffff20077812 */ /* 0x000fe400078ec0ff */
[----:B-1----:R-:W-:Y:S01]  /*113290*/  PRMT R5, R10, 0x3340, R0 ;  /* 0x000033400a057816 */ /* 0x002fe20000000000 */
[----:B------:R-:W3:Y:S01]  /*1132a0*/  LDL.LU R32, [R1+0x134] ;  /* 0x0001340001207983 */ /* 0x000ee20000300800 */
[----:B------:R-:W-:-:S03]  /*1132b0*/  PRMT R6, R8, 0x3340, R7 ;  /* 0x0000334008067816 */ /* 0x000fc60000000007 */
[----:B------:R-:W3:Y:S01]  /*1132c0*/  LDL.LU R14, [R1+0x38] ;  /* 0x00003800010e7983 */ /* 0x000ee20000300800 */
        /* <DEDUP_REMOVED lines=10> */
[----:B------:R-:W-:Y:S04]  /*113370*/  STL.64 [R1+0x910], R12 ;  /* 0x0009100c01007387 */ /* 0x000fe80000100a00 */
[----:B------:R0:W-:Y:S01]  /*113380*/  STL [R1+0x1f4], R4 ;  /* 0x0001f40401007387 */ /* 0x0001e20000100800 */
[----:B--2---:R-:W-:-:S03]  /*113390*/  LOP3.LUT R8, R20, 0xffff, RZ, 0xc0, !PT ;  /* 0x0000ffff14087812 */ /* 0x004fc600078ec0ff */
[----:B------:R-:W2:Y:S01]  /*1133a0*/  LDL.LU R20, [R1+0x1ac] ;  /* 0x0001ac0001147983 */ /* 0x000ea20000300800 */
[----:B----4-:R-:W-:-:S03]  /*1133b0*/  LOP3.LUT R6, R33, 0xffff, RZ, 0xc0, !PT ;  /* 0x0000ffff21067812 */ /* 0x010fc600078ec0ff */
[----:B------:R-:W4:Y:S01]  /*1133c0*/  LDL.LU R33, [R1+0x70] ;  /* 0x0000700001217983 */ /* 0x000f220000300800 */
[----:B------:R-:W-:Y:S02]  /*1133d0*/  LOP3.LUT R7, R24, 0xffff, RZ, 0xc0, !PT ;  /* 0x0000ffff18077812 */ /* 0x000fe400078ec0ff */
[----:B0-----:R-:W-:Y:S02]  /*1133e0*/  PRMT R4, R6, 0x3340, R0 ;  /* 0x0000334006047816 */ /* 0x001fe40000000000 */
[----:B------:R-:W-:-:S04]  /*1133f0*/  PRMT R5, R8, 0x3340, R7 ;  /* 0x0000334008057816 */ /* 0x000fc80000000007 */
[----:B------:R-:W-:-:S05]  /*113400*/  PRMT R4, R5, 0x5410, R4 ;  /* 0x0000541005047816 */ /* 0x000fca0000000004 */
[----:B------:R0:W-:Y:S04]  /*113410*/  STL [R1+0x384], R4 ;  /* 0x0003840401007387 */ /* 0x0001e80000100800 */
[----:B------:R-:W4:Y:S01]  /*113420*/  LDL.LU R24, [R1+0x138] ;  /* 0x0001380001187983 */ /* 0x000f220000300800 */
        /* <DEDUP_REMOVED lines=8> */
[----:B------:R-:W-:Y:S04]  /*1134b0*/  STL [R1+0x1f0], R5 ;  /* 0x0001f00501007387 */ /* 0x000fe80000100800 */
[----:B------:R0:W-:Y:S01]  /*1134c0*/  STL [R1+0xbc], R4 ;  /* 0x0000bc0401007387 */ /* 0x0001e20000100800 */
[----:B---3--:R-:W-:Y:S02]  /*1134d0*/  LOP3.LUT R7, R15, 0xffff, RZ, 0xc0, !PT ;  /* 0x0000ffff0f077812 */ /* 0x008fe400078ec0ff */
[----:B------:R-:W-:Y:S02]  /*1134e0*/  LOP3.LUT R9, R23, 0xffff, RZ, 0xc0, !PT ;  /* 0x0000ffff17097812 */ /* 0x000fe400078ec0ff */
[----:B------:R-:W3:Y:S01]  /*1134f0*/  LDL.LU R23, [R1+0x17c] ;  /* 0x00017c0001177983 */ /* 0x000ee20000300800 */
[----:B------:R-:W-:-:S02]  /*113500*/  LOP3.LUT R6, R32, 0xffff, RZ, 0xc0, !PT ;  /* 0x0000ffff20067812 */ /* 0x000fc400078ec0ff */
[----:B0-----:R-:W-:Y:S01]  /*113510*/  PRMT R4, R9, 0x3340, R0 ;  /* 0x0000334009047816 */ /* 0x001fe20000000000 */
[----:B------:R-:W3:Y:S01]  /*113520*/  LDL.LU R32, [R1+0xa8] ;  /* 0x0000a80001207983 */ /* 0x000ee20000300800 */
[----:B------:R-:W-:-:S04]  /*113530*/  PRMT R5, R7, 0x3340, R6 ;  /* 0x0000334007057816 */ /* 0x000fc80000000006 */
[----:B------:R-:W-:Y:S02]  /*113540*/  PRMT R4, R5, 0x5410, R4 ;  /* 0x0000541005047816 */ /* 0x000fe40000000004 */
[----:B------:R-:W-:Y:S02]  /*113550*/  SHF.R.U32.HI R5, RZ, 0x8, R10 ;  /* 0x00000008ff057819 */ /* 0x000fe4000001160a */
[----:B------:R-:W-:Y:S01]  /*113560*/  IADD3 R12, P6, R14, R57, RZ ;  /* 0x000000390e0c7210 */ /* 0x000fe20007fde0ff */
[----:B------:R0:W-:Y:S01]  /*113570*/  STL [R1+0x378], R4 ;  /* 0x0003780401007387 */ /* 0x0001e20000100800 */
[----:B------:R-:W-:Y:S02]  /*113580*/  SHF.R.U32.HI R7, RZ, 0x8, R7 ;  /* 0x00000008ff077819 */ /* 0x000fe40000011607 */
[----:B------:R-:W-:Y:S02]  /*113590*/  SHF.R.U32.HI R6, RZ, 0x8, R6 ;  /* 0x00000008ff067819 */ /* 0x000fe40000011606 */
[----:B------:R-:W-:-:S02]  /*1135a0*/  LOP3.LUT R5, R5, 0xffff, RZ, 0xc0, !PT ;  /* 0x0000ffff05057812 */ /* 0x000fc400078ec0ff */
[----:B0-----:R-:W-:Y:S02]  /*1135b0*/  SHF.R.S32.HI R4, RZ, 0x1f, R14 ;  /* 0x0000001fff047819 */ /* 0x001fe4000001140e */
[----:B------:R-:W-:Y:S02]  /*1135c0*/  LOP3.LUT R7, R7, 0xffff, RZ, 0xc0, !PT ;  /* 0x0000ffff07077812 */ /* 0x000fe400078ec0ff */
[----:B------:R-:W-:Y:S01]  /*1135d0*/  LOP3.LUT R6, R6, 0xffff, RZ, 0xc0, !PT ;  /* 0x0000ffff06067812 */ /* 0x000fe200078ec0ff */
[----:B------:R-:W-:Y:S01]  /*1135e0*/  IMAD.X R13, R4, 0x1, R61, P6 ;  /* 0x00000001040d7824 */ /* 0x000fe200030e063d */
[----:B------:R-:W-:Y:S02]  /*1135f0*/  PRMT R10, R5, 0x3340, R0 ;  /* 0x00003340050a7816 */ /* 0x000fe40000000000 */
[----:B------:R-:W-:Y:S02]  /*113600*/  PRMT R5, R7, 0x3340, R6 ;  /* 0x0000334007057816 */ /* 0x000fe40000000006 */
[----:B------:R-:W-:Y:S04]  /*113610*/  STL.64 [R1+0x8c0], R12 ;  /* 0x0008c00c01007387 */ /* 0x000fe80000100a00 */
[----:B------:R4:W-:Y:S04]  /*113620*/  STL [R1+0xac], R10 ;  /* 0x0000ac0a01007387 */ /* 0x0009e80000100800 */
[----:B------:R0:W-:Y:S01]  /*113630*/  STL [R1+0x1ec], R5 ;  /* 0x0001ec0501007387 */ /* 0x0001e20000100800 */
[----:B--2---:R-:W-:-:S02]  /*113640*/  LOP3.LUT R8, R20, 0xffff, RZ, 0xc0, !PT ;  /* 0x0000ffff14087812 */ /* 0x004fc400078ec0ff */
[----:B----4-:R-:W-:-:S04]  /*113650*/  LOP3.LUT R10, R33, 0xffff, RZ, 0xc0, !PT ;  /* 0x0000ffff210a7812 */ /* 0x010fc800078ec0ff */
[----:B0-----:R-:W-:Y:S02]  /*113660*/  PRMT R5, R10, 0x3340, R0 ;  /* 0x000033400a057816 */ /* 0x001fe40000000000 */
[----:B------:R-:W-:Y:S02]  /*113670*/  LOP3.LUT R7, R24, 0xffff, RZ, 0xc0, !PT ;  /* 0x0000ffff18077812 */ /* 0x000fe400078ec0ff */
[----:B------:R-:W2:Y:S02]  /*113680*/  LDL.LU R24, [R1+0x180] ;  /* 0x0001800001187983 */ /* 0x000ea40000300800 */
[----:B------:R-:W-:-:S04]  /*113690*/  PRMT R6, R8, 0x3340, R7 ;  /* 0x0000334008067816 */ /* 0x000fc80000000007 */
[----:B------:R-:W-:-:S05]  /*1136a0*/  PRMT R5, R6, 0x5410, R5 ;  /* 0x0000541006057816 */ /* 0x000fca0000000005 */
[----:B------:R0:W-:Y:S04]  /*1136b0*/  STL [R1+0x364], R5 ;  /* 0x0003640501007387 */ /* 0x0001e80000100800 */
[----:B------:R-:W4:Y:S01]  /*1136c0*/  LDL.LU R33, [R1+0x114] ;  /* 0x0001140001217983 */ /* 0x000f220000300800 */
[----:B------:R-:W-:Y:S02]  /*1136d0*/  SHF.R.U32.HI R8, RZ, 0x8, R8 ;  /* 0x00000008ff087819 */ /* 0x000fe40000011608 */
[----:B------:R-:W-:Y:S02]  /*1136e0*/  SHF.R.U32.HI R6, RZ, 0x8, R7 ;  /* 0x00000008ff067819 */ /* 0x000fe40000011607 */
[----:B0-----:R-:W-:Y:S02]  /*1136f0*/  SHF.R.U32.HI R5, RZ, 0x8, R9 ;  /* 0x00000008ff057819 */ /* 0x001fe40000011609 */
[----:B------:R-:W-:-:S02]  /*113700*/  IADD3 R12, P6, R14, R46, RZ ;  /* 0x0000002e0e0c7210 */ /* 0x000fc40007fde0ff */
[----:B------:R-:W-:Y:S02]  /*113710*/  LOP3.LUT R5, R5, 0xffff, RZ, 0xc0, !PT ;  /* 0x0000ffff05057812 */ /* 0x000fe400078ec0ff */
[----:B------:R-:W-:Y:S02]  /*113720*/  LOP3.LUT R7, R8, 0xffff, RZ, 0xc0, !PT ;  /* 0x0000ffff08077812 */ /* 0x000fe400078ec0ff */
[----:B------:R-:W-:Y:S01]  /*113730*/  LOP3.LUT R6, R6, 0xffff, RZ, 0xc0, !PT ;  /* 0x0000ffff06067812 */ /* 0x000fe200078ec0ff */
[----:B------:R-:W-:Y:S01]  /*113740*/  IMAD.X R13, R4, 0x1, R34, P6 ;  /* 0x00000001040d7824 */ /* 0x000fe200030e0622 */
[----:B------:R-:W-:Y:S02]  /*113750*/  PRMT R9, R5, 0x3340, R0 ;  /* 0x0000334005097816 */ /* 0x000fe40000000000 */
[----:B------:R-:W-:Y:S02]  /*113760*/  PRMT R5, R7, 0x3340, R6 ;  /* 0x0000334007057816 */ /* 0x000fe40000000006 */
[----:B------:R-:W-:Y:S01]  /*113770*/  LOP3.LUT R21, R21, 0xffff, RZ, 0xc0, !PT ;  /* 0x0000ffff15157812 */ /* 0x000fe200078ec0ff */
[----:B------:R0:W-:Y:S04]  /*113780*/  STL.64 [R1+0x8b0], R12 ;  /* 0x0008b00c01007387 */ /* 0x0001e80000100a00 */
[----:B------:R-:W-:Y:S04]  /*113790*/  STL [R1+0xb4], R9 ;  /* 0x0000b40901007387 */ /* 0x000fe80000100800 */
[----:B------:R1:W-:Y:S01]  /*1137a0*/  STL [R1+0x1e8], R5 ;  /* 0x0001e80501007387 */ /* 0x0003e20000100800 */
[----:B0-----:R-:W-:-:S02]  /*1137b0*/  IADD3 R12, P6, R14, R45, RZ ;  /* 0x0000002d0e0c7210 */ /* 0x001fc40007fde0ff */
[----:B-1----:R-:W-:-:S03]  /*1137c0*/  PRMT R5, R21, 0x3340, R0 ;  /* 0x0000334015057816 */ /* 0x002fc60000000000 */
[----:B------:R-:W-:Y:S01]  /*1137d0*/  IMAD.X R13, R4, 0x1, R35, P6 ;  /* 0x00000001040d7824 */ /* 0x000fe200030e0623 */
[----:B------:R-:W-:-:S05]  /*1137e0*/  IADD3 R16, P6, R14, R43, RZ ;  /* 0x0000002b0e107210 */ /* 0x000fca0007fde0ff */
[----:B------:R-:W-:Y:S01]  /*1137f0*/  IMAD.X R17, R4, 0x1, R36, P6 ;  /* 0x0000000104117824 */ /* 0x000fe200030e0624 */
[----:B---3--:R-:W-:Y:S02]  /*113800*/  LOP3.LUT R8, R23, 0xffff, RZ, 0xc0, !PT ;  /* 0x0000ffff17087812 */ /* 0x008fe400078ec0ff */
[----:B------:R-:W-:-:S04]  /*113810*/  LOP3.LUT R7, R32, 0xffff, RZ, 0xc0, !PT ;  /* 0x0000ffff20077812 */ /* 0x000fc800078ec0ff */
[----:B------:R-:W-:-:S04]  /*113820*/  PRMT R6, R8, 0x3340, R7 ;  /* 0x0000334008067816 */ /* 0x000fc80000000007 */
[----:B------:R-:W-:-:S05]  /*113830*/  PRMT R5, R6, 0x5410, R5 ;  /* 0x0000541006057816 */ /* 0x000fca0000000005 */
[----:B------:R0:W-:Y:S04]  /*113840*/  STL [R1+0x350], R5 ;  /* 0x0003500501007387 */ /* 0x0001e80000100800 */
[----:B------:R-:W3:Y:S01]  /*113850*/  LDL.LU R18, [R1+0x31c] ;  /* 0x00031c0001127983 */ /* 0x000ee20000300800 */
[----:B------:R-:W-:-:S03]  /*113860*/  SHF.R.U32.HI R6, RZ, 0x8, R8 ;  /* 0x00000008ff067819 */ /* 0x000fc60000011608 */
[----:B------:R1:W-:Y:S01]  /*113870*/  STL.64 [R1+0x8a0], R12 ;  /* 0x0008a00c01007387 */ /* 0x0003e20000100a00 */
[----:B0-----:R-:W-:Y:S02]  /*113880*/  SHF.R.U32.HI R5, RZ, 0x8, R7 ;  /* 0x00000008ff057819 */ /* 0x001fe40000011607 */
[----:B------:R-:W-:Y:S02]  /*113890*/  SHF.R.U32.HI R7, RZ, 0x8, R21 ;  /* 0x00000008ff077819 */ /* 0x000fe40000011615 */
[----:B------:R-:W-:Y:S01]  /*1138a0*/  LOP3.LUT R6, R6, 0xffff, RZ, 0xc0, !PT ;  /* 0x0000ffff06067812 */ /* 0x000fe200078ec0ff */
[----:B-1----:R-:W3:Y:S04]  /*1138b0*/  LDL.LU R12, [R1+0x270] ;  /* 0x00027000010c7983 */ /* 0x002ee80000300800 */
[----:B------:R-:W3:Y:S01]  /*1138c0*/  LDL.LU R13, [R1+0x2b4] ;  /* 0x0002b400010d7983 */ /* 0x000ee20000300800 */
[----:B------:R-:W-:-:S02]  /*1138d0*/  LOP3.LUT R5, R5, 0xffff, RZ, 0xc0, !PT ;  /* 0x0000ffff05057812 */ /* 0x000fc400078ec0ff */
[----:B------:R-:W-:Y:S02]  /*1138e0*/  LOP3.LUT R7, R7, 0xffff, RZ, 0xc0, !PT ;  /* 0x0000ffff07077812 */ /* 0x000fe400078ec0ff */
[----:B------:R-:W-:Y:S02]  /*1138f0*/  PRMT R6, R6, 0x3340, R5 ;  /* 0x0000334006067816 */ /* 0x000fe40000000005 */
[----:B------:R-:W-:-:S03]  /*113900*/  PRMT R5, R7, 0x3340, R0 ;  /* 0x0000334007057816 */ /* 0x000fc60000000000 */
[----:B------:R-:W-:Y:S04]  /*113910*/  STL [R1+0x1e4], R6 ;  /* 0x0001e40601007387 */ /* 0x000fe80000100800 */
[----:B------:R0:W-:Y:S01]  /*113920*/  STL [R1+0xa8], R5 ;  /* 0x0000a80501007387 */ /* 0x0001e20000100800 */
[----:B--2---:R-:W-:Y:S02]  /*113930*/  LOP3.LUT R8, R24, 0xffff, RZ, 0xc0, !PT ;  /* 0x0000ffff18087812 */ /* 0x004fe400078ec0ff */
[----:B------:R-:W-:-:S04]  /*113940*/  LOP3.LUT R24, R22, 0xffff, RZ, 0xc0, !PT ;  /* 0x0000ffff16187812 */ /* 0x000fc800078ec0ff */
[----:B0-----:R-:W-:Y:S02]  /*113950*/  PRMT R5, R24, 0x3340, R0 ;  /* 0x0000334018057816 */ /* 0x001fe40000000000 */
[----:B----4-:R-:W-:-:S04]  /*113960*/  LOP3.LUT R7, R33, 0xffff, RZ, 0xc0, !PT ;  /* 0x0000ffff21077812 */ /* 0x010fc800078ec0ff */
[----:B------:R-:W-:-:S04]  /*113970*/  PRMT R6, R8, 0x3340, R7 ;  /* 0x0000334008067816 */ /* 0x000fc80000000007 */
[----:B------:R-:W-:-:S05]  /*113980*/  PRMT R5, R6, 0x5410, R5 ;  /* 0x0000541006057816 */ /* 0x000fca0000000005 */
[----:B------:R0:W-:Y:S04]  /*113990*/  STL [R1+0xb6c], R5 ;  /* 0x000b6c0501007387 */ /* 0x0001e80000100800 */
[----:B------:R-:W2:Y:S04]  /*1139a0*/  LDL.LU R28, [R1+0x320] ;  /* 0x00032000011c7983 */ /* 0x000ea80000300800 */
[----:B------:R-:W4:Y:S04]  /*1139b0*/  LDL.LU R15, [R1+0x278] ;  /* 0x00027800010f7983 */ /* 0x000f280000300800 */
[----:B------:R-:W-:Y:S04]  /*1139c0*/  STL.64 [R1+0x8a8], R16 ;  /* 0x0008a81001007387 */ /* 0x000fe80000100a00 */
[----:B------:R-:W4:Y:S04]  /*1139d0*/  LDL.LU R20, [R1+0x2b8] ;  /* 0x0002b80001147983 */ /* 0x000f280000300800 */
[----:B------:R-:W4:Y:S04]  /*1139e0*/  LDL.LU R23, [R1+0x304] ;  /* 0x0003040001177983 */ /* 0x000f280000300800 */
[----:B------:R-:W4:Y:S04]  /*1139f0*/  LDL.LU R32, [R1+0x214] ;  /* 0x0002140001207983 */ /* 0x000f280000300800 */
[----:B------:R-:W4:Y:S01]  /*113a00*/  LDL.LU R33, [R1+0x2a0] ;  /* 0x0002a00001217983 */ /* 0x000f220000300800 */
[----:B------:R-:W-:-:S02]  /*113a10*/  SHF.R.U32.HI R8, RZ, 0x8, R8 ;  /* 0x00000008ff087819 */ /* 0x000fc40000011608 */
[----:B------:R-:W-:Y:S02]  /*113a20*/  SHF.R.U32.HI R6, RZ, 0x8, R7 ;  /* 0x00000008ff067819 */ /* 0x000fe40000011607 */
[----:B0-----:R-:W-:Y:S02]  /*113a30*/  SHF.R.U32.HI R5, RZ, 0x8, R10 ;  /* 0x00000008ff057819 */ /* 0x001fe4000001160a */
[----:B------:R-:W-:Y:S02]  /*113a40*/  LOP3.LUT R7, R8, 0xffff, RZ, 0xc0, !PT ;  /* 0x0000ffff08077812 */ /* 0x000fe400078ec0ff */
[----:B------:R-:W-:Y:S02]  /*113a50*/  LOP3.LUT R6, R6, 0xffff, RZ, 0xc0, !PT ;  /* 0x0000ffff06067812 */ /* 0x000fe400078ec0ff */
[----:B------:R-:W-:Y:S02]  /*113a60*/  LOP3.LUT R5, R5, 0xffff, RZ, 0xc0, !PT ;  /* 0x0000ffff05057812 */ /* 0x000fe400078ec0ff */
[----:B------:R-:W-:-:S02]  /*113a70*/  PRMT R49, R7, 0x3340, R6 ;  /* 0x0000334007317816 */ /* 0x000fc40000000006 */
[----:B------:R-:W-:-:S03]  /*113a80*/  PRMT R5, R5, 0x3340, R0 ;  /* 0x0000334005057816 */ /* 0x000fc60000000000 */
[----:B------:R-:W-:Y:S04]  /*113a90*/  STL [R1+0x5d0c], R49 ;  /* 0x005d0c3101007387 */ /* 0x000fe80000100800 */
[----:B------:R0:W-:Y:S01]  /*113aa0*/  STL [R1+0xa0], R5 ;  /* 0x0000a00501007387 */ /* 0x0001e20000100800 */
[----:B------:R-:W-:-:S05]  /*113ab0*/  IADD3 R10, P6, R14, R44, RZ ;  /* 0x0000002c0e0a7210 */ /* 0x000fca0007fde0ff */
[----:B------:R-:W-:Y:S01]  /*113ac0*/  IMAD.X R11, R4, 0x1, R37, P6 ;  /* 0x00000001040b7824 */ /* 0x000fe200030e0625 */
[----:B---3--:R-:W-:Y:S02]  /*113ad0*/  LOP3.LUT R9, R18, 0xffff, RZ, 0xc0, !PT ;  /* 0x0000ffff12097812 */ /* 0x008fe400078ec0ff */
[----:B------:R-:W-:Y:S02]  /*113ae0*/  LOP3.LUT R7, R12, 0xffff, RZ, 0xc0, !PT ;  /* 0x0000ffff0c077812 */ /* 0x000fe400078ec0ff */
[----:B------:R-:W-:Y:S02]  /*113af0*/  LOP3.LUT R8, R13, 0xffff, RZ, 0xc0, !PT ;  /* 0x0000ffff0d087812 */ /* 0x000fe400078ec0ff */
[----:B0-----:R-:W-:Y:S02]  /*113b00*/  PRMT R5, R7, 0x3340, R0 ;  /* 0x0000334007057816 */ /* 0x001fe40000000000 */
[----:B------:R-:W-:-:S04]  /*113b10*/  PRMT R6, R9, 0x3340, R8 ;  /* 0x0000334009067816 */ /* 0x000fc80000000008 */
[----:B------:R-:W-:Y:S02]  /*113b20*/  PRMT R5, R6, 0x5410, R5 ;  /* 0x0000541006057816 */ /* 0x000fe40000000005 */
[----:B------:R-:W-:-:S03]  /*113b30*/  SHF.R.U32.HI R6, RZ, 0x8, R9 ;  /* 0x00000008ff067819 */ /* 0x000fc60000011609 */
[----:B------:R0:W-:Y:S01]  /*113b40*/  STL [R1+0x338], R5 ;  /* 0x0003380501007387 */ /* 0x0001e20000100800 */
[----:B------:R-:W-:Y:S02]  /*113b50*/  SHF.R.U32.HI R7, RZ, 0x8, R7 ;  /* 0x00000008ff077819 */ /* 0x000fe40000011607 */
[----:B------:R-:W-:Y:S02]  /*113b60*/  LOP3.LUT R6, R6, 0xffff, RZ, 0xc0, !PT ;  /* 0x0000ffff06067812 */ /* 0x000fe400078ec0ff */
[----:B------:R-:W-:Y:S02]  /*113b70*/  LOP3.LUT R7, R7, 0xffff, RZ, 0xc0, !PT ;  /* 0x0000ffff07077812 */ /* 0x000fe400078ec0ff */
[----:B0-----:R-:W-:-:S04]  /*113b80*/  SHF.R.U32.HI R5, RZ, 0x8, R8 ;  /* 0x00000008ff057819 */ /* 0x001fc80000011608 */
[----:B------:R-:W-:-:S04]  /*113b90*/  LOP3.LUT R5, R5, 0xffff, RZ, 0xc0, !PT ;  /* 0x0000ffff05057812 */ /* 0x000fc800078ec0ff */
[----:B------:R-:W-:Y:S02]  /*113ba0*/  PRMT R6, R6, 0x3340, R5 ;  /* 0x0000334006067816 */ /* 0x000fe40000000005 */
[----:B------:R-:W-:Y:S01]  /*113bb0*/  PRMT R5, R7, 0x3340, R0 ;  /* 0x0000334007057816 */ /* 0x000fe20000000000 */
[----:B------:R2:W-:Y:S04]  /*113bc0*/  STL.64 [R1+0x898], R10 ;  /* 0x0008980a01007387 */ /* 0x0005e80000100a00 */
[----:B------:R-:W-:Y:S04]  /*113bd0*/  STL [R1+0x1e0], R6 ;  /* 0x0001e00601007387 */ /* 0x000fe80000100800 */
[----:B------:R0:W-:Y:S04]  /*113be0*/  STL [R1+0x9c], R5 ;  /* 0x00009c0501007387 */ /* 0x0001e80000100800 */
[----:B------:R-:W3:Y:S01]  /*113bf0*/  LDL.LU R13, [R1+0x1bc] ;  /* 0x0001bc00010d7983 */ /* 0x000ee20000300800 */
[----:B--2---:R-:W-:-:S03]  /*113c00*/  LOP3.LUT R10, R28, 0xffff, RZ, 0xc0, !PT ;  /* 0x0000ffff1c0a7812 */ /* 0x004fc600078ec0ff */
[----:B------:R-:W2:Y:S01]  /*113c10*/  LDL.LU R28, [R1+0x88] ;  /* 0x00008800011c7983 */ /* 0x000ea20000300800 */
[----:B----4-:R-:W-:Y:S02]  /*113c20*/  LOP3.LUT R11, R15, 0xffff, RZ, 0xc0, !PT ;  /* 0x0000ffff0f0b7812 */ /* 0x010fe400078ec0ff */
[----:B------:R-:W-:Y:S02]  /*113c30*/  LOP3.LUT R9, R23, 0xffff, RZ, 0xc0, !PT ;  /* 0x0000ffff17097812 */ /* 0x000fe400078ec0ff */
[----:B------:R-:W4:Y:S01]  /*113c40*/  LDL.LU R23, [R1+0x148] ;  /* 0x0001480001177983 */ /* 0x000f220000300800 */
[----:B------:R-:W-:Y:S02]  /*113c50*/  LOP3.LUT R8, R20, 0xffff, RZ, 0xc0, !PT ;  /* 0x0000ffff14087812 */ /* 0x000fe400078ec0ff */
[----:B0-----:R-:W-:Y:S02]  /*113c60*/  PRMT R5, R11, 0x3340, R0 ;  /* 0x000033400b057816 */ /* 0x001fe40000000000 */
[----:B------:R-:W-:-:S02]  /*113c70*/  PRMT R6, R10, 0x3340, R8 ;  /* 0x000033400a067816 */ /* 0x000fc40000000008 */
[----:B------:R-:W-:Y:S02]  /*113c80*/  LOP3.LUT R12, R32, 0xffff, RZ, 0xc0, !PT ;  /* 0x0000ffff200c7812 */ /* 0x000fe400078ec0ff */
[----:B------:R-:W-:Y:S02]  /*113c90*/  LOP3.LUT R7, R33, 0xffff, RZ, 0xc0, !PT ;  /* 0x0000ffff21077812 */ /* 0x000fe400078ec0ff */
[----:B------:R-:W-:Y:S02]  /*113ca0*/  PRMT R15, R6, 0x5410, R5 ;  /* 0x00005410060f7816 */ /* 0x000fe40000000005 */
[----:B------:R-:W-:Y:S02]  /*113cb0*/  PRMT R5, R12, 0x3340, R0 ;  /* 0x000033400c057816 */ /* 0x000fe40000000000 */
[----:B------:R-:W-:-:S04]  /*113cc0*/  PRMT R6, R9, 0x3340, R7 ;  /* 0x0000334009067816 */ /* 0x000fc80000000007 */
[----:B------:R-:W-:Y:S01]  /*113cd0*/  PRMT R5, R6, 0x5410, R5 ;  /* 0x0000541006057816 */ /* 0x000fe20000000005 */
[----:B------:R0:W-:Y:S04]  /*113ce0*/  STL [R1+0x31c], R15 ;  /* 0x00031c0f01007387 */ /* 0x0001e80000100800 */
[----:B------:R1:W-:Y:S04]  /*113cf0*/  STL [R1+0x320], R5 ;  /* 0x0003200501007387 */ /* 0x0003e80000100800 */
[----:B0-----:R-:W4:Y:S04]  /*113d00*/  LDL.LU R15, [R1+0x1b8] ;  /* 0x0001b800010f7983 */ /* 0x001f280000300800 */
[----:B------:R-:W4:Y:S04]  /*113d10*/  LDL.LU R20, [R1+0x84] ;  /* 0x0000840001147983 */ /* 0x000f280000300800 */
[----:B------:R-:W4:Y:S01]  /*113d20*/  LDL.LU R32, [R1+0x144] ;  /* 0x0001440001207983 */ /* 0x000f220000300800 */
[----:B------:R-:W-:-:S02]  /*113d30*/  IADD3 R16, P6, R14, R42, RZ ;  /* 0x0000002a0e107210 */ /* 0x000fc40007fde0ff */
[----:B------:R-:W-:Y:S02]  /*113d40*/  SHF.R.U32.HI R6, RZ, 0x8, R9 ;  /* 0x00000008ff067819 */ /* 0x000fe40000011609 */
[----:B-1----:R-:W-:Y:S01]  /*113d50*/  SHF.R.U32.HI R5, RZ, 0x8, R7 ;  /* 0x00000008ff057819 */ /* 0x002fe20000011607 */
[----:B------:R-:W-:Y:S01]  /*113d60*/  IMAD.X R17, R4, 0x1, R38, P6 ;  /* 0x0000000104117824 */ /* 0x000fe200030e0626 */
[----:B------:R-:W-:Y:S02]  /*113d70*/  LOP3.LUT R6, R6, 0xffff, RZ, 0xc0, !PT ;  /* 0x0000ffff06067812 */ /* 0x000fe400078ec0ff */
[----:B------:R-:W-:Y:S02]  /*113d80*/  LOP3.LUT R5, R5, 0xffff, RZ, 0xc0, !PT ;  /* 0x0000ffff05057812 */ /* 0x000fe400078ec0ff */
[----:B------:R0:W-:Y:S02]  /*113d90*/  STL.64 [R1+0x870], R16 ;  /* 0x0008701001007387 */ /* 0x0001e40000100a00 */
[----:B------:R-:W-:-:S02]  /*113da0*/  PRMT R6, R6, 0x3340, R5 ;  /* 0x0000334006067816 */ /* 0x000fc40000000005 */
[----:B------:R-:W-:Y:S01]  /*113db0*/  SHF.R.U32.HI R10, RZ, 0x8, R10 ;  /* 0x00000008ff0a7819 */ /* 0x000fe2000001160a */
[----:B------:R-:W4:Y:S01]  /*113dc0*/  LDL.LU R33, [R1+0x34] ;  /* 0x0000340001217983 */ /* 0x000f220000300800 */
[----:B------:R-:W-:Y:S02]  /*113dd0*/  SHF.R.U32.HI R7, RZ, 0x8, R8 ;  /* 0x00000008ff077819 */ /* 0x000fe40000011608 */
[----:B0-----:R-:W-:Y:S01]  /*113de0*/  IADD3 R16, P6, R14, R41, RZ ;  /* 0x000000290e107210 */ /* 0x001fe20007fde0ff */
[----:B------:R0:W-:Y:S01]  /*113df0*/  STL [R1+0x1dc], R6 ;  /* 0x0001dc0601007387 */ /* 0x0001e20000100800 */
[----:B------:R-:W-:Y:S02]  /*113e00*/  LOP3.LUT R8, R10, 0xffff, RZ, 0xc0, !PT ;  /* 0x0000ffff0a087812 */ /* 0x000fe400078ec0ff */
[----:B------:R-:W-:Y:S01]  /*113e10*/  LOP3.LUT R7, R7, 0xffff, RZ, 0xc0, !PT ;  /* 0x0000ffff07077812 */ /* 0x000fe200078ec0ff */
[----:B------:R-:W-:Y:S01]  /*113e20*/  IMAD.X R17, R4, 0x1, R39, P6 ;  /* 0x0000000104117824 */ /* 0x000fe200030e0627 */
[----:B0-----:R-:W-:-:S02]  /*113e30*/  IADD3 R6, P6, R14, R47, RZ ;  /* 0x0000002f0e067210 */ /* 0x001fc40007fde0ff */
[----:B------:R-:W-:-:S03]  /*113e40*/  PRMT R5, R8, 0x3340, R7 ;  /* 0x0000334008057816 */ /* 0x000fc60000000007 */
[----:B------:R-:W-:Y:S01]  /*113e50*/  IMAD.X R7, R4, 0x1, R40, P6 ;  /* 0x0000000104077824 */ /* 0x000fe200030e0628 */
[----:B------:R-:W-:Y:S01]  /*113e60*/  SHF.R.U32.HI R4, RZ, 0x8, R11 ;  /* 0x00000008ff047819 */ /* 0x000fe2000001160b */
[----:B------:R-:W-:Y:S03]  /*113e70*/  STL [R1+0x1d0], R5 ;  /* 0x0001d00501007387 */ /* 0x000fe60000100800 */
[----:B------:R-:W-:Y:S01]  /*113e80*/  LOP3.LUT R4, R4, 0xffff, RZ, 0xc0, !PT ;  /* 0x0000ffff04047812 */ /* 0x000fe200078ec0ff */
[----:B------:R-:W-:Y:S03]  /*113e90*/  STL.64 [R1+0x868], R16 ;  /* 0x0008681001007387 */ /* 0x000fe60000100a00 */
[----:B------:R-:W-:Y:S01]  /*113ea0*/  PRMT R4, R4, 0x3340, R0 ;  /* 0x0000334004047816 */ /* 0x000fe20000000000 */
[----:B------:R3:W-:Y:S04]  /*113eb0*/  STL.64 [R1+0x830], R6 ;  /* 0x0008300601007387 */ /* 0x0007e80000100a00 */
[----:B------:R0:W-:Y:S01]  /*113ec0*/  STL [R1+0x90], R4 ;  /* 0x0000900401007387 */ /* 0x0001e20000100800 */
[----:B---3--:R-:W-:-:S02]  /*113ed0*/  LOP3.LUT R7, R13, 0xffff, RZ, 0xc0, !PT ;  /* 0x0000ffff0d077812 */ /* 0x008fc400078ec0ff */
[----:B--2---:R-:W-:Y:S02]  /*113ee0*/  LOP3.LUT R9, R28, 0xffff, RZ, 0xc0, !PT ;  /* 0x0000ffff1c097812 */ /* 0x004fe400078ec0ff */
[----:B------:R-:W2:Y:S02]  /*113ef0*/  LDL.LU R28, [R1+0x198] ;  /* 0x00019800011c7983 */ /* 0x000ea40000300800 */
[----:B0-----:R-:W-:Y:S02]  /*113f00*/  PRMT R4, R9, 0x3340, R0 ;  /* 0x0000334009047816 */ /* 0x001fe40000000000 */
[----:B----4-:R-:W-:Y:S02]  /*113f10*/  LOP3.LUT R6, R23, 0xffff, RZ, 0xc0, !PT ;  /* 0x0000ffff17067812 */ /* 0x010fe400078ec0ff */
[----:B------:R-:W3:Y:S02]  /*113f20*/  LDL.LU R23, [R1+0x124] ;  /* 0x0001240001177983 */ /* 0x000ee40000300800 */
[----:B------:R-:W-:-:S04]  /*113f30*/  PRMT R5, R7, 0x3340, R6 ;  /* 0x0000334007057816 */ /* 0x000fc80000000006 */
[----:B------:R-:W-:-:S05]  /*113f40*/  PRMT R4, R5, 0x5410, R4 ;  /* 0x0000541005047816 */ /* 0x000fca0000000004 */
[----:B------:R0:W-:Y:S01]  /*113f50*/  STL [R1+0x304], R4 ;  /* 0x0003040401007387 */ /* 0x0001e20000100800 */
[----:B------:R-:W-:Y:S02]  /*113f60*/  SHF.R.U32.HI R7, RZ, 0x8, R7 ;  /* 0x00000008ff077819 */ /* 0x000fe40000011607 */
[----:B------:R-:W-:Y:S02]  /*113f70*/  SHF.R.U32.HI R5, RZ, 0x8, R6 ;  /* 0x00000008ff057819 */ /* 0x000fe40000011606 */
[----:B0-----:R-:W-:-:S04]  /*113f80*/  SHF.R.U32.HI R4, RZ, 0x8, R12 ;  /* 0x00000008ff047819 */ /* 0x001fc8000001160c */
[----:B------:R-:W-:Y:S02]  /*113f90*/  LOP3.LUT R4, R4, 0xffff, RZ, 0xc0, !PT ;  /* 0x0000ffff04047812 */ /* 0x000fe400078ec0ff */
[----:B------:R-:W-:Y:S02]  /*113fa0*/  LOP3.LUT R6, R7, 0xffff, RZ, 0xc0, !PT ;  /* 0x0000ffff07067812 */ /* 0x000fe400078ec0ff */
[----:B------:R-:W-:Y:S02]  /*113fb0*/  LOP3.LUT R5, R5, 0xffff, RZ, 0xc0, !PT ;  /* 0x0000ffff05057812 */ /* 0x000fe400078ec0ff */
[----:B------:R-:W-:Y:S02]  /*113fc0*/  PRMT R7, R4, 0x3340, R0 ;  /* 0x0000334004077816 */ /* 0x000fe40000000000 */
[----:B------:R-:W-:Y:S02]  /*113fd0*/  PRMT R4, R6, 0x3340, R5 ;  /* 0x0000334006047816 */ /* 0x000fe40000000005 */
[----:B------:R-:W-:Y:S01]  /*113fe0*/  LOP3.LUT R8, R15, 0xffff, RZ, 0xc0, !PT ;  /* 0x0000ffff0f087812 */ /* 0x000fe200078ec0ff */
[----:B------:R0:W-:Y:S01]  /*113ff0*/  STL [R1+0x88], R7 ;  /* 0x0000880701007387 */ /* 0x0001e20000100800 */
[----:B------:R-:W-:-:S03]  /*114000*/  LOP3.LUT R6, R32, 0xffff, RZ, 0xc0, !PT ;  /* 0x0000ffff20067812 */ /* 0x000fc600078ec0ff */
[----:B------:R1:W-:Y:S01]  /*114010*/  STL [R1+0x1bc], R4 ;  /* 0x0001bc0401007387 */ /* 0x0003e20000100800 */
[----:B------:R-:W-:-:S03]  /*114020*/  PRMT R5, R8, 0x3340, R6 ;  /* 0x0000334008057816 */ /* 0x000fc60000000006 */
[----:B------:R-:W4:Y:S01]  /*114030*/  LDL.LU R15, [R1+0x358] ;  /* 0x00035800010f7983 */ /* 0x000f220000300800 */
[----:B0-----:R-:W-:-:S03]  /*114040*/  LOP3.LUT R7, R20, 0xffff, RZ, 0xc0, !PT ;  /* 0x0000ffff14077812 */ /* 0x001fc600078ec0ff */
[----:B------:R-:W4:Y:S01]  /*114050*/  LDL.LU R20, [R1+0x2a8] ;  /* 0x0002a80001147983 */ /* 0x000f220000300800 */
[----:B-1----:R-:W-:-:S04]  /*114060*/  PRMT R4, R7, 0x3340, R0 ;  /* 0x0000334007047816 */ /* 0x002fc80000000000 */
[----:B------:R-:W-:-:S05]  /*114070*/  PRMT R4, R5, 0x5410, R4 ;  /* 0x0000541005047816 */ /* 0x000fca0000000004 */
[----:B------:R0:W-:Y:S04]  /*114080*/  STL [R1+0x300], R4 ;  /* 0x0003000401007387 */ /* 0x0001e80000100800 */
[----:B------:R-:W4:Y:S01]  /*114090*/  LDL.LU R32, [R1+0x2e0] ;  /* 0x0002e00001207983 */ /* 0x000f220000300800 */
[----:B------:R-:W-:Y:S02]  /*1140a0*/  SHF.R.U32.HI R8, RZ, 0x8, R8 ;  /* 0x00000008ff087819 */ /* 0x000fe40000011608 */
[----:B------:R-:W-:Y:S02]  /*1140b0*/  SHF.R.U32.HI R5, RZ, 0x8, R6 ;  /* 0x00000008ff057819 */ /* 0x000fe40000011606 */
[----:B------:R-:W-:Y:S02]  /*1140c0*/  SHF.R.U32.HI R7, RZ, 0x8, R7 ;  /* 0x00000008ff077819 */ /* 0x000fe40000011607 */
[----:B0-----:R-:W-:-:S02]  /*1140d0*/  SHF.R.S32.HI R4, RZ, 0x1f, R33 ;  /* 0x0000001fff047819 */ /* 0x001fc40000011421 */
[----:B------:R-:W-:Y:S02]  /*1140e0*/  IADD3 R10, P6, R33, R57, RZ ;  /* 0x00000039210a7210 */ /* 0x000fe40007fde0ff */
[----:B------:R-:W-:Y:S02]  /*1140f0*/  LOP3.LUT R6, R8, 0xffff, RZ, 0xc0, !PT ;  /* 0x0000ffff08067812 */ /* 0x000fe400078ec0ff */
[----:B------:R-:W-:Y:S02]  /*114100*/  LOP3.LUT R5, R5, 0xffff, RZ, 0xc0, !PT ;  /* 0x0000ffff05057812 */ /* 0x000fe400078ec0ff */
[----:B------:R-:W-:Y:S01]  /*114110*/  LOP3.LUT R7, R7, 0xffff, RZ, 0xc0, !PT ;  /* 0x0000ffff07077812 */ /* 0x000fe200078ec0ff */
[----:B------:R-:W-:Y:S01]  /*114120*/  IMAD.X R11, R4, 0x1, R61, P6 ;  /* 0x00000001040b7824 */ /* 0x000fe200030e063d */
[----:B------:R-:W-:Y:S02]  /*114130*/  PRMT R6, R6, 0x3340, R5 ;  /* 0x0000334006067816 */ /* 0x000fe40000000005 */
[----:B------:R-:W-:-:S02]  /*114140*/  PRMT R5, R7, 0x3340, R0 ;  /* 0x0000334007057816 */ /* 0x000fc40000000000 */
[----:B------:R-:W-:Y:S01]  /*114150*/  LOP3.LUT R27, R27, 0xffff, RZ, 0xc0, !PT ;  /* 0x0000ffff1b1b7812 */ /* 0x000fe200078ec0ff */
[----:B------:R-:W-:Y:S04]  /*114160*/  STL.64 [R1+0x820], R10 ;  /* 0x0008200a01007387 */ /* 0x000fe80000100a00 */
[----:B------:R-:W-:Y:S04]  /*114170*/  STL [R1+0x1b8], R6 ;  /* 0x0001b80601007387 */ /* 0x000fe80000100800 */
[----:B------:R0:W-:Y:S02]  /*114180*/  STL [R1+0x84], R5 ;  /* 0x0000840501007387 */ /* 0x0001e40000100800 */
[----:B0-----:R-:W-:-:S02]  /*114190*/  PRMT R5, R27, 0x3340, R0 ;  /* 0x000033401b057816 */ /* 0x001fc40000000000 */
[----:B------:R-:W-:-:S05]  /*1141a0*/  IADD3 R10, P6, R33, R46, RZ ;  /* 0x0000002e210a7210 */ /* 0x000fca0007fde0ff */
[----:B------:R-:W-:Y:S01]  /*1141b0*/  IMAD.X R11, R4, 0x1, R34, P6 ;  /* 0x00000001040b7824 */ /* 0x000fe200030e0622 */
[----:B--2---:R-:W-:Y:S02]  /*1141c0*/  LOP3.LUT R8, R28, 0xffff, RZ, 0xc0, !PT ;  /* 0x0000ffff1c087812 */ /* 0x004fe400078ec0ff */
[----:B---3--:R-:W-:-:S04]  /*1141d0*/  LOP3.LUT R7, R23, 0xffff, RZ, 0xc0, !PT ;  /* 0x0000ffff17077812 */ /* 0x008fc800078ec0ff */
[----:B------:R-:W-:-:S04]  /*1141e0*/  PRMT R6, R8, 0x3340, R7 ;  /* 0x0000334008067816 */ /* 0x000fc80000000007 */
[----:B------:R-:W-:-:S05]  /*1141f0*/  PRMT R5, R6, 0x5410, R5 ;  /* 0x0000541006057816 */ /* 0x000fca0000000005 */
[----:B------:R0:W-:Y:S01]  /*114200*/  STL [R1+0x2e8], R5 ;  /* 0x0002e80501007387 */ /* 0x0001e20000100800 */
[----:B------:R-:W-:Y:S02]  /*114210*/  SHF.R.U32.HI R8, RZ, 0x8, R8 ;  /* 0x00000008ff087819 */ /* 0x000fe40000011608 */
[----:B------:R-:W-:Y:S01]  /*114220*/  SHF.R.U32.HI R6, RZ, 0x8, R7 ;  /* 0x00000008ff067819 */ /* 0x000fe20000011607 */
[----:B------:R-:W2:Y:S04]  /*114230*/  LDL.LU R23, [R1+0x19c] ;  /* 0x00019c0001177983 */ /* 0x000ea80000300800 */
[----:B------:R-:W3:Y:S01]  /*114240*/  LDL.LU R18, [R1+0x128] ;  /* 0x0001280001127983 */ /* 0x000ee20000300800 */
[----:B0-----:R-:W-:-:S04]  /*114250*/  SHF.R.U32.HI R5, RZ, 0x8, R9 ;  /* 0x00000008ff057819 */ /* 0x001fc80000011609 */
[----:B------:R-:W-:Y:S02]  /*114260*/  LOP3.LUT R5, R5, 0xffff, RZ, 0xc0, !PT ;  /* 0x0000ffff05057812 */ /* 0x000fe400078ec0ff */
[----:B------:R-:W-:Y:S02]  /*114270*/  LOP3.LUT R7, R8, 0xffff, RZ, 0xc0, !PT ;  /* 0x0000ffff08077812 */ /* 0x000fe400078ec0ff */
[----:B------:R-:W-:Y:S02]  /*114280*/  LOP3.LUT R6, R6, 0xffff, RZ, 0xc0, !PT ;  /* 0x0000ffff06067812 */ /* 0x000fe400078ec0ff */
[----:B------:R-:W-:Y:S01]  /*114290*/  PRMT R9, R5, 0x3340, R0 ;  /* 0x0000334005097816 */ /* 0x000fe20000000000 */
[----:B------:R-:W-:Y:S01]  /*1142a0*/  STL.64 [R1+0x7f8], R10 ;  /* 0x0007f80a01007387 */ /* 0x000fe20000100a00 */
[----:B------:R-:W-:-:S03]  /*1142b0*/  PRMT R5, R7, 0x3340, R6 ;  /* 0x0000334007057816 */ /* 0x000fc60000000006 */
[----:B------:R0:W-:Y:S01]  /*1142c0*/  STL [R1+0x80], R9 ;  /* 0x0000800901007387 */ /* 0x0001e20000100800 */
[----:B----4-:R-:W-:-:S03]  /*1142d0*/  LOP3.LUT R8, R15, 0xffff, RZ, 0xc0, !PT ;  /* 0x0000ffff0f087812 */ /* 0x010fc600078ec0ff */
[----:B------:R1:W-:Y:S01]  /*1142e0*/  STL [R1+0x1ac], R5 ;  /* 0x0001ac0501007387 */ /* 0x0003e20000100800 */
[----:B0-----:R-:W-:Y:S02]  /*1142f0*/  LOP3.LUT R9, R20, 0xffff, RZ, 0xc0, !PT ;  /* 0x0000ffff14097812 */ /* 0x001fe400078ec0ff */
[----:B------:R-:W-:Y:S02]  /*114300*/  IADD3 R10, P6, R33, R45, RZ ;  /* 0x0000002d210a7210 */ /* 0x000fe40007fde0ff */
[----:B-1----:R-:W-:Y:S02]  /*114310*/  PRMT R5, R9, 0x3340, R0 ;  /* 0x0000334009057816 */ /* 0x002fe40000000000 */
[----:B------:R-:W-:-:S04]  /*114320*/  LOP3.LUT R7, R32, 0xffff, RZ, 0xc0, !PT ;  /* 0x0000ffff20077812 */ /* 0x000fc800078ec0ff */
[----:B------:R-:W-:-:S04]  /*114330*/  PRMT R6, R8, 0x3340, R7 ;  /* 0x0000334008067816 */ /* 0x000fc80000000007 */
[----:B------:R-:W-:Y:S01]  /*114340*/  PRMT R5, R6, 0x5410, R5 ;  /* 0x0000541006057816 */ /* 0x000fe20000000005 */
[----:B------:R-:W-:-:S04]  /*114350*/  IMAD.X R11, R4, 0x1, R35, P6 ;  /* 0x00000001040b7824 */ /* 0x000fc800030e0623 */
[----:B------:R0:W-:Y:S04]  /*114360*/  STL [R1+0x2e0], R5 ;  /* 0x0002e00501007387 */ /* 0x0001e80000100800 */
[----:B------:R-:W4:Y:S04]  /*114370*/  LDL.LU R14, [R1+0x44c] ;  /* 0x00044c00010e7983 */ /* 0x000f280000300800 */
[----:B------:R-:W4:Y:S04]  /*114380*/  LDL.LU R13, [R1+0x2b0] ;  /* 0x0002b000010d7983 */ /* 0x000f280000300800 */
[----:B------:R-:W4:Y:S04]  /*114390*/  LDL.LU R28, [R1+0x354] ;  /* 0x00035400011c7983 */ /* 0x000f280000300800 */
[----:B------:R1:W-:Y:S04]  /*1143a0*/  STL.64 [R1+0x7f0], R10 ;  /* 0x0007f00a01007387 */ /* 0x0003e80000100a00 */
[----:B------:R-:W4:Y:S04]  /*1143b0*/  LDL.LU R15, [R1+0x438] ;  /* 0x00043800010f7983 */ /* 0x000f280000300800 */
[----:B------:R-:W4:Y:S04]  /*1143c0*/  LDL.LU R20, [R1+0x294] ;  /* 0x0002940001147983 */ /* 0x000f280000300800 */
[----:B------:R-:W4:Y:S01]  /*1143d0*/  LDL.LU R32, [R1+0x2d0] ;  /* 0x0002d00001207983 */ /* 0x000f220000300800 */
[----:B0-----:R-:W-:-:S02]  /*1143e0*/  SHF.R.U32.HI R5, RZ, 0x8, R27 ;  /* 0x00000008ff057819 */ /* 0x001fc4000001161b */
[----:B------:R-:W-:Y:S02]  /*1143f0*/  SHF.R.U32.HI R8, RZ, 0x8, R8 ;  /* 0x00000008ff087819 */ /* 0x000fe40000011608 */
[----:B------:R-:W-:Y:S02]  /*114400*/  SHF.R.U32.HI R6, RZ, 0x8, R7 ;  /* 0x00000008ff067819 */ /* 0x000fe40000011607 */
[----:B------:R-:W-:Y:S02]  /*114410*/  LOP3.LUT R5, R5, 0xffff, RZ, 0xc0, !PT ;  /* 0x0000ffff05057812 */ /* 0x000fe400078ec0ff */
[----:B------:R-:W-:Y:S02]  /*114420*/  LOP3.LUT R7, R8, 0xffff, RZ, 0xc0, !PT ;  /* 0x0000ffff08077812 */ /* 0x000fe400078ec0ff */
[----:B------:R-:W-:Y:S02]  /*114430*/  LOP3.LUT R6, R6, 0xffff, RZ, 0xc0, !PT ;  /* 0x0000ffff06067812 */ /* 0x000fe400078ec0ff */
[----:B-1----:R-:W-:-:S02]  /*114440*/  PRMT R10, R5, 0x3340, R0 ;  /* 0x00003340050a7816 */ /* 0x002fc40000000000 */
[----:B------:R-:W-:-:S03]  /*114450*/  PRMT R5, R7, 0x3340, R6 ;  /* 0x0000334007057816 */ /* 0x000fc60000000006 */
[----:B------:R0:W-:Y:S04]  /*114460*/  STL [R1+0x78], R10 ;  /* 0x0000780a01007387 */ /* 0x0001e80000100800 */
[----:B------:R1:W-:Y:S01]  /*114470*/  STL [R1+0x1a8], R5 ;  /* 0x0001a80501007387 */ /* 0x0003e20000100800 */
[----:B0-----:R-:W-:-:S05]  /*114480*/  IADD3 R10, P6, R33, R43, RZ ;  /* 0x0000002b210a7210 */ /* 0x001fca0007fde0ff */
[----:B------:R-:W-:Y:S01]  /*114490*/  IMAD.X R11, R4, 0x1, R36, P6 ;  /* 0x00000001040b7824 */ /* 0x000fe200030e0624 */
[----:B--2---:R-:W-:Y:S02]  /*1144a0*/  LOP3.LUT R8, R23, 0xffff, RZ, 0xc0, !PT ;  /* 0x0000ffff17087812 */ /* 0x004fe400078ec0ff */
[----:B------:R-:W-:Y:S02]  /*1144b0*/  LOP3.LUT R23, R30, 0xffff, RZ, 0xc0, !PT ;  /* 0x0000ffff1e177812 */ /* 0x000fe400078ec0ff */
[----:B---3--:R-:W-:Y:S02]  /*1144c0*/  LOP3.LUT R7, R18, 0xffff, RZ, 0xc0, !PT ;  /* 0x0000ffff12077812 */ /* 0x008fe400078ec0ff */
[----:B-1----:R-:W-:Y:S02]  /*1144d0*/  PRMT R5, R23, 0x3340, R0 ;  /* 0x0000334017057816 */ /* 0x002fe40000000000 */
        /* <DEDUP_REMOVED lines=8> */
[----:B------:R-:W-:Y:S02]  /*114560*/  LOP3.LUT R5, R5, 0xffff, RZ, 0xc0, !PT ;  /* 0x0000ffff05057812 */ /* 0x000fe400078ec0ff */
[----:B------:R-:W-:Y:S02]  /*114570*/  PRMT R50, R7, 0x3340, R6 ;  /* 0x0000334007327816 */ /* 0x000fe40000000006 */
[----:B------:R-:W-:Y:S01]  /*114580*/  PRMT R5, R5, 0x3340, R0 ;  /* 0x0000334005057816 */ /* 0x000fe20000000000 */
[----:B------:R0:W-:Y:S04]  /*114590*/  STL.64 [R1+0x7c0], R10 ;  /* 0x0007c00a01007387 */ /* 0x0001e80000100a00 */
[----:B------:R1:W-:Y:S04]  /*1145a0*/  STL [R1+0x70], R5 ;  /* 0x0000700501007387 */ /* 0x0003e80000100800 */
[----:B------:R-:W-:Y:S01]  /*1145b0*/  STL [R1+0x5d10], R50 ;  /* 0x005d103201007387 */ /* 0x000fe20000100800 */
[----:B----4-:R-:W-:-:S03]  /*1145c0*/  LOP3.LUT R9, R15, 0xffff, RZ, 0xc0, !PT ;  /* 0x0000ffff0f097812 */ /* 0x010fc600078ec0ff */
[----:B------:R-:W2:Y:S01]  /*1145d0*/  LDL.LU R15, [R1+0x440] ;  /* 0x00044000010f7983 */ /* 0x000ea20000300800 */
[----:B0-----:R-:W-:-:S03]  /*1145e0*/  LOP3.LUT R11, R20, 0xffff, RZ, 0xc0, !PT ;  /* 0x0000ffff140b7812 */ /* 0x001fc600078ec0ff */
[----:B------:R-:W3:Y:S01]  /*1145f0*/  LDL.LU R20, [R1+0x2a4] ;  /* 0x0002a40001147983 */ /* 0x000ee20000300800 */
[----:B------:R-:W-:-:S03]  /*114600*/  LOP3.LUT R7, R32, 0xffff, RZ, 0xc0, !PT ;  /* 0x0000ffff20077812 */ /* 0x000fc600078ec0ff */
[----:B------:R-:W4:Y:S01]  /*114610*/  LDL.LU R32, [R1+0x318] ;  /* 0x0003180001207983 */ /* 0x000f220000300800 */
[----:B------:R-:W-:Y:S02]  /*114620*/  LOP3.LUT R10, R14, 0xffff, RZ, 0xc0, !PT ;  /* 0x0000ffff0e0a7812 */ /* 0x000fe400078ec0ff */
[----:B------:R-:W-:Y:S02]  /*114630*/  LOP3.LUT R12, R13, 0xffff, RZ, 0xc0, !PT ;  /* 0x0000ffff0d0c7812 */ /* 0x000fe400078ec0ff */
[----:B------:R-:W-:Y:S02]  /*114640*/  LOP3.LUT R8, R28, 0xffff, RZ, 0xc0, !PT ;  /* 0x0000ffff1c087812 */ /* 0x000fe400078ec0ff */
[----:B-1----:R-:W-:Y:S02]  /*114650*/  PRMT R5, R12, 0x3340, R0 ;  /* 0x000033400c057816 */ /* 0x002fe40000000000 */
[----:B------:R-:W-:-:S04]  /*114660*/  PRMT R6, R10, 0x3340, R8 ;  /* 0x000033400a067816 */ /* 0x000fc80000000008 */
[----:B------:R-:W-:Y:S02]  /*114670*/  PRMT R13, R6, 0x5410, R5 ;  /* 0x00005410060d7816 */ /* 0x000fe40000000005 */
[----:B------:R-:W-:Y:S02]  /*114680*/  PRMT R5, R11, 0x3340, R0 ;  /* 0x000033400b057816 */ /* 0x000fe40000000000 */
[----:B------:R-:W-:Y:S02]  /*114690*/  PRMT R6, R9, 0x3340, R7 ;  /* 0x0000334009067816 */ /* 0x000fe40000000007 */
[----:B------:R-:W-:Y:S02]  /*1146a0*/  IADD3 R16, P6, R33, R44, RZ ;  /* 0x0000002c21107210 */ /* 0x000fe40007fde0ff */
[----:B------:R-:W-:Y:S01]  /*1146b0*/  PRMT R5, R6, 0x5410, R5 ;  /* 0x0000541006057816 */ /* 0x000fe20000000005 */
[----:B------:R-:W-:Y:S01]  /*1146c0*/  STL [R1+0x2cc], R13 ;  /* 0x0002cc0d01007387 */ /* 0x000fe20000100800 */
[----:B------:R-:W-:Y:S01]  /*1146d0*/  SHF.R.U32.HI R6, RZ, 0x8, R10 ;  /* 0x00000008ff067819 */ /* 0x000fe2000001160a */
[----:B------:R-:W-:-:S02]  /*1146e0*/  IMAD.X R17, R4, 0x1, R37, P6 ;  /* 0x0000000104117824 */ /* 0x000fc400030e0625 */
[----:B------:R0:W-:Y:S01]  /*1146f0*/  STL [R1+0x2d0], R5 ;  /* 0x0002d00501007387 */ /* 0x0001e20000100800 */
[----:B------:R-:W-:Y:S02]  /*114700*/  SHF.R.U32.HI R9, RZ, 0x8, R9 ;  /* 0x00000008ff097819 */ /* 0x000fe40000011609 */
[----:B------:R-:W-:Y:S02]  /*114710*/  SHF.R.U32.HI R7, RZ, 0x8, R7 ;  /* 0x00000008ff077819 */ /* 0x000fe40000011607 */
[----:B------:R-:W-:Y:S02]  /*114720*/  LOP3.LUT R6, R6, 0xffff, RZ, 0xc0, !PT ;  /* 0x0000ffff06067812 */ /* 0x000fe400078ec0ff */
[----:B0-----:R-:W-:Y:S01]  /*114730*/  SHF.R.U32.HI R5, RZ, 0x8, R8 ;  /* 0x00000008ff057819 */ /* 0x001fe20000011608 */
[----:B------:R0:W-:Y:S01]  /*114740*/  STL.64 [R1+0x7b8], R16 ;  /* 0x0007b81001007387 */ /* 0x0001e20000100a00 */
[----:B------:R-:W-:Y:S02]  /*114750*/  LOP3.LUT R8, R9, 0xffff, RZ, 0xc0, !PT ;  /* 0x0000ffff09087812 */ /* 0x000fe400078ec0ff */
[----:B------:R-:W-:-:S02]  /*114760*/  LOP3.LUT R5, R5, 0xffff, RZ, 0xc0, !PT ;  /* 0x0000ffff05057812 */ /* 0x000fc400078ec0ff */
[----:B------:R-:W-:Y:S02]  /*114770*/  LOP3.LUT R7, R7, 0xffff, RZ, 0xc0, !PT ;  /* 0x0000ffff07077812 */ /* 0x000fe400078ec0ff */
[----:B------:R-:W-:Y:S02]  /*114780*/  PRMT R6, R6, 0x3340, R5 ;  /* 0x0000334006067816 */ /* 0x000fe40000000005 */
[----:B------:R-:W-:Y:S02]  /*114790*/  PRMT R5, R8, 0x3340, R7 ;  /* 0x0000334008057816 */ /* 0x000fe40000000007 */
[----:B0-----:R-:W-:Y:S01]  /*1147a0*/  IADD3 R16, P6, R33, R42, RZ ;  /* 0x0000002a21107210 */ /* 0x001fe20007fde0ff */
[----:B------:R0:W-:Y:S04]  /*1147b0*/  STL [R1+0x198], R6 ;  /* 0x0001980601007387 */ /* 0x0001e80000100800 */
[----:B------:R-:W-:Y:S01]  /*1147c0*/  IMAD.X R17, R4, 0x1, R38, P6 ;  /* 0x0000000104117824 */ /* 0x000fe200030e0626 */
[----:B------:R1:W-:Y:S04]  /*1147d0*/  STL [R1+0x194], R5 ;  /* 0x0001940501007387 */ /* 0x0003e80000100800 */
[----:B------:R-:W4:Y:S01]  /*1147e0*/  LDL.LU R58, [R1+0x1cc] ;  /* 0x0001cc00013a7983 */ /* 0x000f220000300800 */
[----:B0-----:R-:W-:-:S03]  /*1147f0*/  SHF.R.U32.HI R6, RZ, 0x8, R12 ;  /* 0x00000008ff067819 */ /* 0x001fc6000001160c */
[----:B------:R-:W4:Y:S01]  /*114800*/  LDL.LU R19, [R1+0x10c] ;  /* 0x00010c0001137983 */ /* 0x000f220000300800 */
[----:B-1----:R-:W-:-:S03]  /*114810*/  SHF.R.U32.HI R5, RZ, 0x8, R11 ;  /* 0x00000008ff057819 */ /* 0x002fc6000001160b */
[----:B------:R-:W-:Y:S01]  /*114820*/  STL.64 [R1+0x7e8], R16 ;  /* 0x0007e81001007387 */ /* 0x000fe20000100a00 */
[----:B------:R-:W-:-:S03]  /*114830*/  LOP3.LUT R5, R5, 0xffff, RZ, 0xc0, !PT ;  /* 0x0000ffff05057812 */ /* 0x000fc600078ec0ff */
[----:B------:R-:W4:Y:S01]  /*114840*/  LDL.LU R14, [R1+0x170] ;  /* 0x00017000010e7983 */ /* 0x000f220000300800 */
[----:B------:R-:W-:Y:S02]  /*114850*/  LOP3.LUT R6, R6, 0xffff, RZ, 0xc0, !PT ;  /* 0x0000ffff06067812 */ /* 0x000fe400078ec0ff */
[--C-:B------:R-:W-:Y:S02]  /*114860*/  PRMT R7, R5, 0x3340, R0.reuse ;  /* 0x0000334005077816 */ /* 0x100fe40000000000 */
[----:B------:R-:W-:-:S03]  /*114870*/  PRMT R5, R6, 0x3340, R0 ;  /* 0x0000334006057816 */ /* 0x000fc60000000000 */
[----:B------:R4:W-:Y:S04]  /*114880*/  STL [R1+0x60], R7 ;  /* 0x0000600701007387 */ /* 0x0009e80000100800 */
[----:B------:R0:W-:Y:S01]  /*114890*/  STL [R1+0x64], R5 ;  /* 0x0000640501007387 */ /* 0x0001e20000100800 */
[----:B------:R-:W-:-:S03]  /*1148a0*/  IADD3 R10, P6, R33, R41, RZ ;  /* 0x00000029210a7210 */ /* 0x000fc60007fde0ff */
[----:B------:R-:W4:Y:S04]  /*1148b0*/  LDL.LU R13, [R1+0x1c8] ;  /* 0x0001c800010d7983 */ /* 0x000f280000300800 */
[----:B------:R-:W4:Y:S01]  /*1148c0*/  LDL.LU R28, [R1+0x108] ;  /* 0x00010800011c7983 */ /* 0x000f220000300800 */
[----:B------:R-:W-:Y:S01]  /*1148d0*/  IMAD.X R11, R4, 0x1, R39, P6 ;  /* 0x00000001040b7824 */ /* 0x000fe200030e0627 */
[----:B--2---:R-:W-:Y:S02]  /*1148e0*/  LOP3.LUT R8, R15, 0xffff, RZ, 0xc0, !PT ;  /* 0x0000ffff0f087812 */ /* 0x004fe400078ec0ff */
[----:B---3--:R-:W-:Y:S02]  /*1148f0*/  LOP3.LUT R20, R20, 0xffff, RZ, 0xc0, !PT ;  /* 0x0000ffff14147812 */ /* 0x008fe400078ec0ff */
[----:B----4-:R-:W-:-:S02]  /*114900*/  LOP3.LUT R7, R32, 0xffff, RZ, 0xc0, !PT ;  /* 0x0000ffff20077812 */ /* 0x010fc400078ec0ff */
[----:B0-----:R-:W-:Y:S02]  /*114910*/  PRMT R5, R20, 0x3340, R0 ;  /* 0x0000334014057816 */ /* 0x001fe40000000000 */
[----:B------:R-:W-:-:S04]  /*114920*/  PRMT R6, R8, 0x3340, R7 ;  /* 0x0000334008067816 */ /* 0x000fc80000000007 */
[----:B------:R-:W-:-:S05]  /*114930*/  PRMT R5, R6, 0x5410, R5 ;  /* 0x0000541006057816 */ /* 0x000fca0000000005 */
[----:B------:R-:W-:Y:S04]  /*114940*/  STL [R1+0x318], R5 ;  /* 0x0003180501007387 */ /* 0x000fe80000100800 */
[----:B------:R-:W2:Y:S04]  /*114950*/  LDL.LU R15, [R1+0x15c] ;  /* 0x00015c00010f7983 */ /* 0x000ea80000300800 */
[----:B------:R-:W3:Y:S04]  /*114960*/  LDL.LU R32, [R1+0x1b0] ;  /* 0x0001b00001207983 */ /* 0x000ee80000300800 */
[----:B------:R0:W-:Y:S02]  /*114970*/  STL.64 [R1+0x7a8], R10 ;  /* 0x0007a80a01007387 */ /* 0x0001e40000100a00 */
[----:B0-----:R-:W-:-:S02]  /*114980*/  IADD3 R10, P6, R33, R47, RZ ;  /* 0x0000002f210a7210 */ /* 0x001fc40007fde0ff */
[----:B------:R-:W4:Y:S04]  /*114990*/  LDL.LU R33, [R1+0x13c] ;  /* 0x00013c0001217983 */ /* 0x000f280000300800 */
[----:B------:R-:W4:Y:S01]  /*1149a0*/  LDL.LU R18, [R1+0x30] ;  /* 0x0000300001127983 */ /* 0x000f220000300800 */
[----:B------:R-:W-:Y:S01]  /*1149b0*/  IMAD.X R11, R4, 0x1, R40, P6 ;  /* 0x00000001040b7824 */ /* 0x000fe200030e0628 */
[----:B------:R-:W-:Y:S02]  /*1149c0*/  SHF.R.U32.HI R5, RZ, 0x8, R8 ;  /* 0x00000008ff057819 */ /* 0x000fe40000011608 */
[----:B------:R-:W-:Y:S02]  /*1149d0*/  SHF.R.U32.HI R4, RZ, 0x8, R7 ;  /* 0x00000008ff047819 */ /* 0x000fe40000011607 */
[----:B------:R-:W-:-:S02]  /*1149e0*/  LOP3.LUT R5, R5, 0xffff, RZ, 0xc0, !PT ;  /* 0x0000ffff05057812 */ /* 0x000fc400078ec0ff */
[----:B------:R-:W-:-:S04]  /*1149f0*/  LOP3.LUT R4, R4, 0xffff, RZ, 0xc0, !PT ;  /* 0x0000ffff04047812 */ /* 0x000fc800078ec0ff */
[----:B------:R-:W-:Y:S02]  /*114a00*/  PRMT R51, R5, 0x3340, R4 ;  /* 0x0000334005337816 */ /* 0x000fe40000000004 */
[----:B------:R-:W-:Y:S02]  /*114a10*/  LOP3.LUT R8, R58, 0xffff, RZ, 0xc0, !PT ;  /* 0x0000ffff3a087812 */ /* 0x000fe400078ec0ff */
[----:B------:R-:W-:-:S04]  /*114a20*/  LOP3.LUT R7, R19, 0xffff, RZ, 0xc0, !PT ;  /* 0x0000ffff13077812 */ /* 0x000fc800078ec0ff */
[----:B------:R-:W-:Y:S02]  /*114a30*/  PRMT R4, R7, 0x3340, R0 ;  /* 0x0000334007047816 */ /* 0x000fe40000000000 */
[----:B------:R-:W-:-:S04]  /*114a40*/  LOP3.LUT R6, R14, 0xffff, RZ, 0xc0, !PT ;  /* 0x0000ffff0e067812 */ /* 0x000fc800078ec0ff */
[----:B------:R-:W-:Y:S01]  /*114a50*/  PRMT R5, R8, 0x3340, R6 ;  /* 0x0000334008057816 */ /* 0x000fe20000000006 */
[----:B------:R-:W-:Y:S03]  /*114a60*/  STL.64 [R1+0x7b0], R10 ;  /* 0x0007b00a01007387 */ /* 0x000fe60000100a00 */
[----:B------:R-:W-:Y:S01]  /*114a70*/  PRMT R4, R5, 0x5410, R4 ;  /* 0x0000541005047816 */ /* 0x000fe20000000004 */
[----:B------:R-:W-:Y:S01]  /*114a80*/  STL [R1+0x5d14], R51 ;  /* 0x005d143301007387 */ /* 0x000fe20000100800 */
[----:B------:R-:W-:-:S03]  /*114a90*/  SHF.R.U32.HI R5, RZ, 0x8, R8 ;  /* 0x00000008ff057819 */ /* 0x000fc60000011608 */
[----:B------:R0:W-:Y:S01]  /*114aa0*/  STL [R1+0x2b8], R4 ;  /* 0x0002b80401007387 */ /* 0x0001e20000100800 */
[----:B------:R-:W-:Y:S02]  /*114ab0*/  LOP3.LUT R5, R5, 0xffff, RZ, 0xc0, !PT ;  /* 0x0000ffff05057812 */ /* 0x000fe400078ec0ff */
[----:B0-----:R-:W-:Y:S02]  /*114ac0*/  SHF.R.U32.HI R4, RZ, 0x8, R6 ;  /* 0x00000008ff047819 */ /* 0x001fe40000011606 */
[----:B------:R-:W-:Y:S02]  /*114ad0*/  SHF.R.U32.HI R6, RZ, 0x8, R7 ;  /* 0x00000008ff067819 */ /* 0x000fe40000011607 */
[----:B------:R-:W-:Y:S02]  /*114ae0*/  LOP3.LUT R4, R4, 0xffff, RZ, 0xc0, !PT ;  /* 0x0000ffff04047812 */ /* 0x000fe400078ec0ff */
[----:B------:R-:W-:Y:S02]  /*114af0*/  LOP3.LUT R6, R6, 0xffff, RZ, 0xc0, !PT ;  /* 0x0000ffff06067812 */ /* 0x000fe400078ec0ff */
[----:B------:R-:W-:-:S02]  /*114b00*/  PRMT R5, R5, 0x3340, R4 ;  /* 0x0000334005057816 */ /* 0x000fc40000000004 */
[----:B------:R-:W-:Y:S02]  /*114b10*/  PRMT R4, R6, 0x3340, R0 ;  /* 0x0000334006047816 */ /* 0x000fe40000000000 */
[----:B------:R-:W-:Y:S02]  /*114b20*/  LOP3.LUT R9, R13, 0xffff, RZ, 0xc0, !PT ;  /* 0x0000ffff0d097812 */ /* 0x000fe400078ec0ff */
[----:B------:R-:W-:Y:S01]  /*114b30*/  LOP3.LUT R11, R28, 0xffff, RZ, 0xc0, !PT ;  /* 0x0000ffff1c0b7812 */ /* 0x000fe200078ec0ff */
[----:B------:R-:W-:Y:S04]  /*114b40*/  STL [R1+0x190], R5 ;  /* 0x0001900501007387 */ /* 0x000fe80000100800 */
[----:B------:R0:W-:Y:S01]  /*114b50*/  STL [R1+0x48], R4 ;  /* 0x0000480401007387 */ /* 0x0001e20000100800 */
[----:B------:R-:W-:-:S03]  /*114b60*/  LOP3.LUT R10, R60, 0xffff, RZ, 0xc0, !PT ;  /* 0x0000ffff3c0a7812 */ /* 0x000fc600078ec0ff */
[----:B------:R-:W4:Y:S04]  /*114b70*/  LDL.LU R60, [R1+0x5dc8] ;  /* 0x005dc800013c7983 */ /* 0x000f280000300800 */
[----:B------:R-:W4:Y:S01]  /*114b80*/  LDL.LU R19, [R1+0x460] ;  /* 0x0004600001137983 */ /* 0x000f220000300800 */
[----:B0-----:R-:W-:-:S03]  /*114b90*/  PRMT R4, R11, 0x3340, R0 ;  /* 0x000033400b047816 */ /* 0x001fc60000000000 */
[----:B------:R-:W4:Y:S01]  /*114ba0*/  LDL.LU R14, [R1+0x33c] ;  /* 0x00033c00010e7983 */ /* 0x000f220000300800 */
[----:B--2---:R-:W-:-:S04]  /*114bb0*/  LOP3.LUT R8, R15, 0xffff, RZ, 0xc0, !PT ;  /* 0x0000ffff0f087812 */ /* 0x004fc800078ec0ff */
[----:B------:R-:W-:-:S04]  /*114bc0*/  PRMT R5, R9, 0x3340, R8 ;  /* 0x0000334009057816 */ /* 0x000fc80000000008 */
[----:B------:R-:W-:Y:S02]  /*114bd0*/  PRMT R4, R5, 0x5410, R4 ;  /* 0x0000541005047816 */ /* 0x000fe40000000004 */
[----:B---3--:R-:W-:-:S03]  /*114be0*/  LOP3.LUT R7, R32, 0xffff, RZ, 0xc0, !PT ;  /* 0x0000ffff20077812 */ /* 0x008fc600078ec0ff */
[----:B------:R0:W-:Y:S04]  /*114bf0*/  STL [R1+0x2b0], R4 ;  /* 0x0002b00401007387 */ /* 0x0001e80000100800 */
[----:B------:R-:W2:Y:S01]  /*114c00*/  LDL.LU R15, [R1+0x40c] ;  /* 0x00040c00010f7983 */ /* 0x000ea20000300800 */
[----:B----4-:R-:W-:Y:S02]  /*114c10*/  LOP3.LUT R6, R33, 0xffff, RZ, 0xc0, !PT ;  /* 0x0000ffff21067812 */ /* 0x010fe400078ec0ff */
[----:B0-----:R-:W-:Y:S02]  /*114c20*/  PRMT R4, R10, 0x3340, R0 ;  /* 0x000033400a047816 */ /* 0x001fe40000000000 */
[----:B------:R-:W-:Y:S02]  /*114c30*/  PRMT R5, R7, 0x3340, R6 ;  /* 0x0000334007057816 */ /* 0x000fe40000000006 */
[----:B------:R-:W-:-:S02]  /*114c40*/  IADD3 R12, P6, R18, R57, RZ ;  /* 0x00000039120c7210 */ /* 0x000fc40007fde0ff */
[----:B------:R-:W-:Y:S02]  /*114c50*/  PRMT R5, R5, 0x5410, R4 ;  /* 0x0000541005057816 */ /* 0x000fe40000000004 */
[----:B------:R-:W-:-:S05]  /*114c60*/  SHF.R.S32.HI R4, RZ, 0x1f, R18 ;  /* 0x0000001fff047819 */ /* 0x000fca0000011412 */
[----:B------:R-:W-:Y:S01]  /*114c70*/  IMAD.X R13, R4, 0x1, R61, P6 ;  /* 0x00000001040d7824 */ /* 0x000fe200030e063d */
[----:B------:R0:W-:Y:S01]  /*114c80*/  STL [R1+0x2ac], R5 ;  /* 0x0002ac0501007387 */ /* 0x0001e20000100800 */
[----:B------:R-:W-:-:S03]  /*114c90*/  SHF.R.U32.HI R9, RZ, 0x8, R9 ;  /* 0x00000008ff097819 */ /* 0x000fc60000011609 */
[----:B------:R1:W-:Y:S04]  /*114ca0*/  STL.64 [R1+0x780], R12 ;  /* 0x0007800c01007387 */ /* 0x0003e80000100a00 */
[----:B------:R-:W3:Y:S01]  /*114cb0*/  LDL.LU R33, [R1+0x1b4] ;  /* 0x0001b40001217983 */ /* 0x000ee20000300800 */
[----:B0-----:R-:W-:-:S04]  /*114cc0*/  SHF.R.U32.HI R5, RZ, 0x8, R8 ;  /* 0x00000008ff057819 */ /* 0x001fc80000011608 */
[----:B------:R-:W-:Y:S02]  /*114cd0*/  LOP3.LUT R5, R5, 0xffff, RZ, 0xc0, !PT ;  /* 0x0000ffff05057812 */ /* 0x000fe400078ec0ff */
[----:B-1----:R-:W-:Y:S02]  /*114ce0*/  SHF.R.U32.HI R12, RZ, 0x8, R7 ;  /* 0x00000008ff0c7819 */ /* 0x002fe40000011607 */
[----:B------:R-:W-:Y:S02]  /*114cf0*/  SHF.R.U32.HI R7, RZ, 0x8, R6 ;  /* 0x00000008ff077819 */ /* 0x000fe40000011606 */
[----:B------:R-:W-:Y:S02]  /*114d00*/  LOP3.LUT R6, R9, 0xffff, RZ, 0xc0, !PT ;  /* 0x0000ffff09067812 */ /* 0x000fe400078ec0ff */
[----:B------:R-:W-:Y:S02]  /*114d10*/  LOP3.LUT R8, R12, 0xffff, RZ, 0xc0, !PT ;  /* 0x0000ffff0c087812 */ /* 0x000fe400078ec0ff */
[----:B------:R-:W-:-:S02]  /*114d20*/  PRMT R5, R6, 0x3340, R5 ;  /* 0x0000334006057816 */ /* 0x000fc40000000005 */
[----:B------:R-:W-:-:S03]  /*114d30*/  LOP3.LUT R7, R7, 0xffff, RZ, 0xc0, !PT ;  /* 0x0000ffff07077812 */ /* 0x000fc600078ec0ff */
[----:B------:R0:W-:Y:S01]  /*114d40*/  STL [R1+0x17c], R5 ;  /* 0x00017c0501007387 */ /* 0x0001e20000100800 */
[----:B------:R-:W-:Y:S02]  /*114d50*/  IADD3 R12, P6, R18, R46, RZ ;  /* 0x0000002e120c7210 */ /* 0x000fe40007fde0ff */
[----:B0-----:R-:W-:-:S03]  /*114d60*/  PRMT R5, R8, 0x3340, R7 ;  /* 0x0000334008057816 */ /* 0x001fc60000000007 */
[----:B------:R-:W-:Y:S02]  /*114d70*/  IMAD.X R13, R4, 0x1, R34, P6 ;  /* 0x00000001040d7824 */ /* 0x000fe400030e0622 */
[----:B------:R-:W-:Y:S04]  /*114d80*/  STL [R1+0x174], R5 ;  /* 0x0001740501007387 */ /* 0x000fe80000100800 */
[----:B------:R-:W4:Y:S04]  /*114d90*/  LDL.LU R58, [R1+0x140] ;  /* 0x00014000013a7983 */ /* 0x000f280000300800 */
[----:B------:R0:W-:Y:S04]  /*114da0*/  STL.64 [R1+0x788], R12 ;  /* 0x0007880c01007387 */ /* 0x0001e80000100a00 */
[----:B0-----:R-:W4:Y:S04]  /*114db0*/  LDL.LU R13, [R1+0x464] ;  /* 0x00046400010d7983 */ /* 0x001f280000300800 */
[----:B------:R-:W4:Y:S04]  /*114dc0*/  LDL.LU R28, [R1+0x34c] ;  /* 0x00034c00011c7983 */ /* 0x000f280000300800 */
[----:B------:R-:W4:Y:S01]  /*114dd0*/  LDL.LU R32, [R1+0x414] ;  /* 0x0004140001207983 */ /* 0x000f220000300800 */
[----:B------:R-:W-:-:S02]  /*114de0*/  SHF.R.U32.HI R5, RZ, 0x8, R10 ;  /* 0x00000008ff057819 */ /* 0x000fc4000001160a */
[----:B------:R-:W-:Y:S02]  /*114df0*/  SHF.R.U32.HI R6, RZ, 0x8, R11 ;  /* 0x00000008ff067819 */ /* 0x000fe4000001160b */
[----:B------:R-:W-:Y:S02]  /*114e00*/  LOP3.LUT R5, R5, 0xffff, RZ, 0xc0, !PT ;  /* 0x0000ffff05057812 */ /* 0x000fe400078ec0ff */
[----:B------:R-:W-:Y:S02]  /*114e10*/  LOP3.LUT R6, R6, 0xffff, RZ, 0xc0, !PT ;  /* 0x0000ffff06067812 */ /* 0x000fe400078ec0ff */
[--C-:B------:R-:W-:Y:S02]  /*114e20*/  PRMT R7, R5, 0x3340, R0.reuse ;  /* 0x0000334005077816 */ /* 0x100fe40000000000 */
[----:B------:R-:W-:Y:S02]  /*114e30*/  PRMT R5, R6, 0x3340, R0 ;  /* 0x0000334006057816 */ /* 0x000fe40000000000 */
[----:B------:R-:W-:Y:S01]  /*114e40*/  LOP3.LUT R9, R19, 0xffff, RZ, 0xc0, !PT ;  /* 0x0000ffff13097812 */ /* 0x000fe200078ec0ff */
[----:B------:R0:W-:Y:S04]  /*114e50*/  STL [R1+0x40], R7 ;  /* 0x0000400701007387 */ /* 0x0001e80000100800 */
[----:B------:R1:W-:Y:S01]  /*114e60*/  STL [R1+0x38], R5 ;  /* 0x0000380501007387 */ /* 0x0003e20000100800 */
[----:B0-----:R-:W-:-:S04]  /*114e70*/  LOP3.LUT R7, R14, 0xffff, RZ, 0xc0, !PT ;  /* 0x0000ffff0e077812 */ /* 0x001fc800078ec0ff */
[----:B-1----:R-:W-:Y:S02]  /*114e80*/  PRMT R5, R7, 0x3340, R0 ;  /* 0x0000334007057816 */ /* 0x002fe40000000000 */
[----:B------:R-:W-:Y:S02]  /*114e90*/  SHF.R.U32.HI R7, RZ, 0x8, R7 ;  /* 0x00000008ff077819 */ /* 0x000fe40000011607 */
[----:B------:R-:W-:Y:S02]  /*114ea0*/  IADD3 R10, P6, R18, R45, RZ ;  /* 0x0000002d120a7210 */ /* 0x000fe40007fde0ff */
[----:B------:R-:W-:-:S03]  /*114eb0*/  LOP3.LUT R7, R7, 0xffff, RZ, 0xc0, !PT ;  /* 0x0000ffff07077812 */ /* 0x000fc600078ec0ff */
[----:B------:R-:W-:Y:S01]  /*114ec0*/  IMAD.X R11, R4, 0x1, R35, P6 ;  /* 0x00000001040b7824 */ /* 0x000fe200030e0623 */
[----:B------:R-:W-:Y:S02]  /*114ed0*/  LOP3.LUT R19, R59, 0xffff, RZ, 0xc0, !PT ;  /* 0x0000ffff3b137812 */ /* 0x000fe400078ec0ff */
[----:B--2---:R-:W-:-:S04]  /*114ee0*/  LOP3.LUT R8, R15, 0xffff, RZ, 0xc0, !PT ;  /* 0x0000ffff0f087812 */ /* 0x004fc800078ec0ff */
[----:B------:R-:W-:-:S04]  /*114ef0*/  PRMT R6, R9, 0x3340, R8 ;  /* 0x0000334009067816 */ /* 0x000fc80000000008 */
[----:B------:R-:W-:Y:S02]  /*114f00*/  PRMT R5, R6, 0x5410, R5 ;  /* 0x0000541006057816 */ /* 0x000fe40000000005 */
[----:B------:R-:W-:-:S03]  /*114f10*/  SHF.R.U32.HI R6, RZ, 0x8, R9 ;  /* 0x00000008ff067819 */ /* 0x000fc60000011609 */
[----:B------:R0:W-:Y:S01]  /*114f20*/  STL [R1+0x2a4], R5 ;  /* 0x0002a40501007387 */ /* 0x0001e20000100800 */
        /* <DEDUP_REMOVED lines=8> */
[----:B------:R-:W2:Y:S01]  /*114fb0*/  LDL.LU R14, [R1+0x458] ;  /* 0x00045800010e7983 */ /* 0x000ea20000300800 */
[----:B---3--:R-:W-:-:S03]  /*114fc0*/  LOP3.LUT R10, R33, 0xffff, RZ, 0xc0, !PT ;  /* 0x0000ffff210a7812 */ /* 0x008fc600078ec0ff */
[----:B------:R-:W3:Y:S04]  /*114fd0*/  LDL.LU R15, [R1+0x324] ;  /* 0x00032400010f7983 */ /* 0x000ee80000300800 */
[----:B------:R-:W3:Y:S01]  /*114fe0*/  LDL.LU R33, [R1+0x3f0] ;  /* 0x0003f00001217983 */ /* 0x000ee20000300800 */
[----:B0-----:R-:W-:-:S03]  /*114ff0*/  PRMT R5, R19, 0x3340, R0 ;  /* 0x0000334013057816 */ /* 0x001fc60000000000 */
[----:B------:R-:W3:Y:S01]  /*115000*/  LDL.LU R59, [R1+0x5dc4] ;  /* 0x005dc400013b7983 */ /* 0x000ee20000300800 */
[----:B----4-:R-:W-:-:S04]  /*115010*/  LOP3.LUT R8, R58, 0xffff, RZ, 0xc0, !PT ;  /* 0x0000ffff3a087812 */ /* 0x010fc800078ec0ff */
[----:B------:R-:W-:-:S04]  /*115020*/  PRMT R6, R10, 0x3340, R8 ;  /* 0x000033400a067816 */ /* 0x000fc80000000008 */
[----:B------:R-:W-:-:S05]  /*115030*/  PRMT R12, R6, 0x5410, R5 ;  /* 0x00005410060c7816 */ /* 0x000fca0000000005 */
[----:B------:R0:W-:Y:S01]  /*115040*/  STL [R1+0x2c4], R12 ;  /* 0x0002c40c01007387 */ /* 0x0001e20000100800 */
[----:B------:R-:W-:Y:S02]  /*115050*/  LOP3.LUT R9, R13, 0xffff, RZ, 0xc0, !PT ;  /* 0x0000ffff0d097812 */ /* 0x000fe400078ec0ff */
[----:B------:R-:W-:Y:S02]  /*115060*/  LOP3.LUT R11, R28, 0xffff, RZ, 0xc0, !PT ;  /* 0x0000ffff1c0b7812 */ /* 0x000fe400078ec0ff */
[----:B------:R-:W-:Y:S02]  /*115070*/  LOP3.LUT R7, R32, 0xffff, RZ, 0xc0, !PT ;  /* 0x0000ffff20077812 */ /* 0x000fe400078ec0ff */
[----:B------:R-:W-:Y:S02]  /*115080*/  PRMT R5, R11, 0x3340, R0 ;  /* 0x000033400b057816 */ /* 0x000fe40000000000 */
[----:B------:R-:W-:Y:S02]  /*115090*/  PRMT R6, R9, 0x3340, R7 ;  /* 0x0000334009067816 */ /* 0x000fe40000000007 */
[----:B0-----:R-:W-:-:S02]  /*1150a0*/  IADD3 R12, P6, R18, R43, RZ ;  /* 0x0000002b120c7210 */ /* 0x001fc40007fde0ff */
[----:B------:R-:W-:-:S03]  /*1150b0*/  PRMT R5, R6, 0x5410, R5 ;  /* 0x0000541006057816 */ /* 0x000fc60000000005 */
[----:B------:R-:W-:Y:S02]  /*1150c0*/  IMAD.X R13, R4, 0x1, R36, P6 ;  /* 0x00000001040d7824 */ /* 0x000fe400030e0624 */
[----:B------:R-:W-:Y:S04]  /*1150d0*/  STL [R1+0x2a0], R5 ;  /* 0x0002a00501007387 */ /* 0x000fe80000100800 */
[----:B------:R0:W-:Y:S04]  /*1150e0*/  STL.64 [R1+0x718], R12 ;  /* 0x0007180c01007387 */ /* 0x0001e80000100a00 */
[----:B0-----:R-:W4:Y:S04]  /*1150f0*/  LDL.LU R13, [R1+0x45c] ;  /* 0x00045c00010d7983 */ /* 0x001f280000300800 */
[----:B------:R-:W4:Y:S04]  /*115100*/  LDL.LU R28, [R1+0x334] ;  /* 0x00033400011c7983 */ /* 0x000f280000300800 */
[----:B------:R-:W4:Y:S01]  /*115110*/  LDL.LU R32, [R1+0x3f4] ;  /* 0x0003f40001207983 */ /* 0x000f220000300800 */
[----:B------:R-:W-:-:S02]  /*115120*/  SHF.R.U32.HI R6, RZ, 0x8, R10 ;  /* 0x00000008ff067819 */ /* 0x000fc4000001160a */
[----:B------:R-:W-:Y:S02]  /*115130*/  SHF.R.U32.HI R5, RZ, 0x8, R8 ;  /* 0x00000008ff057819 */ /* 0x000fe40000011608 */
[----:B------:R-:W-:Y:S02]  /*115140*/  SHF.R.U32.HI R8, RZ, 0x8, R9 ;  /* 0x00000008ff087819 */ /* 0x000fe40000011609 */
[----:B------:R-:W-:Y:S02]  /*115150*/  SHF.R.U32.HI R7, RZ, 0x8, R7 ;  /* 0x00000008ff077819 */ /* 0x000fe40000011607 */
[----:B------:R-:W-:Y:S02]  /*115160*/  LOP3.LUT R6, R6, 0xffff, RZ, 0xc0, !PT ;  /* 0x0000ffff06067812 */ /* 0x000fe400078ec0ff */
[----:B------:R-:W-:Y:S02]  /*115170*/  LOP3.LUT R5, R5, 0xffff, RZ, 0xc0, !PT ;  /* 0x0000ffff05057812 */ /* 0x000fe400078ec0ff */
[----:B------:R-:W-:-:S02]  /*115180*/  LOP3.LUT R8, R8, 0xffff, RZ, 0xc0, !PT ;  /* 0x0000ffff08087812 */ /* 0x000fc400078ec0ff */
[----:B------:R-:W-:Y:S02]  /*115190*/  LOP3.LUT R7, R7, 0xffff, RZ, 0xc0, !PT ;  /* 0x0000ffff07077812 */ /* 0x000fe400078ec0ff */
[----:B------:R-:W-:Y:S02]  /*1151a0*/  PRMT R49, R6, 0x3340, R5 ;  /* 0x0000334006317816 */ /* 0x000fe40000000005 */
[----:B------:R-:W-:-:S03]  /*1151b0*/  PRMT R5, R8, 0x3340, R7 ;  /* 0x0000334008057816 */ /* 0x000fc60000000007 */
[----:B------:R-:W-:Y:S04]  /*1151c0*/  STL [R1+0x5d18], R49 ;  /* 0x005d183101007387 */ /* 0x000fe80000100800 */
[----:B------:R0:W-:Y:S01]  /*1151d0*/  STL [R1+0x170], R5 ;  /* 0x0001700501007387 */ /* 0x0001e20000100800 */
[----:B--2---:R-:W-:Y:S02]  /*1151e0*/  LOP3.LUT R9, R14, 0xffff, RZ, 0xc0, !PT ;  /* 0x0000ffff0e097812 */ /* 0x004fe400078ec0ff */
[----:B---3--:R-:W-:Y:S02]  /*1151f0*/  LOP3.LUT R7, R15, 0xffff, RZ, 0xc0, !PT ;  /* 0x0000ffff0f077812 */ /* 0x008fe400078ec0ff */
[----:B------:R-:W-:Y:S02]  /*115200*/  LOP3.LUT R8, R33, 0xffff, RZ, 0xc0, !PT ;  /* 0x0000ffff21087812 */ /* 0x000fe400078ec0ff */
[----:B0-----:R-:W-:-:S02]  /*115210*/  PRMT R5, R7, 0x3340, R0 ;  /* 0x0000334007057816 */ /* 0x001fc40000000000 */
[----:B------:R-:W-:Y:S02]  /*115220*/  PRMT R6, R9, 0x3340, R8 ;  /* 0x0000334009067816 */ /* 0x000fe40000000008 */
[----:B------:R-:W-:Y:S02]  /*115230*/  IADD3 R14, P6, R18, R44, RZ ;  /* 0x0000002c120e7210 */ /* 0x000fe40007fde0ff */
[----:B------:R-:W-:-:S03]  /*115240*/  PRMT R5, R6, 0x5410, R5 ;  /* 0x0000541006057816 */ /* 0x000fc60000000005 */
[----:B------:R-:W-:Y:S02]  /*115250*/  IMAD.X R15, R4, 0x1, R37, P6 ;  /* 0x00000001040f7824 */ /* 0x000fe400030e0625 */
[----:B------:R0:W-:Y:S04]  /*115260*/  STL [R1+0x29c], R5 ;  /* 0x00029c0501007387 */ /* 0x0001e80000100800 */
[----:B------:R1:W-:Y:S01]  /*115270*/  STL.64 [R1+0x6f8], R14 ;  /* 0x0006f80e01007387 */ /* 0x0003e20000100a00 */
[----:B------:R-:W-:Y:S02]  /*115280*/  SHF.R.U32.HI R6, RZ, 0x8, R9 ;  /* 0x00000008ff067819 */ /* 0x000fe40000011609 */
[----:B------:R-:W-:Y:S02]  /*115290*/  SHF.R.U32.HI R7, RZ, 0x8, R7 ;  /* 0x00000008ff077819 */ /* 0x000fe40000011607 */
[----:B0-----:R-:W-:Y:S01]  /*1152a0*/  SHF.R.U32.HI R5, RZ, 0x8, R8 ;  /* 0x00000008ff057819 */ /* 0x001fe20000011608 */
[----:B-1----:R-:W2:Y:S04]  /*1152b0*/  LDL.LU R14, [R1+0x1d4] ;  /* 0x0001d400010e7983 */ /* 0x002ea80000300800 */
[----:B------:R-:W3:Y:S04]  /*1152c0*/  LDL.LU R15, [R1+0x11c] ;  /* 0x00011c00010f7983 */ /* 0x000ee80000300800 */
[----:B------:R-:W3:Y:S01]  /*1152d0*/  LDL.LU R33, [R1+0x188] ;  /* 0x0001880001217983 */ /* 0x000ee20000300800 */
[----:B------:R-:W-:-:S02]  /*1152e0*/  LOP3.LUT R6, R6, 0xffff, RZ, 0xc0, !PT ;  /* 0x0000ffff06067812 */ /* 0x000fc400078ec0ff */
[----:B------:R-:W-:Y:S02]  /*1152f0*/  LOP3.LUT R5, R5, 0xffff, RZ, 0xc0, !PT ;  /* 0x0000ffff05057812 */ /* 0x000fe400078ec0ff */
[----:B------:R-:W-:Y:S02]  /*115300*/  LOP3.LUT R7, R7, 0xffff, RZ, 0xc0, !PT ;  /* 0x0000ffff07077812 */ /* 0x000fe400078ec0ff */
[----:B------:R-:W-:Y:S02]  /*115310*/  PRMT R6, R6, 0x3340, R5 ;  /* 0x0000334006067816 */ /* 0x000fe40000000005 */
[----:B------:R-:W-:-:S03]  /*115320*/  PRMT R5, R7, 0x3340, R0 ;  /* 0x0000334007057816 */ /* 0x000fc60000000000 */
[----:B------:R-:W-:Y:S01]  /*115330*/  STL [R1+0x15c], R6 ;  /* 0x00015c0601007387 */ /* 0x000fe20000100800 */
[----:B------:R-:W-:-:S03]  /*115340*/  IADD3 R12, P6, R18, R42, RZ ;  /* 0x0000002a120c7210 */ /* 0x000fc60007fde0ff */
[----:B------:R0:W-:Y:S01]  /*115350*/  STL [R1+0x34], R5 ;  /* 0x0000340501007387 */ /* 0x0001e20000100800 */
[----:B----4-:R-:W-:Y:S02]  /*115360*/  LOP3.LUT R8, R13, 0xffff, RZ, 0xc0, !PT ;  /* 0x0000ffff0d087812 */ /* 0x010fe400078ec0ff */
[----:B------:R-:W-:Y:S02]  /*115370*/  LOP3.LUT R17, R28, 0xffff, RZ, 0xc0, !PT ;  /* 0x0000ffff1c117812 */ /* 0x000fe400078ec0ff */
[----:B------:R-:W-:Y:S02]  /*115380*/  LOP3.LUT R7, R32, 0xffff, RZ, 0xc0, !PT ;  /* 0x0000ffff20077812 */ /* 0x000fe400078ec0ff */
[----:B0-----:R-:W-:Y:S02]  /*115390*/  PRMT R5, R17, 0x3340, R0 ;  /* 0x0000334011057816 */ /* 0x001fe40000000000 */
[----:B------:R-:W-:Y:S01]  /*1153a0*/  PRMT R6, R8, 0x3340, R7 ;  /* 0x0000334008067816 */ /* 0x000fe20000000007 */
[----:B------:R-:W-:-:S03]  /*1153b0*/  IMAD.X R13, R4, 0x1, R38, P6 ;  /* 0x00000001040d7824 */ /* 0x000fc600030e0626 */
[----:B------:R-:W-:-:S05]  /*1153c0*/  PRMT R5, R6, 0x5410, R5 ;  /* 0x0000541006057816 */ /* 0x000fca0000000005 */
        /* <DEDUP_REMOVED lines=13> */
[----:B------:R-:W-:Y:S01]  /*1154a0*/  STL [R1+0x5d1c], R50 ;  /* 0x005d1c3201007387 */ /* 0x000fe20000100800 */
[----:B------:R-:W-:-:S03]  /*1154b0*/  IADD3 R10, P6, R18, R41, RZ ;  /* 0x00000029120a7210 */ /* 0x000fc60007fde0ff */
[----:B------:R0:W-:Y:S02]  /*1154c0*/  STL [R1+0x18], R5 ;  /* 0x0000180501007387 */ /* 0x0001e40000100800 */
[----:B------:R-:W-:Y:S01]  /*1154d0*/  IMAD.X R11, R4, 0x1, R39, P6 ;  /* 0x00000001040b7824 */ /* 0x000fe200030e0627 */
[----:B--2---:R-:W-:Y:S02]  /*1154e0*/  LOP3.LUT R8, R14, 0xffff, RZ, 0xc0, !PT ;  /* 0x0000ffff0e087812 */ /* 0x004fe400078ec0ff */
[----:B------:R-:W2:Y:S01]  /*1154f0*/  LDL.LU R14, [R1+0x1c0] ;  /* 0x0001c000010e7983 */ /* 0x000ea20000300800 */
[----:B---3--:R-:W-:Y:S02]  /*115500*/  LOP3.LUT R9, R15, 0xffff, RZ, 0xc0, !PT ;  /* 0x0000ffff0f097812 */ /* 0x008fe400078ec0ff */
[----:B------:R-:W-:Y:S02]  /*115510*/  LOP3.LUT R7, R33, 0xffff, RZ, 0xc0, !PT ;  /* 0x0000ffff21077812 */ /* 0x000fe400078ec0ff */
[----:B0-----:R-:W-:Y:S01]  /*115520*/  PRMT R5, R9, 0x3340, R0 ;  /* 0x0000334009057816 */ /* 0x001fe20000000000 */
        /* <DEDUP_REMOVED lines=11> */
[----:B------:R-:W-:Y:S01]  /*1155e0*/  LOP3.LUT R4, R4, 0xffff, RZ, 0xc0, !PT ;  /* 0x0000ffff04047812 */ /* 0x000fe200078ec0ff */
[----:B------:R0:W-:Y:S03]  /*1155f0*/  STL.64 [R1+0x670], R10 ;  /* 0x0006700a01007387 */ /* 0x0001e60000100a00 */
[----:B------:R-:W-:-:S05]  /*115600*/  PRMT R4, R5, 0x3340, R4 ;  /* 0x0000334005047816 */ /* 0x000fca0000000004 */
[----:B------:R1:W-:Y:S01]  /*115610*/  STL [R1+0x108], R4 ;  /* 0x0001080401007387 */ /* 0x0003e20000100800 */
[----:B----4-:R-:W-:-:S03]  /*115620*/  LOP3.LUT R7, R13, 0xffff, RZ, 0xc0, !PT ;  /* 0x0000ffff0d077812 */ /* 0x010fc600078ec0ff */
[----:B------:R-:W4:Y:S01]  /*115630*/  LDL.LU R13, [R1+0x46c] ;  /* 0x00046c00010d7983 */ /* 0x000f220000300800 */
[----:B0-----:R-:W-:Y:S02]  /*115640*/  LOP3.LUT R10, R28, 0xffff, RZ, 0xc0, !PT ;  /* 0x0000ffff1c0a7812 */ /* 0x001fe400078ec0ff */
[----:B------:R-:W-:Y:S02]  /*115650*/  LOP3.LUT R6, R32, 0xffff, RZ, 0xc0, !PT ;  /* 0x0000ffff20067812 */ /* 0x000fe400078ec0ff */
[----:B-1----:R-:W-:Y:S02]  /*115660*/  PRMT R4, R10, 0x3340, R0 ;  /* 0x000033400a047816 */ /* 0x002fe40000000000 */
[----:B------:R-:W-:-:S04]  /*115670*/  PRMT R5, R7, 0x3340, R6 ;  /* 0x0000334007057816 */ /* 0x000fc80000000006 */
[----:B------:R-:W-:-:S05]  /*115680*/  PRMT R4, R5, 0x5410, R4 ;  /* 0x0000541005047816 */ /* 0x000fca0000000004 */
[----:B------:R0:W-:Y:S04]  /*115690*/  STL [R1+0x28c], R4 ;  /* 0x00028c0401007387 */ /* 0x0001e80000100800 */
[----:B------:R-:W4:Y:S04]  /*1156a0*/  LDL.LU R28, [R1+0x400] ;  /* 0x00040000011c7983 */ /* 0x000f280000300800 */
[----:B------:R-:W4:Y:S01]  /*1156b0*/  LDL.LU R32, [R1+0x444] ;  /* 0x0004440001207983 */ /* 0x000f220000300800 */
[----:B0-----:R-:W-:Y:S02]  /*1156c0*/  SHF.R.U32.HI R4, RZ, 0x8, R9 ;  /* 0x00000008ff047819 */ /* 0x001fe40000011609 */
[----:B------:R-:W-:-:S02]  /*1156d0*/  SHF.R.U32.HI R7, RZ, 0x8, R7 ;  /* 0x00000008ff077819 */ /* 0x000fc40000011607 */
[----:B------:R-:W-:Y:S02]  /*1156e0*/  SHF.R.U32.HI R5, RZ, 0x8, R6 ;  /* 0x00000008ff057819 */ /* 0x000fe40000011606 */
[----:B------:R-:W-:Y:S02]  /*1156f0*/  LOP3.LUT R4, R4, 0xffff, RZ, 0xc0, !PT ;  /* 0x0000ffff04047812 */ /* 0x000fe400078ec0ff */
[----:B------:R-:W-:Y:S02]  /*115700*/  LOP3.LUT R6, R7, 0xffff, RZ, 0xc0, !PT ;  /* 0x0000ffff07067812 */ /* 0x000fe400078ec0ff */
[----:B------:R-:W-:Y:S02]  /*115710*/  LOP3.LUT R5, R5, 0xffff, RZ, 0xc0, !PT ;  /* 0x0000ffff05057812 */ /* 0x000fe400078ec0ff */
[----:B------:R-:W-:Y:S02]  /*115720*/  PRMT R7, R4, 0x3340, R0 ;  /* 0x0000334004077816 */ /* 0x000fe40000000000 */
[----:B------:R-:W-:-:S03]  /*115730*/  PRMT R4, R6, 0x3340, R5 ;  /* 0x0000334006047816 */ /* 0x000fc60000000005 */
[----:B------:R0:W-:Y:S04]  /*115740*/  STL [R1+0x4], R7 ;  /* 0x0000040701007387 */ /* 0x0001e80000100800 */
[----:B------:R1:W-:Y:S01]  /*115750*/  STL [R1+0x158], R4 ;  /* 0x0001580401007387 */ /* 0x0003e20000100800 */
[----:B0-----:R-:W-:-:S03]  /*115760*/  LOP3.LUT R7, R59, 0xffff, RZ, 0xc0, !PT ;  /* 0x0000ffff3b077812 */ /* 0x001fc600078ec0ff */
[----:B------:R-:W4:Y:S01]  /*115770*/  LDL.LU R59, [R1+0x5dc0] ;  /* 0x005dc000013b7983 */ /* 0x000f220000300800 */
[----:B-1----:R-:W-:Y:S02]  /*115780*/  PRMT R4, R7, 0x3340, R0 ;  /* 0x0000334007047816 */ /* 0x002fe40000000000 */
[----:B--2---:R-:W-:Y:S02]  /*115790*/  LOP3.LUT R8, R14, 0xffff, RZ, 0xc0, !PT ;  /* 0x0000ffff0e087812 */ /* 0x004fe400078ec0ff */
[----:B---3--:R-:W-:-:S04]  /*1157a0*/  LOP3.LUT R6, R33, 0xffff, RZ, 0xc0, !PT ;  /* 0x0000ffff21067812 */ /* 0x008fc800078ec0ff */
[----:B------:R-:W-:-:S04]  /*1157b0*/  PRMT R5, R8, 0x3340, R6 ;  /* 0x0000334008057816 */ /* 0x000fc80000000006 */
[----:B------:R-:W-:Y:S02]  /*1157c0*/  PRMT R5, R5, 0x5410, R4 ;  /* 0x0000541005057816 */ /* 0x000fe40000000004 */
[----:B------:R-:W-:Y:S02]  /*1157d0*/  SHF.R.U32.HI R33, RZ, 0x8, R7 ;  /* 0x00000008ff217819 */ /* 0x000fe40000011607 */
[----:B------:R-:W-:Y:S01]  /*1157e0*/  SHF.R.U32.HI R8, RZ, 0x8, R8 ;  /* 0x00000008ff087819 */ /* 0x000fe20000011608 */
[----:B------:R0:W-:Y:S01]  /*1157f0*/  STL [R1+0x284], R5 ;  /* 0x0002840501007387 */ /* 0x0001e20000100800 */
[----:B------:R-:W-:Y:S02]  /*115800*/  SHF.R.S32.HI R4, RZ, 0x1f, R15 ;  /* 0x0000001fff047819 */ /* 0x000fe4000001140f */
[----:B------:R-:W-:Y:S01]  /*115810*/  IADD3 R26, P6, R15, R57, RZ ;  /* 0x000000390f1a7210 */ /* 0x000fe20007fde0ff */
[----:B------:R-:W2:Y:S01]  /*115820*/  LDL.LU R16, [R1+0x1c4] ;  /* 0x0001c40001107983 */ /* 0x000ea20000300800 */
[----:B------:R-:W-:-:S03]  /*115830*/  LOP3.LUT R33, R33, 0xffff, RZ, 0xc0, !PT ;  /* 0x0000ffff21217812 */ /* 0x000fc600078ec0ff */
[----:B------:R-:W3:Y:S01]  /*115840*/  LDL.LU R25, [R1+0x154] ;  /* 0x0001540001197983 */ /* 0x000ee20000300800 */
[----:B0-----:R-:W-:Y:S02]  /*115850*/  SHF.R.U32.HI R5, RZ, 0x8, R6 ;  /* 0x00000008ff057819 */ /* 0x001fe40000011606 */
[----:B------:R-:W-:Y:S02]  /*115860*/  LOP3.LUT R6, R8, 0xffff, RZ, 0xc0, !PT ;  /* 0x0000ffff08067812 */ /* 0x000fe400078ec0ff */
[----:B------:R-:W-:Y:S01]  /*115870*/  LOP3.LUT R5, R5, 0xffff, RZ, 0xc0, !PT ;  /* 0x0000ffff05057812 */ /* 0x000fe200078ec0ff */
[----:B------:R-:W-:Y:S01]  /*115880*/  IMAD.X R27, R4, 0x1, R61, P6 ;  /* 0x00000001041b7824 */ /* 0x000fe200030e063d */
[----:B------:R-:W-:Y:S02]  /*115890*/  PRMT R33, R33, 0x3340, R0 ;  /* 0x0000334021217816 */ /* 0x000fe40000000000 */
[----:B------:R-:W-:Y:S02]  /*1158a0*/  PRMT R5, R6, 0x3340, R5 ;  /* 0x0000334006057816 */ /* 0x000fe40000000005 */
[----:B------:R-:W-:Y:S04]  /*1158b0*/  STL.64 [R1+0x5d0], R26 ;  /* 0x0005d01a01007387 */ /* 0x000fe80000100a00 */
[----:B------:R-:W-:Y:S01]  /*1158c0*/  STL [R1+0x5d60], R33 ;  /* 0x005d602101007387 */ /* 0x000fe20000100800 */
[----:B------:R-:W-:-:S03]  /*1158d0*/  IADD3 R12, P6, R15, R46, RZ ;  /* 0x0000002e0f0c7210 */ /* 0x000fc60007fde0ff */
[----:B------:R0:W-:Y:S01]  /*1158e0*/  STL [R1+0x10c], R5 ;  /* 0x00010c0501007387 */ /* 0x0001e20000100800 */
[----:B----4-:R-:W-:Y:S01]  /*1158f0*/  LOP3.LUT R8, R13, 0xffff, RZ, 0xc0, !PT ;  /* 0x0000ffff0d087812 */ /* 0x010fe200078ec0ff */
[----:B------:R-:W-:Y:S01]  /*115900*/  IMAD.X R13, R4, 0x1, R34, P6 ;  /* 0x00000001040d7824 */ /* 0x000fe200030e0622 */
[----:B------:R-:W-:Y:S02]  /*115910*/  LOP3.LUT R9, R28, 0xffff, RZ, 0xc0, !PT ;  /* 0x0000ffff1c097812 */ /* 0x000fe400078ec0ff */
[----:B------:R-:W-:Y:S02]  /*115920*/  LOP3.LUT R7, R32, 0xffff, RZ, 0xc0, !PT ;  /* 0x0000ffff20077812 */ /* 0x000fe400078ec0ff */
[----:B0-----:R-:W-:Y:S02]  /*115930*/  PRMT R5, R9, 0x3340, R0 ;  /* 0x0000334009057816 */ /* 0x001fe40000000000 */
[----:B------:R-:W-:-:S04]  /*115940*/  PRMT R6, R8, 0x3340, R7 ;  /* 0x0000334008067816 */ /* 0x000fc80000000007 */
[----:B------:R-:W-:-:S05]  /*115950*/  PRMT R5, R6, 0x5410, R5 ;  /* 0x0000541006057816 */ /* 0x000fca0000000005 */
[----:B------:R-:W-:Y:S04]  /*115960*/  STL [R1+0x280], R5 ;  /* 0x0002800501007387 */ /* 0x000fe80000100800 */
[----:B------:R-:W4:Y:S04]  /*115970*/  LDL.LU R26, [R1+0x474] ;  /* 0x00047400011a7983 */ /* 0x000f280000300800 */
[----:B------:R-:W4:Y:S04]  /*115980*/  LDL.LU R58, [R1+0x430] ;  /* 0x00043000013a7983 */ /* 0x000f280000300800 */
[----:B------:R0:W-:Y:S04]  /*115990*/  STL.64 [R1+0x5c8], R12 ;  /* 0x0005c80c01007387 */ /* 0x0001e80000100a00 */
[----:B------:R-:W4:Y:S04]  /*1159a0*/  LDL.LU R18, [R1+0x454] ;  /* 0x0004540001127983 */ /* 0x000f280000300800 */
[----:B------:R-:W4:Y:S04]  /*1159b0*/  LDL.LU R14, [R1+0x468] ;  /* 0x00046800010e7983 */ /* 0x000f280000300800 */
[----:B0-----:R-:W4:Y:S04]  /*1159c0*/  LDL.LU R13, [R1+0x394] ;  /* 0x00039400010d7983 */ /* 0x001f280000300800 */
        /* <DEDUP_REMOVED lines=11> */
[----:B------:R-:W-:Y:S02]  /*115a80*/  SHF.R.U32.HI R30, RZ, 0x8, R9 ;  /* 0x00000008ff1e7819 */ /* 0x000fe40000011609 */
[----:B------:R-:W-:Y:S02]  /*115a90*/  IADD3 R10, P6, R15, R45, RZ ;  /* 0x0000002d0f0a7210 */ /* 0x000fe40007fde0ff */
[----:B------:R-:W-:-:S03]  /*115aa0*/  LOP3.LUT R30, R30, 0xffff, RZ, 0xc0, !PT ;  /* 0x0000ffff1e1e7812 */ /* 0x000fc600078ec0ff */
[----:B------:R-:W-:Y:S01]  /*115ab0*/  IMAD.X R11, R4, 0x1, R35, P6 ;  /* 0x00000001040b7824 */ /* 0x000fe200030e0623 */
[--C-:B------:R-:W-:Y:S02]  /*115ac0*/  PRMT R30, R30, 0x3340, R0.reuse ;  /* 0x000033401e1e7816 */ /* 0x100fe40000000000 */
[----:B--2---:R-:W-:Y:S02]  /*115ad0*/  LOP3.LUT R8, R16, 0xffff, RZ, 0xc0, !PT ;  /* 0x0000ffff10087812 */ /* 0x004fe400078ec0ff */
[----:B------:R-:W-:Y:S02]  /*115ae0*/  LOP3.LUT R16, R60, 0xffff, RZ, 0xc0, !PT ;  /* 0x0000ffff3c107812 */ /* 0x000fe400078ec0ff */
[----:B---3--:R-:W-:Y:S01]  /*115af0*/  LOP3.LUT R7, R25, 0xffff, RZ, 0xc0, !PT ;  /* 0x0000ffff19077812 */ /* 0x008fe200078ec0ff */
[----:B------:R-:W2:Y:S01]  /*115b00*/  LDL.LU R60, [R1+0x5dbc] ;  /* 0x005dbc00013c7983 */ /* 0x000ea20000300800 */
[----:B0-----:R-:W-:Y:S02]  /*115b10*/  PRMT R5, R16, 0x3340, R0 ;  /* 0x0000334010057816 */ /* 0x001fe40000000000 */
[----:B------:R-:W-:-:S04]  /*115b20*/  PRMT R6, R8, 0x3340, R7 ;  /* 0x0000334008067816 */ /* 0x000fc80000000007 */
[----:B------:R-:W-:Y:S02]  /*115b30*/  PRMT R5, R6, 0x5410, R5 ;  /* 0x0000541006057816 */ /* 0x000fe40000000005 */
[----:B------:R-:W-:-:S03]  /*115b40*/  SHF.R.U32.HI R6, RZ, 0x8, R8 ;  /* 0x00000008ff067819 */ /* 0x000fc60000011608 */
[----:B------:R0:W-:Y:S01]  /*115b50*/  STL [R1+0x2a8], R5 ;  /* 0x0002a80501007387 */ /* 0x0001e20000100800 */
[----:B------:R-:W-:Y:S02]  /*115b60*/  LOP3.LUT R6, R6, 0xffff, RZ, 0xc0, !PT ;  /* 0x0000ffff06067812 */ /* 0x000fe400078ec0ff */
[----:B0-----:R-:W-:-:S04]  /*115b70*/  SHF.R.U32.HI R5, RZ, 0x8, R7 ;  /* 0x00000008ff057819 */ /* 0x001fc80000011607 */
[----:B------:R-:W-:Y:S01]  /*115b80*/  LOP3.LUT R5, R5, 0xffff, RZ, 0xc0, !PT ;  /* 0x0000ffff05057812 */ /* 0x000fe200078ec0ff */
[----:B------:R0:W-:Y:S03]  /*115b90*/  STL.64 [R1+0x530], R10 ;  /* 0x0005300a01007387 */ /* 0x0001e60000100a00 */
[----:B------:R-:W-:Y:S01]  /*115ba0*/  PRMT R51, R6, 0x3340, R5 ;  /* 0x0000334006337816 */ /* 0x000fe20000000005 */
[----:B------:R-:W-:Y:S04]  /*115bb0*/  STL [R1+0x5d74], R30 ;  /* 0x005d741e01007387 */ /* 0x000fe80000100800 */
[----:B------:R-:W-:Y:S01]  /*115bc0*/  STL [R1+0x5d20], R51 ;  /* 0x005d203301007387 */ /* 0x000fe20000100800 */
[----:B----4-:R-:W-:-:S03]  /*115bd0*/  LOP3.LUT R9, R14, 0xffff, RZ, 0xc0, !PT ;  /* 0x0000ffff0e097812 */ /* 0x010fc600078ec0ff */
[----:B------:R-:W3:Y:S01]  /*115be0*/  LDL.LU R14, [R1+0x2fc] ;  /* 0x0002fc00010e7983 */ /* 0x000ee20000300800 */
[----:B0-----:R-:W-:Y:S02]  /*115bf0*/  LOP3.LUT R10, R26, 0xffff, RZ, 0xc0, !PT ;  /* 0x0000ffff1a0a7812 */ /* 0x001fe400078ec0ff */
[----:B------:R-:W-:Y:S02]  /*115c00*/  LOP3.LUT R12, R58, 0xffff, RZ, 0xc0, !PT ;  /* 0x0000ffff3a0c7812 */ /* 0x000fe400078ec0ff */
[----:B------:R-:W-:Y:S02]  /*115c10*/  LOP3.LUT R8, R18, 0xffff, RZ, 0xc0, !PT ;  /* 0x0000ffff12087812 */ /* 0x000fe400078ec0ff */
[----:B------:R-:W-:Y:S02]  /*115c20*/  PRMT R5, R12, 0x3340, R0 ;  /* 0x000033400c057816 */ /* 0x000fe40000000000 */
[----:B------:R-:W-:Y:S02]  /*115c30*/  PRMT R6, R10, 0x3340, R8 ;  /* 0x000033400a067816 */ /* 0x000fe40000000008 */
[----:B------:R-:W-:-:S02]  /*115c40*/  LOP3.LUT R11, R13, 0xffff, RZ, 0xc0, !PT ;  /* 0x0000ffff0d0b7812 */ /* 0x000fc400078ec0ff */
[----:B------:R-:W-:Y:S02]  /*115c50*/  PRMT R5, R6, 0x5410, R5 ;  /* 0x0000541006057816 */ /* 0x000fe40000000005 */
[----:B------:R-:W-:-:S03]  /*115c60*/  LOP3.LUT R7, R28, 0xffff, RZ, 0xc0, !PT ;  /* 0x0000ffff1c077812 */ /* 0x000fc600078ec0ff */
[----:B------:R0:W-:Y:S01]  /*115c70*/  STL [R1+0x27c], R5 ;  /* 0x00027c0501007387 */ /* 0x0001e20000100800 */
[----:B------:R-:W-:Y:S01]  /*115c80*/  PRMT R6, R9, 0x3340, R7 ;  /* 0x0000334009067816 */ /* 0x000fe20000000007 */
[----:B------:R-:W-:Y:S02]  /*115c90*/  IMAD.MOV.U32 R13, RZ, RZ, R2 ;  /* 0x000000ffff0d7224 */ /* 0x000fe400078e0002 */
[----:B------:R-:W4:Y:S04]  /*115ca0*/  LDL.LU R49, [R1+0x12c] ;  /* 0x00012c0001317983 */ /* 0x000f280000300800 */
[----:B------:R-:W2:Y:S01]  /*115cb0*/  LDL.LU R27, [R1+0x1a0] ;  /* 0x0001a000011b7983 */ /* 0x000ea20000300800 */
[----:B0-----:R-:W-:-:S04]  /*115cc0*/  PRMT R5, R11, 0x3340, R0 ;  /* 0x000033400b057816 */ /* 0x001fc80000000000 */
[----:B------:R-:W-:-:S05]  /*115cd0*/  PRMT R2, R6, 0x5410, R5 ;  /* 0x0000541006027816 */ /* 0x000fca0000000005 */
[----:B------:R0:W-:Y:S04]  /*115ce0*/  STL [R1+0x25c], R2 ;  /* 0x00025c0201007387 */ /* 0x0001e80000100800 */
[----:B------:R-:W2:Y:S04]  /*115cf0*/  LDL.LU R22, [R1+0x470] ;  /* 0x0004700001167983 */ /* 0x000ea80000300800 */
[----:B------:R-:W2:Y:S04]  /*115d00*/  LDL.LU R21, [R1+0x404] ;  /* 0x0004040001157983 */ /* 0x000ea80000300800 */
[----:B------:R-:W2:Y:S01]  /*115d10*/  LDL.LU R25, [R1+0x448] ;  /* 0x0004480001197983 */ /* 0x000ea20000300800 */
[----:B------:R-:W-:-:S02]  /*115d20*/  IADD3 R32, P6, R15, R43, RZ ;  /* 0x0000002b0f207210 */ /* 0x000fc40007fde0ff */
[----:B------:R-:W-:Y:S02]  /*115d30*/  SHF.R.U32.HI R9, RZ, 0x8, R9 ;  /* 0x00000008ff097819 */ /* 0x000fe40000011609 */
[----:B------:R-:W-:Y:S01]  /*115d40*/  SHF.R.U32.HI R7, RZ, 0x8, R7 ;  /* 0x00000008ff077819 */ /* 0x000fe20000011607 */
[----:B------:R-:W-:Y:S01]  /*115d50*/  IMAD.X R33, R4, 0x1, R36, P6 ;  /* 0x0000000104217824 */ /* 0x000fe200030e0624 */
[----:B------:R-:W-:Y:S02]  /*115d60*/  SHF.R.U32.HI R6, RZ, 0x8, R10 ;  /* 0x00000008ff067819 */ /* 0x000fe4000001160a */
[----:B------:R-:W-:Y:S02]  /*115d70*/  SHF.R.U32.HI R5, RZ, 0x8, R8 ;  /* 0x00000008ff057819 */ /* 0x000fe40000011608 */
[----:B------:R1:W-:Y:S01]  /*115d80*/  STL.64 [R1+0x4b8], R32 ;  /* 0x0004b82001007387 */ /* 0x0003e20000100a00 */
[----:B------:R-:W-:Y:S02]  /*115d90*/  LOP3.LUT R8, R9, 0xffff, RZ, 0xc0, !PT ;  /* 0x0000ffff09087812 */ /* 0x000fe400078ec0ff */
[----:B------:R-:W-:-:S02]  /*115da0*/  LOP3.LUT R7, R7, 0xffff, RZ, 0xc0, !PT ;  /* 0x0000ffff07077812 */ /* 0x000fc400078ec0ff */
[----:B------:R-:W-:Y:S02]  /*115db0*/  LOP3.LUT R6, R6, 0xffff, RZ, 0xc0, !PT ;  /* 0x0000ffff06067812 */ /* 0x000fe400078ec0ff */
[----:B------:R-:W-:Y:S02]  /*115dc0*/  LOP3.LUT R5, R5, 0xffff, RZ, 0xc0, !PT ;  /* 0x0000ffff05057812 */ /* 0x000fe400078ec0ff */
[----:B0-----:R-:W-:Y:S02]  /*115dd0*/  PRMT R2, R8, 0x3340, R7 ;  /* 0x0000334008027816 */ /* 0x001fe40000000007 */
[----:B-1----:R-:W-:Y:S02]  /*115de0*/  IADD3 R32, P6, R15, R44, RZ ;  /* 0x0000002c0f207210 */ /* 0x002fe40007fde0ff */
[----:B------:R-:W-:-:S03]  /*115df0*/  PRMT R5, R6, 0x3340, R5 ;  /* 0x0000334006057816 */ /* 0x000fc60000000005 */
[----:B------:R-:W-:Y:S01]  /*115e00*/  IMAD.X R33, R4, 0x1, R37, P6 ;  /* 0x0000000104217824 */ /* 0x000fe200030e0625 */
[----:B------:R-:W-:Y:S01]  /*115e10*/  STL [R1+0x5d78], R2 ;  /* 0x005d780201007387 */ /* 0x000fe20000100800 */
[----:B------:R-:W-:-:S03]  /*115e20*/  IMAD.MOV.U32 R18, RZ, RZ, R13 ;  /* 0x000000ffff127224 */ /* 0x000fc600078e000d */
[----:B------:R0:W-:Y:S04]  /*115e30*/  STL [R1+0x13c], R5 ;  /* 0x00013c0501007387 */ /* 0x0001e80000100800 */
[----:B------:R-:W-:Y:S04]  /*115e40*/  STL.64 [R1+0x4b0], R32 ;  /* 0x0004b02001007387 */ /* 0x000fe80000100a00 */
[----:B------:R-:W2:Y:S01]  /*115e50*/  LDL.LU R58, [R1+0x30c] ;  /* 0x00030c00013a7983 */ /* 0x000ea20000300800 */
[----:B---3--:R-:W-:-:S03]  /*115e60*/  LOP3.LUT R10, R14, 0xffff, RZ, 0xc0, !PT ;  /* 0x0000ffff0e0a7812 */ /* 0x008fc600078ec0ff */
[----:B------:R-:W3:Y:S04]  /*115e70*/  LDL.LU R14, [R1+0x130] ;  /* 0x00013000010e7983 */ /* 0x000ee80000300800 */
[----:B------:R-:W3:Y:S01]  /*115e80*/  LDL.LU R13, [R1+0x1a4] ;  /* 0x0001a400010d7983 */ /* 0x000ee20000300800 */
[----:B------:R-:W-:Y:S02]  /*115e90*/  SHF.R.U32.HI R28, RZ, 0x8, R11 ;  /* 0x00000008ff1c7819 */ /* 0x000fe4000001160b */
[----:B------:R-:W-:Y:S02]  /*115ea0*/  SHF.R.U32.HI R26, RZ, 0x8, R12 ;  /* 0x00000008ff1a7819 */ /* 0x000fe4000001160c */
[----:B----4-:R-:W-:Y:S02]  /*115eb0*/  LOP3.LUT R11, R49, 0xffff, RZ, 0xc0, !PT ;  /* 0x0000ffff310b7812 */ /* 0x010fe400078ec0ff */
[----:B--2---:R-:W-:-:S02]  /*115ec0*/  LOP3.LUT R8, R27, 0xffff, RZ, 0xc0, !PT ;  /* 0x0000ffff1b087812 */ /* 0x004fc400078ec0ff */
[----:B0-----:R-:W-:Y:S02]  /*115ed0*/  PRMT R5, R11, 0x3340, R0 ;  /* 0x000033400b057816 */ /* 0x001fe40000000000 */
[----:B------:R-:W-:-:S04]  /*115ee0*/  PRMT R6, R10, 0x3340, R8 ;  /* 0x000033400a067816 */ /* 0x000fc80000000008 */
[----:B------:R-:W-:Y:S02]  /*115ef0*/  PRMT R2, R6, 0x5410, R5 ;  /* 0x0000541006027816 */ /* 0x000fe40000000005 */
[----:B------:R-:W-:Y:S02]  /*115f00*/  LOP3.LUT R9, R22, 0xffff, RZ, 0xc0, !PT ;  /* 0x0000ffff16097812 */ /* 0x000fe400078ec0ff */
[----:B------:R-:W-:Y:S02]  /*115f10*/  LOP3.LUT R12, R21, 0xffff, RZ, 0xc0, !PT ;  /* 0x0000ffff150c7812 */ /* 0x000fe400078ec0ff */
[----:B------:R-:W-:Y:S02]  /*115f20*/  LOP3.LUT R7, R25, 0xffff, RZ, 0xc0, !PT ;  /* 0x0000ffff19077812 */ /* 0x000fe400078ec0ff */
[----:B------:R-:W-:Y:S02]  /*115f30*/  PRMT R5, R12, 0x3340, R0 ;  /* 0x000033400c057816 */ /* 0x000fe40000000000 */
[----:B------:R-:W-:Y:S01]  /*115f40*/  PRMT R6, R9, 0x3340, R7 ;  /* 0x0000334009067816 */ /* 0x000fe20000000007 */
[----:B------:R0:W-:Y:S03]  /*115f50*/  STL [R1+0x23c], R2 ;  /* 0x00023c0201007387 */ /* 0x0001e60000100800 */
[----:B0-----:R-:W-:-:S05]  /*115f60*/  PRMT R2, R6, 0x5410, R5 ;  /* 0x0000541006027816 */ /* 0x001fca0000000005 */
[----:B------:R0:W-:Y:S04]  /*115f70*/  STL [R1+0x290], R2 ;  /* 0x0002900201007387 */ /* 0x0001e80000100800 */
[----:B------:R-:W2:Y:S04]  /*115f80*/  LDL.LU R27, [R1+0x2e4] ;  /* 0x0002e400011b7983 */ /* 0x000ea80000300800 */
[----:B------:R-:W4:Y:S01]  /*115f90*/  LDL.LU R21, [R1+0x178] ;  /* 0x0001780001157983 */ /* 0x000f220000300800 */
[----:B------:R-:W-:Y:S02]  /*115fa0*/  SHF.R.U32.HI R6, RZ, 0x8, R9 ;  /* 0x00000008ff067819 */ /* 0x000fe40000011609 */
[----:B------:R-:W-:Y:S01]  /*115fb0*/  SHF.R.U32.HI R5, RZ, 0x8, R7 ;  /* 0x00000008ff057819 */ /* 0x000fe20000011607 */
[----:B------:R-:W4:Y:S01]  /*115fc0*/  LDL.LU R25, [R1+0x28] ;  /* 0x0000280001197983 */ /* 0x000f220000300800 */
[----:B------:R-:W-:-:S02]  /*115fd0*/  SHF.R.U32.HI R10, RZ, 0x8, R10 ;  /* 0x00000008ff0a7819 */ /* 0x000fc4000001160a */
[----:B------:R-:W-:Y:S02]  /*115fe0*/  SHF.R.U32.HI R7, RZ, 0x8, R8 ;  /* 0x00000008ff077819 */ /* 0x000fe40000011608 */
[----:B------:R-:W-:Y:S02]  /*115ff0*/  IADD3 R32, P6, R15, R42, RZ ;  /* 0x0000002a0f207210 */ /* 0x000fe40007fde0ff */
[----:B------:R-:W-:Y:S02]  /*116000*/  LOP3.LUT R6, R6, 0xffff, RZ, 0xc0, !PT ;  /* 0x0000ffff06067812 */ /* 0x000fe400078ec0ff */
[----:B------:R-:W-:Y:S02]  /*116010*/  LOP3.LUT R5, R5, 0xffff, RZ, 0xc0, !PT ;  /* 0x0000ffff05057812 */ /* 0x000fe400078ec0ff */
[----:B------:R-:W-:Y:S02]  /*116020*/  LOP3.LUT R8, R10, 0xffff, RZ, 0xc0, !PT ;  /* 0x0000ffff0a087812 */ /* 0x000fe400078ec0ff */
[----:B------:R-:W-:Y:S01]  /*116030*/  LOP3.LUT R7, R7, 0xffff, RZ, 0xc0, !PT ;  /* 0x0000ffff07077812 */ /* 0x000fe200078ec0ff */
[----:B------:R-:W-:Y:S01]  /*116040*/  IMAD.X R33, R4, 0x1, R38, P6 ;  /* 0x0000000104217824 */ /* 0x000fe200030e0626 */
[----:B------:R-:W-:-:S02]  /*116050*/  PRMT R49, R6, 0x3340, R5 ;  /* 0x0000334006317816 */ /* 0x000fc40000000005 */
[----:B0-----:R-:W-:Y:S02]  /*116060*/  PRMT R2, R8, 0x3340, R7 ;  /* 0x0000334008027816 */ /* 0x001fe40000000007 */
[----:B------:R-:W-:Y:S01]  /*116070*/  LOP3.LUT R8, R58, 0xffff, RZ, 0xc0, !PT ;  /* 0x0000ffff3a087812 */ /* 0x000fe200078ec0ff */
[----:B------:R0:W-:Y:S04]  /*116080*/  STL.64 [R1+0x490], R32 ;  /* 0x0004902001007387 */ /* 0x0001e80000100a00 */
[----:B------:R-:W-:Y:S04]  /*116090*/  STL [R1+0x5d38], R49 ;  /* 0x005d383101007387 */ /* 0x000fe80000100800 */
[----:B------:R1:W-:Y:S01]  /*1160a0*/  STL [R1+0x134], R2 ;  /* 0x0001340201007387 */ /* 0x0003e20000100800 */
[----:B0-----:R-:W-:-:S05]  /*1160b0*/  IADD3 R32, P6, R15, R41, RZ ;  /* 0x000000290f207210 */ /* 0x001fca0007fde0ff */
[----:B------:R-:W-:Y:S02]  /*1160c0*/  IMAD.X R33, R4, 0x1, R39, P6 ;  /* 0x0000000104217824 */ /* 0x000fe400030e0627 */
[----:B------:R-:W-:Y:S01]  /*1160d0*/  IMAD.MOV.U32 R58, RZ, RZ, R18 ;  /* 0x000000ffff3a7224 */ /* 0x000fe200078e0012 */
[----:B---3--:R-:W-:Y:S02]  /*1160e0*/  LOP3.LUT R9, R14, 0xffff, RZ, 0xc0, !PT ;  /* 0x0000ffff0e097812 */ /* 0x008fe400078ec0ff */
[----:B------:R-:W3:Y:S01]  /*1160f0*/  LDL.LU R14, [R1+0x47c] ;  /* 0x00047c00010e7983 */ /* 0x000ee20000300800 */
[----:B------:R-:W-:Y:S02]  /*116100*/  LOP3.LUT R7, R13, 0xffff, RZ, 0xc0, !PT ;  /* 0x0000ffff0d077812 */ /* 0x000fe400078ec0ff */
[----:B------:R-:W-:Y:S01]  /*116110*/  PRMT R5, R9, 0x3340, R0 ;  /* 0x0000334009057816 */ /* 0x000fe20000000000 */
[----:B------:R-:W3:Y:S01]  /*116120*/  LDL.LU R13, [R1+0x478] ;  /* 0x00047800010d7983 */ /* 0x000ee20000300800 */
[----:B------:R-:W-:-:S04]  /*116130*/  PRMT R6, R8, 0x3340, R7 ;  /* 0x0000334008067816 */ /* 0x000fc80000000007 */
[----:B-1----:R-:W-:-:S05]  /*116140*/  PRMT R2, R6, 0x5410, R5 ;  /* 0x0000541006027816 */ /* 0x002fca0000000005 */
[----:B------:R-:W-:Y:S04]  /*116150*/  STL [R1+0x21c], R2 ;  /* 0x00021c0201007387 */ /* 0x000fe80000100800 */
[----:B------:R0:W-:Y:S01]  /*116160*/  STL.64 [R1+0x488], R32 ;  /* 0x0004882001007387 */ /* 0x0001e20000100a00 */
[----:B------:R-:W-:Y:S02]  /*116170*/  SHF.R.U32.HI R5, RZ, 0x8, R8 ;  /* 0x00000008ff057819 */ /* 0x000fe40000011608 */
[----:B0-----:R-:W-:-:S05]  /*116180*/  IADD3 R32, P6, R15, R47, RZ ;  /* 0x0000002f0f207210 */ /* 0x001fca0007fde0ff */
[----:B------:R-:W-:Y:S01]  /*116190*/  IMAD.X R33, R4, 0x1, R40, P6 ;  /* 0x0000000104217824 */ /* 0x000fe200030e0628 */
[----:B------:R-:W-:Y:S02]  /*1161a0*/  SHF.R.U32.HI R4, RZ, 0x8, R7 ;  /* 0x00000008ff047819 */ /* 0x000fe40000011607 */
[----:B------:R-:W-:Y:S02]  /*1161b0*/  LOP3.LUT R5, R5, 0xffff, RZ, 0xc0, !PT ;  /* 0x0000ffff05057812 */ /* 0x000fe400078ec0ff */
[----:B------:R-:W-:Y:S01]  /*1161c0*/  LOP3.LUT R4, R4, 0xffff, RZ, 0xc0, !PT ;  /* 0x0000ffff04047812 */ /* 0x000fe200078ec0ff */
[----:B------:R-:W-:Y:S03]  /*1161d0*/  STL.64 [R1+0x4a8], R32 ;  /* 0x0004a82001007387 */ /* 0x000fe60000100a00 */
[----:B------:R-:W-:Y:S01]  /*1161e0*/  PRMT R2, R5, 0x3340, R4 ;  /* 0x0000334005027816 */ /* 0x000fe20000000004 */
[----:B------:R-:W3:Y:S01]  /*1161f0*/  LDL.LU R22, [R1+0x2a90] ;  /* 0x002a900001167983 */ /* 0x000ee20000300800 */
[----:B------:R-:W-:-:S02]  /*116200*/  SHF.R.U32.HI R18, RZ, 0x8, R9 ;  /* 0x00000008ff127819 */ /* 0x000fc40000011609 */
[----:B------:R-:W-:Y:S01]  /*116210*/  LOP3.LUT R9, R60, 0xffff, RZ, 0xc0, !PT ;  /* 0x0000ffff3c097812 */ /* 0x000fe200078ec0ff */
[----:B------:R0:W-:Y:S04]  /*116220*/  STL [R1+0x114], R2 ;  /* 0x0001140201007387 */ /* 0x0001e80000100800 */
[----:B------:R-:W3:Y:S01]  /*116230*/  LDL.LU R60, [R1+0x5db8] ;  /* 0x005db800013c7983 */ /* 0x000ee20000300800 */
[----:B------:R-:W-:Y:S02]  /*116240*/  PRMT R4, R9, 0x3340, R0 ;  /* 0x0000334009047816 */ /* 0x000fe40000000000 */
[----:B--2---:R-:W-:Y:S02]  /*116250*/  LOP3.LUT R7, R27, 0xffff, RZ, 0xc0, !PT ;  /* 0x0000ffff1b077812 */ /* 0x004fe400078ec0ff */
[----:B----4-:R-:W-:-:S02]  /*116260*/  LOP3.LUT R6, R21, 0xffff, RZ, 0xc0, !PT ;  /* 0x0000ffff15067812 */ /* 0x010fc400078ec0ff */
[----:B------:R-:W-:Y:S01]  /*116270*/  SHF.R.U32.HI R15, RZ, 0x8, R11 ;  /* 0x00000008ff0f7819 */ /* 0x000fe2000001160b */
[----:B------:R-:W2:Y:S01]  /*116280*/  LDL.LU R21, [R1+0x2f8] ;  /* 0x0002f80001157983 */ /* 0x000ea20000300800 */
[----:B------:R-:W-:Y:S02]  /*116290*/  PRMT R5, R7, 0x3340, R6 ;  /* 0x0000334007057816 */ /* 0x000fe40000000006 */
[----:B------:R-:W-:Y:S02]  /*1162a0*/  IADD3 R10, P6, R25, R57, RZ ;  /* 0x00000039190a7210 */ /* 0x000fe40007fde0ff */
[----:B0-----:R-:W-:Y:S02]  /*1162b0*/  PRMT R2, R5, 0x5410, R4 ;  /* 0x0000541005027816 */ /* 0x001fe40000000004 */
[----:B------:R-:W-:-:S05]  /*1162c0*/  SHF.R.S32.HI R4, RZ, 0x1f, R25 ;  /* 0x0000001fff047819 */ /* 0x000fca0000011419 */
[----:B------:R-:W-:Y:S01]  /*1162d0*/  IMAD.X R11, R4, 0x1, R61, P6 ;  /* 0x00000001040b7824 */ /* 0x000fe200030e063d */
[----:B------:R0:W-:Y:S01]  /*1162e0*/  STL [R1+0x18c], R2 ;  /* 0x00018c0201007387 */ /* 0x0001e20000100800 */
[----:B------:R-:W-:-:S03]  /*1162f0*/  SHF.R.U32.HI R8, RZ, 0x8, R7 ;  /* 0x00000008ff087819 */ /* 0x000fc60000011607 */
[----:B------:R1:W-:Y:S01]  /*116300*/  STL.64 [R1+0x448], R10 ;  /* 0x0004480a01007387 */ /* 0x0003e20000100a00 */
[----:B------:R-:W-:Y:S02]  /*116310*/  SHF.R.U32.HI R7, RZ, 0x8, R6 ;  /* 0x00000008ff077819 */ /* 0x000fe40000011606 */
[----:B------:R-:W-:Y:S01]  /*116320*/  LOP3.LUT R8, R8, 0xffff, RZ, 0xc0, !PT ;  /* 0x0000ffff08087812 */ /* 0x000fe200078ec0ff */
[----:B------:R-:W4:Y:S01]  /*116330*/  LDL.LU R50, [R1+0x2a98] ;  /* 0x002a980001327983 */ /* 0x000f220000300800 */
[----:B------:R-:W-:-:S04]  /*116340*/  LOP3.LUT R7, R7, 0xffff, RZ, 0xc0, !PT ;  /* 0x0000ffff07077812 */ /* 0x000fc800078ec0ff */
[----:B0-----:R-:W-:Y:S02]  /*116350*/  PRMT R2, R8, 0x3340, R7 ;  /* 0x0000334008027816 */ /* 0x001fe40000000007 */
[----:B------:R-:W-:-:S04]  /*116360*/  LOP3.LUT R15, R15, 0xffff, RZ, 0xc0, !PT ;  /* 0x0000ffff0f0f7812 */ /* 0x000fc800078ec0ff */
[----:B------:R-:W-:Y:S02]  /*116370*/  PRMT R15, R15, 0x3340, R0 ;  /* 0x000033400f0f7816 */ /* 0x000fe40000000000 */
[----:B---3--:R-:W-:Y:S02]  /*116380*/  SHF.R.U32.HI R5, RZ, 0x8, R14 ;  /* 0x00000008ff057819 */ /* 0x008fe4000001160e */
[----:B-1----:R-:W-:Y:S02]  /*116390*/  SHF.R.U32.HI R10, RZ, 0x8, R13 ;  /* 0x00000008ff0a7819 */ /* 0x002fe4000001160d */
[----:B------:R-:W-:Y:S01]  /*1163a0*/  LOP3.LUT R6, R5, 0xffff, RZ, 0xc0, !PT ;  /* 0x0000ffff05067812 */ /* 0x000fe200078ec0ff */
[----:B------:R-:W3:Y:S01]  /*1163b0*/  LDL.LU R13, [R1+0x2a94] ;  /* 0x002a9400010d7983 */ /* 0x000ee20000300800 */
[----:B------:R-:W-:Y:S02]  /*1163c0*/  LOP3.LUT R5, R10, 0xffff, RZ, 0xc0, !PT ;  /* 0x0000ffff0a057812 */ /* 0x000fe400078ec0ff */
[----:B------:R-:W-:-:S02]  /*1163d0*/  IADD3 R10, P6, R25, R46, RZ ;  /* 0x0000002e190a7210 */ /* 0x000fc40007fde0ff */
[----:B------:R-:W-:-:S03]  /*1163e0*/  PRMT R5, R6, 0x3340, R5 ;  /* 0x0000334006057816 */ /* 0x000fc60000000005 */
[----:B------:R-:W-:Y:S02]  /*1163f0*/  IMAD.X R11, R4, 0x1, R34, P6 ;  /* 0x00000001040b7824 */ /* 0x000fe400030e0622 */
[----:B------:R-:W-:Y:S01]  /*116400*/  STL [R1+0x124], R5 ;  /* 0x0001240501007387 */ /* 0x000fe20000100800 */
[----:B------:R-:W-:-:S03]  /*116410*/  SHF.R.U32.HI R14, RZ, 0x8, R9 ;  /* 0x00000008ff0e7819 */ /* 0x000fc60000011609 */
[----:B------:R-:W-:Y:S04]  /*116420*/  STL [R1+0x11c], R2 ;  /* 0x00011c0201007387 */ /* 0x000fe80000100800 */
[----:B------:R0:W-:Y:S01]  /*116430*/  STL.64 [R1+0x480], R10 ;  /* 0x0004800a01007387 */ /* 0x0001e20000100a00 */
[----:B------:R-:W-:-:S03]  /*116440*/  LOP3.LUT R14, R14, 0xffff, RZ, 0xc0, !PT ;  /* 0x0000ffff0e0e7812 */ /* 0x000fc600078ec0ff */
[----:B------:R-:W3:Y:S04]  /*116450*/  LDL.LU R30, [R1+0x2ab0] ;  /* 0x002ab000011e7983 */ /* 0x000ee80000300800 */
[----:B------:R-:W3:Y:S01]  /*116460*/  LDL.LU R32, [R1+0x2aa8] ;  /* 0x002aa80001207983 */ /* 0x000ee20000300800 */
[----:B------:R-:W-:Y:S02]  /*116470*/  PRMT R14, R14, 0x3340, R0 ;  /* 0x000033400e0e7816 */ /* 0x000fe40000000000 */
[----:B------:R-:W-:Y:S01]  /*116480*/  LOP3.LUT R9, R59, 0xffff, RZ, 0xc0, !PT ;  /* 0x0000ffff3b097812 */ /* 0x000fe200078ec0ff */
[----:B------:R-:W3:Y:S04]  /*116490*/  LDL.LU R33, [R1+0x2aa4] ;  /* 0x002aa40001217983 */ /* 0x000ee80000300800 */
[----:B------:R1:W-:Y:S04]  /*1164a0*/  STL.64 [R1+0x5d48], R14 ;  /* 0x005d480e01007387 */ /* 0x0003e80000100a00 */
[----:B------:R-:W3:Y:S01]  /*1164b0*/  LDL.LU R59, [R1+0x5db4] ;  /* 0x005db400013b7983 */ /* 0x000ee20000300800 */
[----:B------:R-:W-:-:S03]  /*1164c0*/  LOP3.LUT R7, R60, 0xffff, RZ, 0xc0, !PT ;  /* 0x0000ffff3c077812 */ /* 0x000fc600078ec0ff */
[----:B------:R-:W3:Y:S04]  /*1164d0*/  LDL.LU R60, [R1+0x5db0] ;  /* 0x005db000013c7983 */ /* 0x000ee80000300800 */
[----:B------:R-:W3:Y:S01]  /*1164e0*/  LDL.LU R27, [R1+0x2a9c] ;  /* 0x002a9c00011b7983 */ /* 0x000ee20000300800 */
[----:B0-----:R-:W-:Y:S02]  /*1164f0*/  SHF.R.U32.HI R10, RZ, 0x8, R22 ;  /* 0x00000008ff0a7819 */ /* 0x001fe40000011616 */
[----:B------:R-:W-:Y:S01]  /*116500*/  PRMT R5, R9, 0x3340, R0 ;  /* 0x0000334009057816 */ /* 0x000fe20000000000 */
[----:B------:R-:W3:Y:S01]  /*116510*/  LDL.LU R22, [R1+0x2aac] ;  /* 0x002aac0001167983 */ /* 0x000ee20000300800 */
[----:B-1----:R-:W-:Y:S02]  /*116520*/  IADD3 R14, P6, R25, R45, RZ ;  /* 0x0000002d190e7210 */ /* 0x002fe40007fde0ff */
[----:B--2---:R-:W-:-:S02]  /*116530*/  LOP3.LUT R8, R21, 0xffff, RZ, 0xc0, !PT ;  /* 0x0000ffff15087812 */ /* 0x004fc400078ec0ff */
[----:B------:R-:W2:Y:S02]  /*116540*/  LDL.LU R21, [R1+0x2aa0] ;  /* 0x002aa00001157983 */ /* 0x000ea40000300800 */
[----:B------:R-:W-:Y:S01]  /*116550*/  PRMT R6, R8, 0x3340, R7 ;  /* 0x0000334008067816 */ /* 0x000fe20000000007 */
[----:B------:R-:W-:-:S03]  /*116560*/  IMAD.X R15, R4, 0x1, R35, P6 ;  /* 0x00000001040f7824 */ /* 0x000fc600030e0623 */
[----:B------:R-:W-:Y:S02]  /*116570*/  PRMT R2, R6, 0x5410, R5 ;  /* 0x0000541006027816 */ /* 0x000fe40000000005 */
[----:B------:R-:W-:Y:S02]  /*116580*/  SHF.R.U32.HI R6, RZ, 0x8, R8 ;  /* 0x00000008ff067819 */ /* 0x000fe40000011608 */
[----:B------:R-:W-:Y:S01]  /*116590*/  SHF.R.U32.HI R5, RZ, 0x8, R7 ;  /* 0x00000008ff057819 */ /* 0x000fe20000011607 */
[----:B------:R-:W-:Y:S01]  /*1165a0*/  STL [R1+0x22c], R2 ;  /* 0x00022c0201007387 */ /* 0x000fe20000100800 */
[----:B------:R-:W-:-:S03]  /*1165b0*/  LOP3.LUT R6, R6, 0xffff, RZ, 0xc0, !PT ;  /* 0x0000ffff06067812 */ /* 0x000fc600078ec0ff */
[----:B------:R0:W-:Y:S01]  /*1165c0*/  STL.64 [R1+0x438], R14 ;  /* 0x0004380e01007387 */ /* 0x0001e20000100a00 */
[----:B------:R-:W-:Y:S02]  /*1165d0*/  LOP3.LUT R5, R5, 0xffff, RZ, 0xc0, !PT ;  /* 0x0000ffff05057812 */ /* 0x000fe400078ec0ff */
[----:B----4-:R-:W-:Y:S02]  /*1165e0*/  SHF.R.U32.HI R8, RZ, 0x8, R50 ;  /* 0x00000008ff087819 */ /* 0x010fe40000011632 */
[----:B------:R-:W-:Y:S02]  /*1165f0*/  PRMT R50, R6, 0x3340, R5 ;  /* 0x0000334006327816 */ /* 0x000fe40000000005 */
[----:B0-----:R-:W-:-:S05]  /*116600*/  IADD3 R14, P6, R25, R43, RZ ;  /* 0x0000002b190e7210 */ /* 0x001fca0007fde0ff */
[----:B------:R-:W-:Y:S01]  /*116610*/  IMAD.X R15, R4, 0x1, R36, P6 ;  /* 0x00000001040f7824 */ /* 0x000fe200030e0624 */
[----:B------:R-:W-:Y:S02]  /*116620*/  LOP3.LUT R8, R8, 0xffff, RZ, 0xc0, !PT ;  /* 0x0000ffff08087812 */ /* 0x000fe400078ec0ff */
[----:B---3--:R-:W-:Y:S02]  /*116630*/  SHF.R.U32.HI R7, RZ, 0x8, R13 ;  /* 0x00000008ff077819 */ /* 0x008fe4000001160d */
[----:B------:R-:W3:Y:S04]  /*116640*/  LDL.LU R13, [R1+0x2ab4] ;  /* 0x002ab400010d7983 */ /* 0x000ee80000300800 */
[----:B------:R0:W-:Y:S01]  /*116650*/  STL.64 [R1+0x470], R14 ;  /* 0x0004700e01007387 */ /* 0x0001e20000100a00 */
[----:B------:R-:W-:-:S02]  /*116660*/  LOP3.LUT R7, R7, 0xffff, RZ, 0xc0, !PT ;  /* 0x0000ffff07077812 */ /* 0x000fc400078ec0ff */
[----:B0-----:R-:W-:Y:S02]  /*116670*/  IADD3 R14, P6, R25, R44, RZ ;  /* 0x0000002c190e7210 */ /* 0x001fe40007fde0ff */
[----:B------:R-:W-:Y:S02]  /*116680*/  SHF.R.U32.HI R6, RZ, 0x8, R30 ;  /* 0x00000008ff067819 */ /* 0x000fe4000001161e */
[----:B------:R-:W-:Y:S02]  /*116690*/  SHF.R.U32.HI R5, RZ, 0x8, R32 ;  /* 0x00000008ff057819 */ /* 0x000fe40000011620 */
[----:B------:R-:W-:Y:S02]  /*1166a0*/  LOP3.LUT R6, R6, 0xffff, RZ, 0xc0, !PT ;  /* 0x0000ffff06067812 */ /* 0x000fe400078ec0ff */
[----:B------:R-:W-:Y:S01]  /*1166b0*/  LOP3.LUT R5, R5, 0xffff, RZ, 0xc0, !PT ;  /* 0x0000ffff05057812 */ /* 0x000fe200078ec0ff */
[----:B------:R-:W-:-:S03]  /*1166c0*/  IMAD.X R15, R4, 0x1, R37, P6 ;  /* 0x00000001040f7824 */ /* 0x000fc600030e0625 */
[----:B------:R-:W-:Y:S02]  /*1166d0*/  PRMT R2, R6, 0x3340, R5 ;  /* 0x0000334006027816 */ /* 0x000fe40000000005 */
[----:B------:R-:W-:-:S03]  /*1166e0*/  PRMT R49, R8, 0x3340, R7 ;  /* 0x0000334008317816 */ /* 0x000fc60000000007 */
[----:B------:R-:W-:Y:S04]  /*1166f0*/  STL [R1+0x120], R2 ;  /* 0x0001200201007387 */ /* 0x000fe80000100800 */
[----:B------:R0:W-:Y:S01]  /*116700*/  STL.64 [R1+0x478], R14 ;  /* 0x0004780e01007387 */ /* 0x0001e20000100a00 */
[----:B------:R-:W-:-:S03]  /*116710*/  SHF.R.U32.HI R7, RZ, 0x8, R27 ;  /* 0x00000008ff077819 */ /* 0x000fc6000001161b */
[----:B------:R-:W4:Y:S01]  /*116720*/  LDL.LU R27, [R1+0x24] ;  /* 0x00002400011b7983 */ /* 0x000f220000300800 */
[----:B------:R-:W-:Y:S02]  /*116730*/  SHF.R.U32.HI R6, RZ, 0x8, R22 ;  /* 0x00000008ff067819 */ /* 0x000fe40000011616 */
[----:B0-----:R-:W-:Y:S02]  /*116740*/  IADD3 R14, P6, R25, R42, RZ ;  /* 0x0000002a190e7210 */ /* 0x001fe40007fde0ff */
[----:B------:R-:W-:Y:S02]  /*116750*/  LOP3.LUT R6, R6, 0xffff, RZ, 0xc0, !PT ;  /* 0x0000ffff06067812 */ /* 0x000fe400078ec0ff */
[----:B------:R-:W-:Y:S02]  /*116760*/  SHF.R.U32.HI R8, RZ, 0x8, R33 ;  /* 0x00000008ff087819 */ /* 0x000fe40000011621 */
[----:B--2---:R-:W-:-:S04]  /*116770*/  SHF.R.U32.HI R5, RZ, 0x8, R21 ;  /* 0x00000008ff057819 */ /* 0x004fc80000011615 */
[----:B------:R-:W-:Y:S02]  /*116780*/  LOP3.LUT R5, R5, 0xffff, RZ, 0xc0, !PT ;  /* 0x0000ffff05057812 */ /* 0x000fe400078ec0ff */
[----:B------:R-:W-:Y:S02]  /*116790*/  SHF.R.U32.HI R9, RZ, 0x8, R9 ;  /* 0x00000008ff097819 */ /* 0x000fe40000011609 */
[----:B------:R-:W-:Y:S01]  /*1167a0*/  PRMT R51, R6, 0x3340, R5 ;  /* 0x0000334006337816 */ /* 0x000fe20000000005 */
[----:B------:R-:W-:Y:S01]  /*1167b0*/  IMAD.X R15, R4, 0x1, R38, P6 ;  /* 0x00000001040f7824 */ /* 0x000fe200030e0626 */
[----:B------:R-:W-:Y:S02]  /*1167c0*/  LOP3.LUT R8, R8, 0xffff, RZ, 0xc0, !PT ;  /* 0x0000ffff08087812 */ /* 0x000fe400078ec0ff */
[----:B------:R-:W-:Y:S01]  /*1167d0*/  LOP3.LUT R9, R9, 0xffff, RZ, 0xc0, !PT ;  /* 0x0000ffff09097812 */ /* 0x000fe200078ec0ff */
[----:B------:R-:W-:Y:S01]  /*1167e0*/  STL.64 [R1+0x5d28], R50 ;  /* 0x005d283201007387 */ /* 0x000fe20000100a00 */
[----:B------:R-:W-:-:S03]  /*1167f0*/  PRMT R8, R8, 0x3340, R0 ;  /* 0x0000334008087816 */ /* 0x000fc60000000000 */
[----:B------:R-:W2:Y:S01]  /*116800*/  LDL.LU R21, [R1+0x288c] ;  /* 0x00288c0001157983 */ /* 0x000ea20000300800 */
[----:B------:R-:W-:-:S03]  /*116810*/  PRMT R9, R9, 0x3340, R0 ;  /* 0x0000334009097816 */ /* 0x000fc60000000000 */
[----:B------:R0:W-:Y:S04]  /*116820*/  STL.64 [R1+0x468], R14 ;  /* 0x0004680e01007387 */ /* 0x0001e80000100a00 */
[----:B------:R1:W-:Y:S01]  /*116830*/  STL.64 [R1+0x5d40], R8 ;  /* 0x005d400801007387 */ /* 0x0003e20000100a00 */
[----:B0-----:R-:W-:-:S05]  /*116840*/  IADD3 R14, P6, R25, R41, RZ ;  /* 0x00000029190e7210 */ /* 0x001fca0007fde0ff */
[C---:B------:R-:W-:Y:S01]  /*116850*/  IMAD.X R15, R4.reuse, 0x1, R39, P6 ;  /* 0x00000001040f7824 */ /* 0x040fe200030e0627 */
[----:B-1----:R-:W-:Y:S02]  /*116860*/  IADD3 R8, P6, R25, R47, RZ ;  /* 0x0000002f19087210 */ /* 0x002fe40007fde0ff */
[----:B------:R-:W-:Y:S02]  /*116870*/  SHF.R.U32.HI R6, RZ, 0x8, R12 ;  /* 0x00000008ff067819 */ /* 0x000fe4000001160c */
[----:B------:R-:W-:Y:S01]  /*116880*/  SHF.R.U32.HI R12, RZ, 0x8, R16 ;  /* 0x00000008ff0c7819 */ /* 0x000fe20000011610 */
[----:B------:R-:W-:Y:S01]  /*116890*/  IMAD.X R9, R4, 0x1, R40, P6 ;  /* 0x0000000104097824 */ /* 0x000fe200030e0628 */
[----:B------:R-:W-:Y:S02]  /*1168a0*/  SHF.R.U32.HI R11, RZ, 0x8, R17 ;  /* 0x00000008ff0b7819 */ /* 0x000fe40000011611 */
[----:B------:R-:W-:Y:S02]  /*1168b0*/  LOP3.LUT R7, R7, 0xffff, RZ, 0xc0, !PT ;  /* 0x0000ffff07077812 */ /* 0x000fe400078ec0ff */
[----:B------:R-:W-:Y:S01]  /*1168c0*/  LOP3.LUT R6, R6, 0xffff, RZ, 0xc0, !PT ;  /* 0x0000ffff06067812 */ /* 0x000fe200078ec0ff */
[----:B------:R-:W-:Y:S01]  /*1168d0*/  STL.64 [R1+0x460], R14 ;  /* 0x0004600e01007387 */ /* 0x000fe20000100a00 */
[----:B------:R-:W-:-:S02]  /*1168e0*/  LOP3.LUT R12, R12, 0xffff, RZ, 0xc0, !PT ;  /* 0x0000ffff0c0c7812 */ /* 0x000fc400078ec0ff */
[----:B------:R-:W-:Y:S01]  /*1168f0*/  LOP3.LUT R10, R10, 0xffff, RZ, 0xc0, !PT ;  /* 0x0000ffff0a0a7812 */ /* 0x000fe200078ec0ff */
[----:B------:R0:W-:Y:S01]  /*116900*/  STL.64 [R1+0x440], R8 ;  /* 0x0004400801007387 */ /* 0x0001e20000100a00 */
[----:B------:R-:W-:Y:S02]  /*116910*/  LOP3.LUT R11, R11, 0xffff, RZ, 0xc0, !PT ;  /* 0x0000ffff0b0b7812 */ /* 0x000fe400078ec0ff */
[----:B------:R-:W-:Y:S02]  /*116920*/  SHF.R.U32.HI R17, RZ, 0x8, R19 ;  /* 0x00000008ff117819 */ /* 0x000fe40000011613 */
[----:B------:R-:W-:Y:S02]  /*116930*/  SHF.R.U32.HI R16, RZ, 0x8, R20 ;  /* 0x00000008ff107819 */ /* 0x000fe40000011614 */
[--C-:B------:R-:W-:Y:S02]  /*116940*/  PRMT R7, R7, 0x3340, R0.reuse ;  /* 0x0000334007077816 */ /* 0x100fe40000000000 */
[----:B------:R-:W-:-:S02]  /*116950*/  PRMT R6, R6, 0x3340, R0 ;  /* 0x0000334006067816 */ /* 0x000fc40000000000 */
[--C-:B------:R-:W-:Y:S02]  /*116960*/  PRMT R12, R12, 0x3340, R0.reuse ;  /* 0x000033400c0c7816 */ /* 0x100fe40000000000 */
[--C-:B------:R-:W-:Y:S02]  /*116970*/  PRMT R10, R10, 0x3340, R0.reuse ;  /* 0x000033400a0a7816 */ /* 0x100fe40000000000 */
[--C-:B------:R-:W-:Y:S02]  /*116980*/  PRMT R11, R11, 0x3340, R0.reuse ;  /* 0x000033400b0b7816 */ /* 0x100fe40000000000 */
[----:B------:R-:W-:Y:S02]  /*116990*/  LOP3.LUT R17, R17, 0xffff, RZ, 0xc0, !PT ;  /* 0x0000ffff11117812 */ /* 0x000fe400078ec0ff */
[----:B------:R-:W-:Y:S01]  /*1169a0*/  LOP3.LUT R16, R16, 0xffff, RZ, 0xc0, !PT ;  /* 0x0000ffff10107812 */ /* 0x000fe200078ec0ff */
[----:B------:R1:W-:Y:S01]  /*1169b0*/  STL.64 [R1+0x5d50], R6 ;  /* 0x005d500601007387 */ /* 0x0003e20000100a00 */
[----:B------:R-:W-:-:S02]  /*1169c0*/  PRMT R17, R17, 0x3340, R0 ;  /* 0x0000334011117816 */ /* 0x000fc40000000000 */
[----:B------:R-:W-:Y:S02]  /*1169d0*/  PRMT R16, R16, 0x3340, R0 ;  /* 0x0000334010107816 */ /* 0x000fe40000000000 */
[----:B------:R-:W-:Y:S02]  /*1169e0*/  LOP3.LUT R22, R59, 0xffff, RZ, 0xc0, !PT ;  /* 0x0000ffff3b167812 */ /* 0x000fe400078ec0ff */
[----:B---3--:R-:W-:-:S04]  /*1169f0*/  SHF.R.U32.HI R13, RZ, 0x8, R13 ;  /* 0x00000008ff0d7819 */ /* 0x008fc8000001160d */
[----:B------:R-:W-:-:S04]  /*116a00*/  LOP3.LUT R13, R13, 0xffff, RZ, 0xc0, !PT ;  /* 0x0000ffff0d0d7812 */ /* 0x000fc800078ec0ff */
[----:B------:R-:W-:-:S05]  /*116a10*/  PRMT R13, R13, 0x3340, R0 ;  /* 0x000033400d0d7816 */ /* 0x000fca0000000000 */
[----:B------:R-:W-:Y:S04]  /*116a20*/  STL.64 [R1+0x5d30], R12 ;  /* 0x005d300c01007387 */ /* 0x000fe80000100a00 */
[----:B------:R-:W-:Y:S04]  /*116a30*/  STL.64 [R1+0x5d58], R10 ;  /* 0x005d580a01007387 */ /* 0x000fe80000100a00 */
[----:B------:R-:W3:Y:S04]  /*116a40*/  LDL.LU R25, [R1+0x77c] ;  /* 0x00077c0001197983 */ /* 0x000ee80000300800 */
[----:B------:R-:W3:Y:S01]  /*116a50*/  LDL.LU R33, [R1+0x770] ;  /* 0x0007700001217983 */ /* 0x000ee20000300800 */
[----:B----4-:R-:W-:-:S02]  /*116a60*/  SHF.R.S32.HI R4, RZ, 0x1f, R27 ;  /* 0x0000001fff047819 */ /* 0x010fc4000001141b */
[----:B0-----:R-:W-:-:S05]  /*116a70*/  IADD3 R8, P6, R27, R57, RZ ;  /* 0x000000391b087210 */ /* 0x001fca0007fde0ff */
[----:B------:R-:W-:-:S05]  /*116a80*/  IMAD.X R9, R4, 0x1, R61, P6 ;  /* 0x0000000104097824 */ /* 0x000fca00030e063d */
[----:B------:R-:W-:Y:S04]  /*116a90*/  STL.64 [R1+0x458], R8 ;  /* 0x0004580801007387 */ /* 0x000fe80000100a00 */
[----:B------:R-:W-:Y:S04]  /*116aa0*/  STL.64 [R1+0x5d68], R16 ;  /* 0x005d681001007387 */ /* 0x000fe80000100a00 */
[----:B------:R-:W4:Y:S01]  /*116ab0*/  LDL.LU R59, [R1+0x5dac] ;  /* 0x005dac00013b7983 */ /* 0x000f220000300800 */
[----:B------:R-:W-:Y:S02]  /*116ac0*/  LOP3.LUT R20, R60, 0xffff, RZ, 0xc0, !PT ;  /* 0x0000ffff3c147812 */ /* 0x000fe400078ec0ff */
[----:B------:R-:W-:-:S02]  /*116ad0*/  PRMT R5, R22, 0x3340, R0 ;  /* 0x0000334016057816 */ /* 0x000fc40000000000 */
[----:B-1----:R-:W-:Y:S02]  /*116ae0*/  IADD3 R6, P6, R27, R46, RZ ;  /* 0x0000002e1b067210 */ /* 0x002fe40007fde0ff */
[----:B--2---:R-:W-:-:S04]  /*116af0*/  LOP3.LUT R21, R21, 0xffff, RZ, 0xc0, !PT ;  /* 0x0000ffff15157812 */ /* 0x004fc800078ec0ff */
[----:B------:R-:W-:Y:S01]  /*116b00*/  PRMT R19, R21, 0x3340, R20 ;  /* 0x0000334015137816 */ /* 0x000fe20000000014 */
[----:B------:R-:W-:-:S03]  /*116b10*/  IMAD.X R7, R4, 0x1, R34, P6 ;  /* 0x0000000104077824 */ /* 0x000fc600030e0622 */
[----:B------:R-:W-:Y:S02]  /*116b20*/  PRMT R2, R19, 0x5410, R5 ;  /* 0x0000541013027816 */ /* 0x000fe40000000005 */
[----:B------:R-:W-:Y:S02]  /*116b30*/  SHF.R.U32.HI R5, RZ, 0x8, R23 ;  /* 0x00000008ff057819 */ /* 0x000fe40000011617 */
[----:B------:R-:W-:Y:S02]  /*116b40*/  SHF.R.U32.HI R19, RZ, 0x8, R21 ;  /* 0x00000008ff137819 */ /* 0x000fe40000011615 */
[----:B------:R-:W-:Y:S01]  /*116b50*/  SHF.R.U32.HI R21, RZ, 0x8, R20 ;  /* 0x00000008ff157819 */ /* 0x000fe20000011614 */
[----:B------:R-:W-:Y:S01]  /*116b60*/  STL [R1+0x288], R2 ;  /* 0x0002880201007387 */ /* 0x000fe20000100800 */
[----:B------:R-:W-:Y:S02]  /*116b70*/  LOP3.LUT R20, R5, 0xffff, RZ, 0xc0, !PT ;  /* 0x0000ffff05147812 */ /* 0x000fe400078ec0ff */
[----:B------:R-:W-:Y:S01]  /*116b80*/  LOP3.LUT R19, R19, 0xffff, RZ, 0xc0, !PT ;  /* 0x0000ffff13137812 */ /* 0x000fe200078ec0ff */
[----:B------:R0:W-:Y:S01]  /*116b90*/  STL.64 [R1+0x450], R6 ;  /* 0x0004500601007387 */ /* 0x0001e20000100a00 */
[----:B------:R-:W-:-:S02]  /*116ba0*/  LOP3.LUT R5, R21, 0xffff, RZ, 0xc0, !PT ;  /* 0x0000ffff15057812 */ /* 0x000fc400078ec0ff */
[----:B------:R-:W-:Y:S02]  /*116bb0*/  SHF.R.U32.HI R21, RZ, 0x8, R24 ;  /* 0x00000008ff157819 */ /* 0x000fe40000011618 */
[----:B------:R-:W-:Y:S02]  /*116bc0*/  PRMT R60, R19, 0x3340, R5 ;  /* 0x00003340133c7816 */ /* 0x000fe40000000005 */
[----:B------:R-:W-:Y:S02]  /*116bd0*/  SHF.R.U32.HI R19, RZ, 0x8, R22 ;  /* 0x00000008ff137819 */ /* 0x000fe40000011616 */
[----:B0-----:R-:W-:-:S05]  /*116be0*/  IADD3 R6, P6, R27, R45, RZ ;  /* 0x0000002d1b067210 */ /* 0x001fca0007fde0ff */
[----:B------:R-:W-:Y:S01]  /*116bf0*/  IMAD.X R7, R4, 0x1, R35, P6 ;  /* 0x0000000104077824 */ /* 0x000fe200030e0623 */
[----:B------:R-:W-:Y:S02]  /*116c00*/  LOP3.LUT R18, R18, 0xffff, RZ, 0xc0, !PT ;  /* 0x0000ffff12127812 */ /* 0x000fe400078ec0ff */
[----:B------:R-:W-:Y:S02]  /*116c10*/  LOP3.LUT R19, R19, 0xffff, RZ, 0xc0, !PT ;  /* 0x0000ffff13137812 */ /* 0x000fe400078ec0ff */
[----:B------:R0:W-:Y:S01]  /*116c20*/  STL.64 [R1+0x4a0], R6 ;  /* 0x0004a00601007387 */ /* 0x0001e20000100a00 */
[----:B------:R-:W-:Y:S02]  /*116c30*/  LOP3.LUT R21, R21, 0xffff, RZ, 0xc0, !PT ;  /* 0x0000ffff15157812 */ /* 0x000fe400078ec0ff */
[--C-:B------:R-:W-:Y:S02]  /*116c40*/  PRMT R18, R18, 0x3340, R0.reuse ;  /* 0x0000334012127816 */ /* 0x100fe40000000000 */
[----:B------:R-:W-:-:S02]  /*116c50*/  PRMT R19, R19, 0x3340, R0 ;  /* 0x0000334013137816 */ /* 0x000fc40000000000 */
[--C-:B------:R-:W-:Y:S02]  /*116c60*/  PRMT R20, R20, 0x3340, R0.reuse ;  /* 0x0000334014147816 */ /* 0x100fe40000000000 */
[----:B------:R-:W-:Y:S02]  /*116c70*/  PRMT R21, R21, 0x3340, R0 ;  /* 0x0000334015157816 */ /* 0x000fe40000000000 */
[C---:B0-----:R-:W-:Y:S01]  /*116c80*/  IADD3 R6, P6, R27.reuse, R43, RZ ;  /* 0x0000002b1b067210 */ /* 0x041fe20007fde0ff */
[----:B------:R-:W-:Y:S04]  /*116c90*/  STL.64 [R1+0x5d80], R18 ;  /* 0x005d801201007387 */ /* 0x000fe80000100a00 */
[----:B------:R-:W-:Y:S01]  /*116ca0*/  IMAD.X R7, R4, 0x1, R36, P6 ;  /* 0x0000000104077824 */ /* 0x000fe200030e0624 */
[----:B------:R-:W-:Y:S04]  /*116cb0*/  STL.64 [R1+0x5d88], R20 ;  /* 0x005d881401007387 */ /* 0x000fe80000100a00 */
[----:B------:R-:W2:Y:S04]  /*116cc0*/  LDL.LU R51, [R1+0x20] ;  /* 0x0000200001337983 */ /* 0x000ea80000300800 */
[----:B------:R0:W-:Y:S02]  /*116cd0*/  STL.64 [R1+0x498], R6 ;  /* 0x0004980601007387 */ /* 0x0001e40000100a00 */
[----:B0-----:R-:W-:-:S05]  /*116ce0*/  IADD3 R6, P6, R27, R44, RZ ;  /* 0x0000002c1b067210 */ /* 0x001fca0007fde0ff */
[----:B------:R-:W-:Y:S01]  /*116cf0*/  IMAD.X R7, R4, 0x1, R37, P6 ;  /* 0x0000000104077824 */ /* 0x000fe200030e0625 */
[----:B---3--:R-:W-:Y:S02]  /*116d00*/  LOP3.LUT R25, R25, 0xffff, RZ, 0xc0, !PT ;  /* 0x0000ffff19197812 */ /* 0x008fe400078ec0ff */
[----:B------:R-:W-:Y:S01]  /*116d10*/  LOP3.LUT R23, R33, 0xffff, RZ, 0xc0, !PT ;  /* 0x0000ffff21177812 */ /* 0x000fe200078ec0ff */
[----:B------:R-:W-:-:S03]  /*116d20*/  IMAD.MOV.U32 R33, RZ, RZ, R58 ;  /* 0x000000ffff217224 */ /* 0x000fc600078e003a */
[----:B------:R-:W-:Y:S02]  /*116d30*/  PRMT R5, R23, 0x3340, R0 ;  /* 0x0000334017057816 */ /* 0x000fe40000000000 */
[----:B------:R-:W-:-:S04]  /*116d40*/  SHF.R.U32.HI R23, RZ, 0x8, R23 ;  /* 0x00000008ff177819 */ /* 0x000fc80000011617 */
[----:B------:R-:W-:Y:S02]  /*116d50*/  LOP3.LUT R23, R23, 0xffff, RZ, 0xc0, !PT ;  /* 0x0000ffff17177812 */ /* 0x000fe400078ec0ff */
[----:B----4-:R-:W-:-:S04]  /*116d60*/  LOP3.LUT R24, R59, 0xffff, RZ, 0xc0, !PT ;  /* 0x0000ffff3b187812 */ /* 0x010fc800078ec0ff */
[----:B------:R-:W-:-:S04]  /*116d70*/  PRMT R22, R25, 0x3340, R24 ;  /* 0x0000334019167816 */ /* 0x000fc80000000018 */
[----:B------:R-:W-:Y:S02]  /*116d80*/  PRMT R58, R22, 0x5410, R5 ;  /* 0x00005410163a7816 */ /* 0x000fe40000000005 */
[----:B------:R-:W-:Y:S02]  /*116d90*/  SHF.R.U32.HI R22, RZ, 0x8, R25 ;  /* 0x00000008ff167819 */ /* 0x000fe40000011619 */
[----:B------:R-:W-:Y:S02]  /*116da0*/  SHF.R.U32.HI R5, RZ, 0x8, R24 ;  /* 0x00000008ff057819 */ /* 0x000fe40000011618 */
[----:B------:R-:W-:Y:S02]  /*116db0*/  LOP3.LUT R22, R22, 0xffff, RZ, 0xc0, !PT ;  /* 0x0000ffff16167812 */ /* 0x000fe400078ec0ff */
[----:B------:R-:W-:-:S04]  /*116dc0*/  LOP3.LUT R5, R5, 0xffff, RZ, 0xc0, !PT ;  /* 0x0000ffff05057812 */ /* 0x000fc800078ec0ff */
[----:B------:R-:W-:Y:S02]  /*116dd0*/  PRMT R59, R22, 0x3340, R5 ;  /* 0x00003340163b7816 */ /* 0x000fe40000000005 */
[----:B------:R-:W-:Y:S02]  /*116de0*/  PRMT R5, R23, 0x3340, R0 ;  /* 0x0000334017057816 */ /* 0x000fe40000000000 */
[----:B------:R-:W-:Y:S01]  /*116df0*/  SHF.R.U32.HI R23, RZ, 0x8, R48 ;  /* 0x00000008ff177819 */ /* 0x000fe20000011630 */
[----:B------:R-:W-:Y:S01]  /*116e00*/  STL.64 [R1+0x5d90], R58 ;  /* 0x005d903a01007387 */ /* 0x000fe20000100a00 */
[----:B------:R-:W-:-:S03]  /*116e10*/  SHF.R.U32.HI R22, RZ, 0x8, R52 ;  /* 0x00000008ff167819 */ /* 0x000fc60000011634 */
[----:B------:R-:W3:Y:S01]  /*116e20*/  LDL.LU R48, [R1+0x5da8] ;  /* 0x005da80001307983 */ /* 0x000ee20000300800 */
[----:B------:R-:W-:-:S03]  /*116e30*/  SHF.R.U32.HI R25, RZ, 0x8, R31 ;  /* 0x00000008ff197819 */ /* 0x000fc6000001161f */
[----:B------:R0:W-:Y:S04]  /*116e40*/  STL.64 [R1+0x4d8], R6 ;  /* 0x0004d80601007387 */ /* 0x0001e80000100a00 */
[----:B------:R-:W4:Y:S04]  /*116e50*/  LDL.LU R52, [R1+0x5da4] ;  /* 0x005da40001347983 */ /* 0x000f280000300800 */
[----:B------:R-:W2:Y:S01]  /*116e60*/  LDL.LU R31, [R1+0x5da0] ;  /* 0x005da000011f7983 */ /* 0x000ea20000300800 */
[----:B0-----:R-:W-:-:S05]  /*116e70*/  IADD3 R6, P6, R27, R42, RZ ;  /* 0x0000002a1b067210 */ /* 0x001fca0007fde0ff */
[----:B------:R-:W-:Y:S01]  /*116e80*/  IMAD.X R7, R4, 0x1, R38, P6 ;  /* 0x0000000104077824 */ /* 0x000fe200030e0626 */
[----:B------:R-:W-:-:S04]  /*116e90*/  SHF.R.U32.HI R24, RZ, 0x8, R29 ;  /* 0x00000008ff187819 */ /* 0x000fc8000001161d */
[----:B------:R0:W-:Y:S04]  /*116ea0*/  STL.64 [R1+0x4d0], R6 ;  /* 0x0004d00601007387 */ /* 0x0001e80000100a00 */
[----:B------:R-:W3:Y:S04]  /*116eb0*/  LDL.LU R29, [R1+0x5d9c] ;  /* 0x005d9c00011d7983 */ /* 0x000ee80000300800 */
[----:B------:R-:W4:Y:S01]  /*116ec0*/  LDL.LU R2, [R1+0x588] ;  /* 0x0005880001027983 */ /* 0x000f220000300800 */
[----:B0-----:R-:W-:-:S03]  /*116ed0*/  IADD3 R6, P6, R27, R41, RZ ;  /* 0x000000291b067210 */ /* 0x001fc60007fde0ff */
[----:B------:R-:W3:Y:S02]  /*116ee0*/  LDL.LU R30, [R1+0x58c] ;  /* 0x00058c00011e7983 */ /* 0x000ee40000300800 */
[----:B------:R-:W-:Y:S02]  /*116ef0*/  IMAD.X R7, R4, 0x1, R39, P6 ;  /* 0x0000000104077824 */ /* 0x000fe400030e0627 */
[----:B------:R-:W4:Y:S04]  /*116f00*/  LDL.LU R20, [R1] ;  /* 0x0000000001147983 */ /* 0x000f280000300800 */
[----:B------:R-:W4:Y:S04]  /*116f10*/  LDL.LU R32, [R1+0x584] ;  /* 0x0005840001207983 */ /* 0x000f280000300800 */
[----:B------:R-:W4:Y:S04]  /*116f20*/  LDL.LU R10, [R1+0x8] ;  /* 0x00000800010a7983 */ /* 0x000f280000300800 */
[----:B------:R0:W-:Y:S01]  /*116f30*/  STL.64 [R1+0x5c0], R6 ;  /* 0x0005c00601007387 */ /* 0x0001e20000100a00 */
[----:B------:R-:W-:-:S03]  /*116f40*/  IADD3 R12, P6, R27, R47, RZ ;  /* 0x0000002f1b0c7210 */ /* 0x000fc60007fde0ff */
[----:B0-----:R-:W4:Y:S04]  /*116f50*/  LDL.LU R7, [R1+0x580] ;  /* 0x0005800001077983 */ /* 0x001f280000300800 */
[----:B------:R-:W4:Y:S04]  /*116f60*/  LDL.LU R11, [R1+0xf4] ;  /* 0x0000f400010b7983 */ /* 0x000f280000300800 */
[----:B------:R-:W4:Y:S04]  /*116f70*/  LDL.LU R8, [R1+0x630] ;  /* 0x0006300001087983 */ /* 0x000f280000300800 */
[----:B------:R-:W4:Y:S04]  /*116f80*/  LDL.LU R9, [R1+0xf0] ;  /* 0x0000f00001097983 */ /* 0x000f280000300800 */
[----:B------:R-:W4:Y:S01]  /*116f90*/  LDL.LU R14, [R1+0x634] ;  /* 0x00063400010e7983 */ /* 0x000f220000300800 */
[----:B------:R-:W-:Y:S01]  /*116fa0*/  IMAD.X R13, R4, 0x1, R40, P6 ;  /* 0x00000001040d7824 */ /* 0x000fe200030e0628 */
[----:B--2---:R-:W-:-:S02]  /*116fb0*/  SHF.R.U32.HI R27, RZ, 0x8, R31 ;  /* 0x00000008ff1b7819 */ /* 0x004fc4000001161f */
[----:B------:R-:W2:Y:S04]  /*116fc0*/  LDL.LU R31, [R1+0x5d98] ;  /* 0x005d9800011f7983 */ /* 0x000ea80000300800 */
[----:B------:R-:W2:Y:S04]  /*116fd0*/  LDL.LU R21, [R1+0xec] ;  /* 0x0000ec0001157983 */ /* 0x000ea80000300800 */
        /* <DEDUP_REMOVED lines=8> */
[----:B------:R0:W-:Y:S04]  /*117060*/  STL [R1+0x5ce0], R0 ;  /* 0x005ce00001007387 */ /* 0x0001e80000100800 */
[----:B------:R-:W2:Y:S01]  /*117070*/  LDL.LU R17, [R1+0x58] ;  /* 0x0000580001117983 */ /* 0x000ea20000300800 */
[----:B------:R-:W-:-:S03]  /*117080*/  SHF.R.S32.HI R4, RZ, 0x1f, R51 ;  /* 0x0000001fff047819 */ /* 0x000fc60000011433 */
[----:B------:R-:W2:Y:S01]  /*117090*/  LDL.LU R6, [R1+0x424] ;  /* 0x0004240001067983 */ /* 0x000ea20000300800 */
[----:B------:R-:W-:Y:S02]  /*1170a0*/  IADD3 R58, P6, R51, R57, RZ ;  /* 0x00000039333a7210 */ /* 0x000fe40007fde0ff */
[----:B---3--:R-:W-:Y:S02]  /*1170b0*/  PRMT R29, R30, 0x5410, R29 ;  /* 0x000054101e1d7816 */ /* 0x008fe4000000001d */
[----:B------:R-:W3:Y:S01]  /*1170c0*/  LDL.LU R30, [R1+0x68] ;  /* 0x00006800011e7983 */ /* 0x000ee20000300800 */
[----:B----4-:R-:W-:Y:S01]  /*1170d0*/  PRMT R20, R32, 0x5410, R20 ;  /* 0x0000541020147816 */ /* 0x010fe20000000014 */
[----:B------:R-:W-:Y:S01]  /*1170e0*/  IMAD.X R59, R4, 0x1, R61, P6 ;  /* 0x00000001043b7824 */ /* 0x000fe200030e063d */
[----:B------:R-:W-:Y:S02]  /*1170f0*/  LOP3.LUT R28, R28, 0xffff, RZ, 0xc0, !PT ;  /* 0x0000ffff1c1c7812 */ /* 0x000fe400078ec0ff */
[----:B------:R-:W-:-:S02]  /*117100*/  LOP3.LUT R26, R26, 0xffff, RZ, 0xc0, !PT ;  /* 0x0000ffff1a1a7812 */ /* 0x000fc400078ec0ff */
[----:B------:R-:W-:Y:S02]  /*117110*/  LOP3.LUT R23, R23, 0xffff, RZ, 0xc0, !PT ;  /* 0x0000ffff17177812 */ /* 0x000fe400078ec0ff */
[----:B------:R-:W-:Y:S02]  /*117120*/  LOP3.LUT R22, R22, 0xffff, RZ, 0xc0, !PT ;  /* 0x0000ffff16167812 */ /* 0x000fe400078ec0ff */
[----:B------:R-:W-:Y:S02]  /*117130*/  LOP3.LUT R25, R25, 0xffff, RZ, 0xc0, !PT ;  /* 0x0000ffff19197812 */ /* 0x000fe400078ec0ff */
[----:B------:R-:W-:Y:S02]  /*117140*/  LOP3.LUT R24, R24, 0xffff, RZ, 0xc0, !PT ;  /* 0x0000ffff18187812 */ /* 0x000fe400078ec0ff */
[----:B------:R-:W-:Y:S02]  /*117150*/  LOP3.LUT R27, R27, 0xffff, RZ, 0xc0, !PT ;  /* 0x0000ffff1b1b7812 */ /* 0x000fe400078ec0ff */
[----:B------:R-:W-:-:S02]  /*117160*/  PRMT R28, R28, 0x3340, R0 ;  /* 0x000033401c1c7816 */ /* 0x000fc40000000000 */
[--C-:B------:R-:W-:Y:S02]  /*117170*/  PRMT R26, R26, 0x3340, R0.reuse ;  /* 0x000033401a1a7816 */ /* 0x100fe40000000000 */
[--C-:B------:R-:W-:Y:S02]  /*117180*/  PRMT R23, R23, 0x3340, R0.reuse ;  /* 0x0000334017177816 */ /* 0x100fe40000000000 */
[--C-:B------:R-:W-:Y:S02]  /*117190*/  PRMT R22, R22, 0x3340, R0.reuse ;  /* 0x0000334016167816 */ /* 0x100fe40000000000 */
[--C-:B------:R-:W-:Y:S02]  /*1171a0*/  PRMT R25, R25, 0x3340, R0.reuse ;  /* 0x0000334019197816 */ /* 0x100fe40000000000 */
[--C-:B------:R-:W-:Y:S02]  /*1171b0*/  PRMT R24, R24, 0x3340, R0.reuse ;  /* 0x0000334018187816 */ /* 0x100fe40000000000 */
[----:B------:R-:W-:-:S02]  /*1171c0*/  PRMT R27, R27, 0x3340, R0 ;  /* 0x000033401b1b7816 */ /* 0x000fc40000000000 */
[----:B------:R-:W-:Y:S02]  /*1171d0*/  PRMT R11, R8, 0x5410, R11 ;  /* 0x00005410080b7816 */ /* 0x000fe4000000000b */
[----:B0-----:R-:W-:Y:S02]  /*1171e0*/  PRMT R0, R7, 0x5410, R10 ;  /* 0x0000541007007816 */ /* 0x001fe4000000000a */
[----:B------:R-:W-:Y:S02]  /*1171f0*/  PRMT R10, R14, 0x5410, R9 ;  /* 0x000054100e0a7816 */ /* 0x000fe40000000009 */
[----:B--2---:R-:W-:Y:S01]  /*117200*/  PRMT R31, R2, 0x5410, R31 ;  /* 0x00005410021f7816 */ /* 0x004fe2000000001f */
[----:B------:R-:W-:Y:S02]  /*117210*/  IMAD.MOV.U32 R2, RZ, RZ, R33 ;  /* 0x000000ffff027224 */ /* 0x000fe400078e0021 */
[----:B------:R-:W2:Y:S04]  /*117220*/  LDL.LU R33, [R1+0x1c] ;  /* 0x00001c0001217983 */ /* 0x000ea80000300800 */
[----:B------:R-:W4:Y:S04]  /*117230*/  LDL.LU R32, [R1+0x7c] ;  /* 0x00007c0001207983 */ /* 0x000f280000300800 */
[----:B------:R0:W-:Y:S04]  /*117240*/  STL.64 [R1+0x588], R58 ;  /* 0x0005883a01007387 */ /* 0x0001e80000100a00 */
[----:B------:R1:W-:Y:S04]  /*117250*/  STL [R1], R20 ;  /* 0x0000001401007387 */ /* 0x0003e80000100800 */
[----:B------:R-:W2:Y:S01]  /*117260*/  LDL.LU R7, [R1+0x74] ;  /* 0x0000740001077983 */ /* 0x000ea20000300800 */
[----:B0-----:R-:W-:-:S05]  /*117270*/  IADD3 R58, P6, R51, R46, RZ ;  /* 0x0000002e333a7210 */ /* 0x001fca0007fde0ff */
[----:B------:R-:W-:Y:S01]  /*117280*/  IMAD.X R59, R4, 0x1, R34, P6 ;  /* 0x00000001043b7824 */ /* 0x000fe200030e0622 */
[----:B------:R-:W-:-:S04]  /*117290*/  IADD3 R8, P6, R51, R45, RZ ;  /* 0x0000002d33087210 */ /* 0x000fc80007fde0ff */
[----:B------:R-:W-:Y:S01]  /*1172a0*/  STL.64 [R1+0x580], R58 ;  /* 0x0005803a01007387 */ /* 0x000fe20000100a00 */
[----:B------:R-:W-:-:S03]  /*1172b0*/  IMAD.X R9, R4, 0x1, R35, P6 ;  /* 0x0000000104097824 */ /* 0x000fc600030e0623 */
[----:B------:R-:W-:Y:S04]  /*1172c0*/  STL [R1+0x24], R11 ;  /* 0x0000240b01007387 */ /* 0x000fe80000100800 */
[----:B------:R0:W-:Y:S01]  /*1172d0*/  STL [R1+0x28], R10 ;  /* 0x0000280a01007387 */ /* 0x0001e20000100800 */
[----:B-1----:R-:W-:Y:S02]  /*1172e0*/  PRMT R20, R18, 0x5410, R21 ;  /* 0x0000541012147816 */ /* 0x002fe40000000015 */
[----:B------:R-:W-:Y:S01]  /*1172f0*/  PRMT R16, R16, 0x5410, R19 ;  /* 0x0000541010107816 */ /* 0x000fe20000000013 */
[----:B0-----:R-:W2:Y:S04]  /*117300*/  LDL.LU R10, [R1+0xe0] ;  /* 0x0000e000010a7983 */ /* 0x001ea80000300800 */
[----:B------:R-:W2:Y:S01]  /*117310*/  LDL.LU R11, [R1+0x254] ;  /* 0x00025400010b7983 */ /* 0x000ea20000300800 */
[----:B------:R-:W-:-:S03]  /*117320*/  IADD3 R18, P6, R51, R43, RZ ;  /* 0x0000002b33127210 */ /* 0x000fc60007fde0ff */
[----:B------:R0:W-:Y:S02]  /*117330*/  STL.64 [R1+0x630], R8 ;  /* 0x0006300801007387 */ /* 0x0001e40000100a00 */
[----:B------:R-:W-:Y:S02]  /*117340*/  IMAD.X R19, R4, 0x1, R36, P6 ;  /* 0x0000000104137824 */ /* 0x000fe400030e0624 */
[----:B0-----:R-:W2:Y:S04]  /*117350*/  LDL.LU R8, [R1+0x94] ;  /* 0x0000940001087983 */ /* 0x001ea80000300800 */
[----:B------:R-:W2:Y:S04]  /*117360*/  LDL.LU R9, [R1+0x8c] ;  /* 0x00008c0001097983 */ /* 0x000ea80000300800 */
[----:B------:R-:W2:Y:S04]  /*117370*/  LDL.LU R14, [R1+0x24c] ;  /* 0x00024c00010e7983 */ /* 0x000ea80000300800 */
[----:B------:R-:W-:Y:S04]  /*117380*/  STL [R1+0x2c], R20 ;  /* 0x00002c1401007387 */ /* 0x000fe80000100800 */
[----:B------:R0:W-:Y:S01]  /*117390*/  STL [R1+0x30], R16 ;  /* 0x0000301001007387 */ /* 0x0001e20000100800 */
[----:B------:R-:W-:-:S02]  /*1173a0*/  PRMT R15, R15, 0x5410, R50 ;  /* 0x000054100f0f7816 */ /* 0x000fc40000000032 */
[----:B0-----:R-:W-:Y:S02]  /*1173b0*/  PRMT R16, R13, 0x5410, R12 ;  /* 0x000054100d107816 */ /* 0x001fe4000000000c */
[C---:B------:R-:W-:Y:S01]  /*1173c0*/  IADD3 R12, P6, R51.reuse, R44, RZ ;  /* 0x0000002c330c7210 */ /* 0x040fe20007fde0ff */
[----:B------:R-:W-:Y:S04]  /*1173d0*/  STL.64 [R1+0x618], R18 ;  /* 0x0006181201007387 */ /* 0x000fe80000100a00 */
[----:B------:R-:W-:Y:S01]  /*1173e0*/  IMAD.X R13, R4, 0x1, R37, P6 ;  /* 0x00000001040d7824 */ /* 0x000fe200030e0625 */
[----:B------:R-:W-:Y:S04]  /*1173f0*/  STL [R1+0x4c], R16 ;  /* 0x00004c1001007387 */ /* 0x000fe80000100800 */
[----:B------:R-:W-:Y:S04]  /*117400*/  STL [R1+0x44], R15 ;  /* 0x0000440f01007387 */ /* 0x000fe80000100800 */
[----:B------:R0:W-:Y:S04]  /*117410*/  STL.64 [R1+0x6e0], R12 ;  /* 0x0006e00c01007387 */ /* 0x0001e80000100a00 */
[----:B0-----:R-:W2:Y:S04]  /*117420*/  LDL.LU R12, [R1+0xa4] ;  /* 0x0000a400010c7983 */ /* 0x001ea80000300800 */
[----:B------:R-:W2:Y:S04]  /*117430*/  LDL.LU R13, [R1+0x240] ;  /* 0x00024000010d7983 */ /* 0x000ea80000300800 */
[----:B------:R-:W2:Y:S04]  /*117440*/  LDL.LU R50, [R1+0x98] ;  /* 0x0000980001327983 */ /* 0x000ea80000300800 */
[----:B------:R-:W2:Y:S01]  /*117450*/  LDL.LU R15, [R1+0x244] ;  /* 0x00024400010f7983 */ /* 0x000ea20000300800 */
[----:B------:R-:W-:-:S02]  /*117460*/  IADD3 R16, P6, R51, R42, RZ ;  /* 0x0000002a33107210 */ /* 0x000fc40007fde0ff */
[----:B------:R-:W-:-:S03]  /*117470*/  PRMT R6, R6, 0x5410, R17 ;  /* 0x0000541006067816 */ /* 0x000fc60000000011 */
[----:B------:R-:W-:Y:S01]  /*117480*/  IMAD.X R17, R4, 0x1, R38, P6 ;  /* 0x0000000104117824 */ /* 0x000fe200030e0626 */
[----:B---3--:R-:W-:Y:S01]  /*117490*/  PRMT R52, R52, 0x5410, R30 ;  /* 0x0000541034347816 */ /* 0x008fe2000000001e */
[----:B------:R0:W-:Y:S04]  /*1174a0*/  STL [R1+0x58], R6 ;  /* 0x0000580601007387 */ /* 0x0001e80000100800 */
[----:B0-----:R-:W3:Y:S04]  /*1174b0*/  LDL.LU R6, [R1+0xb0] ;  /* 0x0000b00001067983 */ /* 0x001ee80000300800 */
[----:B------:R-:W3:Y:S04]  /*1174c0*/  LDL.LU R30, [R1+0xb8] ;  /* 0x0000b800011e7983 */ /* 0x000ee80000300800 */
[----:B------:R0:W-:Y:S02]  /*1174d0*/  STL.64 [R1+0x678], R16 ;  /* 0x0006781001007387 */ /* 0x0001e40000100a00 */
[----:B0-----:R-:W-:-:S05]  /*1174e0*/  IADD3 R16, P6, R51, R41, RZ ;  /* 0x0000002933107210 */ /* 0x001fca0007fde0ff */
[----:B------:R-:W-:Y:S01]  /*1174f0*/  IMAD.X R17, R4, 0x1, R39, P6 ;  /* 0x0000000104117824 */ /* 0x000fe200030e0627 */
[----:B----4-:R-:W-:Y:S02]  /*117500*/  PRMT R3, R3, 0x5410, R32 ;  /* 0x0000541003037816 */ /* 0x010fe40000000020 */
[----:B------:R-:W4:Y:S04]  /*117510*/  LDL.LU R32, [R1+0x230] ;  /* 0x0002300001207983 */ /* 0x000f280000300800 */
[----:B------:R0:W-:Y:S01]  /*117520*/  STL.64 [R1+0x778], R16 ;  /* 0x0007781001007387 */ /* 0x0001e20000100a00 */
[----:B--2---:R-:W-:-:S03]  /*117530*/  PRMT R48, R48, 0x5410, R7 ;  /* 0x0000541030307816 */ /* 0x004fc60000000007 */
[----:B------:R-:W2:Y:S01]  /*117540*/  LDL.LU R7, [R1+0xd0] ;  /* 0x0000d00001077983 */ /* 0x000ea20000300800 */
[----:B0-----:R-:W-:-:S03]  /*117550*/  IADD3 R16, P6, R51, R47, RZ ;  /* 0x0000002f33107210 */ /* 0x001fc60007fde0ff */
[----:B------:R-:W2:Y:S02]  /*117560*/  LDL.LU R51, [R1+0xc8] ;  /* 0x0000c80001337983 */ /* 0x000ea40000300800 */
[----:B------:R-:W-:-:S05]  /*117570*/  IMAD.X R17, R4, 0x1, R40, P6 ;  /* 0x0000000104117824 */ /* 0x000fca00030e0628 */
[----:B------:R-:W-:Y:S01]  /*117580*/  STL.64 [R1+0x710], R16 ;  /* 0x0007101001007387 */ /* 0x000fe20000100a00 */
[----:B------:R-:W-:-:S05]  /*117590*/  PRMT R10, R11, 0x5410, R10 ;  /* 0x000054100b0a7816 */ /* 0x000fca000000000a */
[----:B------:R0:W-:Y:S04]  /*1175a0*/  STL [R1+0x20], R10 ;  /* 0x0000200a01007387 */ /* 0x0001e80000100800 */
[----:B------:R-:W2:Y:S04]  /*1175b0*/  LDL.LU R21, [R1+0xdc] ;  /* 0x0000dc0001157983 */ /* 0x000ea80000300800 */
[----:B0-----:R-:W2:Y:S01]  /*1175c0*/  LDL.LU R10, [R1+0x20c] ;  /* 0x00020c00010a7983 */ /* 0x001ea20000300800 */
[----:B------:R-:W-:Y:S02]  /*1175d0*/  PRMT R53, R53, 0x5410, R8 ;  /* 0x0000541035357816 */ /* 0x000fe40000000008 */
[----:B------:R-:W-:-:S05]  /*1175e0*/  PRMT R4, R14, 0x5410, R9 ;  /* 0x000054100e047816 */ /* 0x000fca0000000009 */
[----:B------:R0:W-:Y:S04]  /*1175f0*/  STL [R1+0x8c], R4 ;  /* 0x00008c0401007387 */ /* 0x0001e80000100800 */
[----:B------:R-:W2:Y:S04]  /*117600*/  LDL.LU R11, [R1+0xd8] ;  /* 0x0000d800010b7983 */ /* 0x000ea80000300800 */
[----:B------:R-:W2:Y:S01]  /*117610*/  LDL.LU R8, [R1+0x210] ;  /* 0x0002100001087983 */ /* 0x000ea20000300800 */
[----:B------:R-:W-:-:S03]  /*117620*/  IADD3 R16, P6, R33, R57, RZ ;  /* 0x0000003921107210 */ /* 0x000fc60007fde0ff */
[----:B------:R-:W2:Y:S01]  /*117630*/  LDL.LU R9, [R1+0xd4] ;  /* 0x0000d40001097983 */ /* 0x000ea20000300800 */
[----:B0-----:R-:W-:-:S03]  /*117640*/  SHF.R.S32.HI R4, RZ, 0x1f, R33 ;  /* 0x0000001fff047819 */ /* 0x001fc60000011421 */
[----:B------:R-:W2:Y:S02]  /*117650*/  LDL.LU R14, [R1+0x208] ;  /* 0x00020800010e7983 */ /* 0x000ea40000300800 */
[----:B------:R-:W-:Y:S02]  /*117660*/  IMAD.X R17, R4, 0x1, R61, P6 ;  /* 0x0000000104117824 */ /* 0x000fe400030e063d */
[----:B------:R-:W2:Y:S04]  /*117670*/  LDL.LU R19, [R1+0x14] ;  /* 0x0000140001137983 */ /* 0x000ea80000300800 */
[----:B------:R-:W-:Y:S01]  /*117680*/  STL.64 [R1+0x770], R16 ;  /* 0x0007701001007387 */ /* 0x000fe20000100a00 */
[----:B------:R-:W-:-:S05]  /*117690*/  PRMT R12, R13, 0x5410, R12 ;  /* 0x000054100d0c7816 */ /* 0x000fca000000000c */
[----:B------:R0:W-:Y:S01]  /*1176a0*/  STL [R1+0xa4], R12 ;  /* 0x0000a40c01007387 */ /* 0x0001e20000100800 */
[----:B------:R-:W-:-:S03]  /*1176b0*/  PRMT R13, R15, 0x5410, R50 ;  /* 0x000054100f0d7816 */ /* 0x000fc60000000032 */
[----:B0-----:R-:W2:Y:S04]  /*1176c0*/  LDL.LU R12, [R1+0xcc] ;  /* 0x0000cc00010c7983 */ /* 0x001ea80000300800 */
[----:B------:R0:W-:Y:S01]  /*1176d0*/  STL [R1+0x98], R13 ;  /* 0x0000980d01007387 */ /* 0x0001e20000100800 */
[----:B------:R-:W-:-:S03]  /*1176e0*/  IMAD.MOV.U32 R15, RZ, RZ, R2 ;  /* 0x000000ffff0f7224 */ /* 0x000fc600078e0002 */
[----:B0-----:R-:W2:Y:S04]  /*1176f0*/  LDL.LU R13, [R1+0x204] ;  /* 0x00020400010d7983 */ /* 0x001ea80000300800 */
[----:B------:R-:W2:Y:S04]  /*117700*/  LDL.LU R50, [R1+0xbc] ;  /* 0x0000bc0001327983 */ /* 0x000ea80000300800 */
[----:B------:R-:W2:Y:S01]  /*117710*/  LDL.LU R2, [R1+0x1f0] ;  /* 0x0001f00001027983 */ /* 0x000ea20000300800 */
[----:B------:R-:W-:Y:S02]  /*117720*/  IADD3 R16, P6, R33, R46, RZ ;  /* 0x0000002e21107210 */ /* 0x000fe40007fde0ff */
[----:B---3--:R-:W-:-:S03]  /*117730*/  PRMT R54, R54, 0x5410, R6 ;  /* 0x0000541036367816 */ /* 0x008fc60000000006 */
[----:B------:R-:W-:Y:S01]  /*117740*/  IMAD.X R17, R4, 0x1, R34, P6 ;  /* 0x0000000104117824 */ /* 0x000fe200030e0622 */
[----:B----4-:R-:W-:Y:S02]  /*117750*/  PRMT R6, R32, 0x5410, R30 ;  /* 0x0000541020067816 */ /* 0x010fe4000000001e */
[----:B------:R-:W3:Y:S04]  /*117760*/  LDL.LU R30, [R1+0xac] ;  /* 0x0000ac00011e7983 */ /* 0x000ee80000300800 */
[----:B------:R0:W-:Y:S04]  /*117770*/  STL.64 [R1+0x7a0], R16 ;  /* 0x0007a01001007387 */ /* 0x0001e80000100a00 */
[----:B------:R-:W3:Y:S01]  /*117780*/  LDL.LU R32, [R1+0x1f4] ;  /* 0x0001f40001207983 */ /* 0x000ee20000300800 */
[----:B0-----:R-:W-:-:S03]  /*117790*/  IADD3 R16, P6, R33, R45, RZ ;  /* 0x0000002d21107210 */ /* 0x001fc60007fde0ff */
[----:B------:R-:W-:Y:S02]  /*1177a0*/  STL [R1+0xb8], R6 ;  /* 0x0000b80601007387 */ /* 0x000fe40000100800 */
[----:B------:R-:W-:Y:S02]  /*1177b0*/  IMAD.X R17, R4, 0x1, R35, P6 ;  /* 0x0000000104117824 */ /* 0x000fe400030e0623 */
[----:B------:R-:W4:Y:S01]  /*1177c0*/  LDL.LU R18, [R1+0xb4] ;  /* 0x0000b40001127983 */ /* 0x000f220000300800 */
[----:B--2---:R-:W-:-:S03]  /*1177d0*/  PRMT R55, R55, 0x5410, R7 ;  /* 0x0000541037377816 */ /* 0x004fc60000000007 */
[----:B------:R0:W-:Y:S01]  /*1177e0*/  STL.64 [R1+0x798], R16 ;  /* 0x0007981001007387 */ /* 0x0001e20000100a00 */
[----:B------:R-:W-:Y:S02]  /*1177f0*/  PRMT R56, R56, 0x5410, R51 ;  /* 0x0000541038387816 */ /* 0x000fe40000000033 */
[----:B------:R-:W-:Y:S01]  /*117800*/  IADD3 R58, P6, R33, R43, RZ ;  /* 0x0000002b213a7210 */ /* 0x000fe20007fde0ff */
[----:B0-----:R-:W4:Y:S04]  /*117810*/  LDL.LU R16, [R1+0x1ec] ;  /* 0x0001ec0001107983 */ /* 0x001f280000300800 */
[----:B------:R-:W2:Y:S04]  /*117820*/  LDL.LU R17, [R1+0xa8] ;  /* 0x0000a80001117983 */ /* 0x000ea80000300800 */
[----:B------:R-:W2:Y:S04]  /*117830*/  LDL.LU R6, [R1+0x1e4] ;  /* 0x0001e40001067983 */ /* 0x000ea80000300800 */
[----:B------:R-:W2:Y:S04]  /*117840*/  LDL.LU R7, [R1+0xa0] ;  /* 0x0000a00001077983 */ /* 0x000ea80000300800 */
[----:B------:R-:W2:Y:S01]  /*117850*/  LDL.LU R51, [R1+0x1e8] ;  /* 0x0001e80001337983 */ /* 0x000ea20000300800 */
[----:B------:R-:W-:Y:S01]  /*117860*/  IMAD.X R59, R4, 0x1, R36, P6 ;  /* 0x00000001043b7824 */ /* 0x000fe200030e0624 */
[----:B------:R-:W-:-:S02]  /*117870*/  PRMT R20, R10, 0x5410, R21 ;  /* 0x000054100a147816 */ /* 0x000fc40000000015 */
[----:B------:R-:W-:Y:S02]  /*117880*/  IADD3 R10, P6, R33, R44, RZ ;  /* 0x0000002c210a7210 */ /* 0x000fe40007fde0ff */
[----:B------:R-:W-:Y:S04]  /*117890*/  STL.64 [R1+0x790], R58 ;  /* 0x0007903a01007387 */ /* 0x000fe80000100a00 */
[----:B------:R-:W-:Y:S01]  /*1178a0*/  STL [R1+0xdc], R20 ;  /* 0x0000dc1401007387 */ /* 0x000fe20000100800 */
[----:B------:R-:W-:Y:S01]  /*1178b0*/  PRMT R8, R8, 0x5410, R11 ;  /* 0x0000541008087816 */ /* 0x000fe2000000000b */
[----:B------:R-:W-:-:S04]  /*1178c0*/  IMAD.X R11, R4, 0x1, R37, P6 ;  /* 0x00000001040b7824 */ /* 0x000fc800030e0625 */
[----:B------:R-:W-:Y:S01]  /*1178d0*/  STL [R1+0xd8], R8 ;  /* 0x0000d80801007387 */ /* 0x000fe20000100800 */
[----:B------:R-:W-:-:S03]  /*1178e0*/  PRMT R9, R14, 0x5410, R9 ;  /* 0x000054100e097816 */ /* 0x000fc60000000009 */
[----:B------:R0:W-:Y:S04]  /*1178f0*/  STL.64 [R1+0x7e0], R10 ;  /* 0x0007e00a01007387 */ /* 0x0001e80000100a00 */
[----:B0-----:R-:W2:Y:S04]  /*117900*/  LDL.LU R10, [R1+0x9c] ;  /* 0x00009c00010a7983 */ /* 0x001ea80000300800 */
[----:B------:R-:W2:Y:S04]  /*117910*/  LDL.LU R8, [R1+0x1e0] ;  /* 0x0001e00001087983 */ /* 0x000ea80000300800 */
[----:B------:R0:W-:Y:S04]  /*117920*/  STL [R1+0xd4], R9 ;  /* 0x0000d40901007387 */ /* 0x0001e80000100800 */
[----:B0-----:R-:W2:Y:S04]  /*117930*/  LDL.LU R9, [R1+0x90] ;  /* 0x0000900001097983 */ /* 0x001ea80000300800 */
[----:B------:R-:W2:Y:S01]  /*117940*/  LDL.LU R14, [R1+0x1d0] ;  /* 0x0001d000010e7983 */ /* 0x000ea20000300800 */
[----:B------:R-:W-:-:S02]  /*117950*/  PRMT R11, R13, 0x5410, R12 ;  /* 0x000054100d0b7816 */ /* 0x000fc4000000000c */
[----:B------:R-:W-:-:S05]  /*117960*/  IADD3 R12, P6, R33, R42, RZ ;  /* 0x0000002a210c7210 */ /* 0x000fca0007fde0ff */
[----:B------:R-:W-:Y:S01]  /*117970*/  IMAD.X R13, R4, 0x1, R38, P6 ;  /* 0x00000001040d7824 */ /* 0x000fe200030e0626 */
[----:B------:R0:W-:Y:S01]  /*117980*/  STL [R1+0xcc], R11 ;  /* 0x0000cc0b01007387 */ /* 0x0001e20000100800 */
[----:B------:R-:W-:-:S03]  /*117990*/  PRMT R2, R2, 0x5410, R50 ;  /* 0x0000541002027816 */ /* 0x000fc60000000032 */
[----:B0-----:R-:W2:Y:S04]  /*1179a0*/  LDL.LU R11, [R1+0x88] ;  /* 0x00008800010b7983 */ /* 0x001ea80000300800 */
[----:B------:R0:W-:Y:S04]  /*1179b0*/  STL.64 [R1+0x7d8], R12 ;  /* 0x0007d80c01007387 */ /* 0x0001e80000100a00 */
[----:B0-----:R-:W2:Y:S04]  /*1179c0*/  LDL.LU R12, [R1+0x1dc] ;  /* 0x0001dc00010c7983 */ /* 0x001ea80000300800 */
[----:B------:R3:W-:Y:S04]  /*1179d0*/  STL [R1+0xbc], R2 ;  /* 0x0000bc0201007387 */ /* 0x0007e80000100800 */
[----:B------:R-:W2:Y:S04]  /*1179e0*/  LDL.LU R13, [R1+0x84] ;  /* 0x00008400010d7983 */ /* 0x000ea80000300800 */
[----:B------:R-:W2:Y:S01]  /*1179f0*/  LDL.LU R50, [R1+0x1b8] ;  /* 0x0001b80001327983 */ /* 0x000ea20000300800 */
[----:B------:R-:W-:-:S05]  /*117a00*/  IADD3 R20, P6, R33, R41, RZ ;  /* 0x0000002921147210 */ /* 0x000fca0007fde0ff */
[----:B------:R-:W-:Y:S01]  /*117a10*/  IMAD.X R21, R4, 0x1, R39, P6 ;  /* 0x0000000104157824 */ /* 0x000fe200030e0627 */
[----:B---3--:R-:W-:-:S05]  /*117a20*/  PRMT R2, R32, 0x5410, R30 ;  /* 0x0000541020027816 */ /* 0x008fca000000001e */
[----:B------:R0:W-:Y:S04]  /*117a30*/  STL [R1+0xac], R2 ;  /* 0x0000ac0201007387 */ /* 0x0001e80000100800 */
[----:B------:R1:W-:Y:S04]  /*117a40*/  STL.64 [R1+0x7d0], R20 ;  /* 0x0007d01401007387 */ /* 0x0003e80000100a00 */
[----:B0-----:R-:W3:Y:S04]  /*117a50*/  LDL.LU R2, [R1+0x80] ;  /* 0x0000800001027983 */ /* 0x001ee80000300800 */
[----:B------:R-:W3:Y:S01]  /*117a60*/  LDL.LU R30, [R1+0x1bc] ;  /* 0x0001bc00011e7983 */ /* 0x000ee20000300800 */
[----:B-1----:R-:W-:-:S03]  /*117a70*/  IADD3 R20, P6, R33, R47, RZ ;  /* 0x0000002f21147210 */ /* 0x002fc60007fde0ff */
[----:B------:R-:W3:Y:S02]  /*117a80*/  LDL.LU R32, [R1+0x78] ;  /* 0x0000780001207983 */ /* 0x000ee40000300800 */
[----:B------:R-:W-:Y:S02]  /*117a90*/  IMAD.X R21, R4, 0x1, R40, P6 ;  /* 0x0000000104157824 */ /* 0x000fe400030e0628 */
[----:B------:R-:W3:Y:S01]  /*117aa0*/  LDL.LU R33, [R1+0x1ac] ;  /* 0x0001ac0001217983 */ /* 0x000ee20000300800 */
[----:B----4-:R-:W-:-:S03]  /*117ab0*/  PRMT R16, R16, 0x5410, R18 ;  /* 0x0000541010107816 */ /* 0x010fc60000000012 */
[----:B------:R-:W-:Y:S04]  /*117ac0*/  STL.64 [R1+0x818], R20 ;  /* 0x0008181401007387 */ /* 0x000fe80000100a00 */
[----:B------:R-:W-:Y:S01]  /*117ad0*/  STL [R1+0xb4], R16 ;  /* 0x0000b41001007387 */ /* 0x000fe20000100800 */
[----:B--2---:R-:W-:Y:S02]  /*117ae0*/  PRMT R4, R6, 0x5410, R17 ;  /* 0x0000541006047816 */ /* 0x004fe40000000011 */
[----:B------:R-:W-:Y:S02]  /*117af0*/  PRMT R6, R51, 0x5410, R7 ;  /* 0x0000541033067816 */ /* 0x000fe40000000007 */
[----:B------:R-:W2:Y:S04]  /*117b00*/  LDL.LU R51, [R1+0x10] ;  /* 0x0000100001337983 */ /* 0x000ea80000300800 */
[----:B------:R0:W-:Y:S04]  /*117b10*/  STL [R1+0xa8], R4 ;  /* 0x0000a80401007387 */ /* 0x0001e80000100800 */
[----:B------:R1:W-:Y:S04]  /*117b20*/  STL [R1+0x1c], R6 ;  /* 0x00001c0601007387 */ /* 0x0003e80000100800 */
[----:B------:R-:W4:Y:S01]  /*117b30*/  LDL.LU R59, [R1+0x70] ;  /* 0x00007000013b7983 */ /* 0x000f220000300800 */
[----:B0-----:R-:W-:-:S03]  /*117b40*/  SHF.R.S32.HI R4, RZ, 0x1f, R19 ;  /* 0x0000001fff047819 */ /* 0x001fc60000011413 */
[----:B------:R-:W4:Y:S01]  /*117b50*/  LDL.LU R20, [R1+0x1a8] ;  /* 0x0001a80001147983 */ /* 0x000f220000300800 */
[----:B-1----:R-:W-:-:S05]  /*117b60*/  IADD3 R6, P6, R19, R57, RZ ;  /* 0x0000003913067210 */ /* 0x002fca0007fde0ff */
[----:B------:R-:W-:-:S05]  /*117b70*/  IMAD.X R7, R4, 0x1, R61, P6 ;  /* 0x0000000104077824 */ /* 0x000fca00030e063d */
[----:B------:R0:W-:Y:S04]  /*117b80*/  STL.64 [R1+0x810], R6 ;  /* 0x0008100601007387 */ /* 0x0001e80000100a00 */
[----:B0-----:R-:W2:Y:S04]  /*117b90*/  LDL.LU R6, [R1+0x60] ;  /* 0x0000600001067983 */ /* 0x001ea80000300800 */
[----:B------:R-:W2:Y:S01]  /*117ba0*/  LDL.LU R7, [R1+0x194] ;  /* 0x0001940001077983 */ /* 0x000ea20000300800 */
[----:B------:R-:W-:-:S05]  /*117bb0*/  PRMT R10, R8, 0x5410, R10 ;  /* 0x00005410080a7816 */ /* 0x000fca000000000a */
[----:B------:R-:W-:Y:S04]  /*117bc0*/  STL [R1+0x9c], R10 ;  /* 0x00009c0a01007387 */ /* 0x000fe80000100800 */
[----:B------:R-:W2:Y:S01]  /*117bd0*/  LDL.LU R21, [R1+0x64] ;  /* 0x0000640001157983 */ /* 0x000ea20000300800 */
[----:B------:R-:W-:Y:S01]  /*117be0*/  PRMT R8, R14, 0x5410, R9 ;  /* 0x000054100e087816 */ /* 0x000fe20000000009 */
[----:B------:R-:W-:-:S04]  /*117bf0*/  IMAD.MOV.U32 R14, RZ, RZ, R15 ;  /* 0x000000ffff0e7224 */ /* 0x000fc800078e000f */
[----:B------:R0:W-:Y:S04]  /*117c00*/  STL [R1+0x90], R8 ;  /* 0x0000900801007387 */ /* 0x0001e80000100800 */
[----:B------:R-:W2:Y:S04]  /*117c10*/  LDL.LU R15, [R1+0x198] ;  /* 0x00019800010f7983 */ /* 0x000ea80000300800 */
[----:B0-----:R-:W2:Y:S04]  /*117c20*/  LDL.LU R8, [R1+0x48] ;  /* 0x0000480001087983 */ /* 0x001ea80000300800 */
[----:B------:R-:W2:Y:S01]  /*117c30*/  LDL.LU R9, [R1+0x190] ;  /* 0x0001900001097983 */ /* 0x000ea20000300800 */
[----:B------:R-:W-:-:S05]  /*117c40*/  IADD3 R16, P6, R19, R46, RZ ;  /* 0x0000002e13107210 */ /* 0x000fca0007fde0ff */
[----:B------:R-:W-:Y:S01]  /*117c50*/  IMAD.X R17, R4, 0x1, R34, P6 ;  /* 0x0000000104117824 */ /* 0x000fe200030e0622 */
[----:B------:R-:W-:Y:S02]  /*117c60*/  PRMT R11, R12, 0x5410, R11 ;  /* 0x000054100c0b7816 */ /* 0x000fe4000000000b */
[----:B------:R-:W2:Y:S04]  /*117c70*/  LDL.LU R12, [R1+0x40] ;  /* 0x00004000010c7983 */ /* 0x000ea80000300800 */
[----:B------:R-:W-:Y:S04]  /*117c80*/  STL.64 [R1+0x808], R16 ;  /* 0x0008081001007387 */ /* 0x000fe80000100a00 */
[----:B------:R-:W-:Y:S01]  /*117c90*/  STL [R1+0xe4], R11 ;  /* 0x0000e40b01007387 */ /* 0x000fe20000100800 */
[----:B------:R-:W-:-:S03]  /*117ca0*/  PRMT R10, R50, 0x5410, R13 ;  /* 0x00005410320a7816 */ /* 0x000fc6000000000d */
[----:B------:R-:W2:Y:S04]  /*117cb0*/  LDL.LU R13, [R1+0x174] ;  /* 0x00017400010d7983 */ /* 0x000ea80000300800 */
[----:B------:R0:W-:Y:S04]  /*117cc0*/  STL [R1+0xe8], R10 ;  /* 0x0000e80a01007387 */ /* 0x0001e80000100800 */
[----:B------:R-:W2:Y:S04]  /*117cd0*/  LDL.LU R18, [R1+0x38] ;  /* 0x0000380001127983 */ /* 0x000ea80000300800 */
[----:B------:R-:W2:Y:S01]  /*117ce0*/  LDL.LU R50, [R1+0x17c] ;  /* 0x00017c0001327983 */ /* 0x000ea20000300800 */
[----:B0-----:R-:W-:-:S05]  /*117cf0*/  IADD3 R10, P6, R19, R45, RZ ;  /* 0x0000002d130a7210 */ /* 0x001fca0007fde0ff */
[----:B------:R-:W-:-:S05]  /*117d00*/  IMAD.X R11, R4, 0x1, R35, P6 ;  /* 0x00000001040b7824 */ /* 0x000fca00030e0623 */
[----:B------:R3:W-:Y:S02]  /*117d10*/  STL.64 [R1+0x800], R10 ;  /* 0x0008000a01007387 */ /* 0x0007e40000100a00 */
[----:B---3--:R-:W-:Y:S02]  /*117d20*/  PRMT R11, R30, 0x5410, R2 ;  /* 0x000054101e0b7816 */ /* 0x008fe40000000002 */
[----:B------:R-:W3:Y:S01]  /*117d30*/  LDL.LU R2, [R1+0x3c] ;  /* 0x00003c0001027983 */ /* 0x000ee20000300800 */
[----:B------:R-:W-:-:S03]  /*117d40*/  PRMT R10, R33, 0x5410, R32 ;  /* 0x00005410210a7816 */ /* 0x000fc60000000020 */
[----:B------:R-:W-:Y:S04]  /*117d50*/  STL [R1+0xe0], R11 ;  /* 0x0000e00b01007387 */ /* 0x000fe80000100800 */
[----:B------:R-:W3:Y:S04]  /*117d60*/  LDL.LU R30, [R1+0x180] ;  /* 0x00018000011e7983 */ /* 0x000ee80000300800 */
[----:B------:R0:W-:Y:S04]  /*117d70*/  STL [R1+0x78], R10 ;  /* 0x0000780a01007387 */ /* 0x0001e80000100800 */
[----:B------:R-:W3:Y:S04]  /*117d80*/  LDL.LU R32, [R1+0x34] ;  /* 0x0000340001207983 */ /* 0x000ee80000300800 */
[----:B------:R-:W3:Y:S01]  /*117d90*/  LDL.LU R16, [R1+0x18] ;  /* 0x0000180001107983 */ /* 0x000ee20000300800 */
[----:B0-----:R-:W-:-:S03]  /*117da0*/  IADD3 R10, P6, R19, R43, RZ ;  /* 0x0000002b130a7210 */ /* 0x001fc60007fde0ff */
[----:B------:R-:W3:Y:S02]  /*117db0*/  LDL.LU R17, [R1+0x170] ;  /* 0x0001700001117983 */ /* 0x000ee40000300800 */
[----:B------:R-:W-:Y:S02]  /*117dc0*/  IMAD.X R11, R4, 0x1, R36, P6 ;  /* 0x00000001040b7824 */ /* 0x000fe400030e0624 */
[----:B------:R-:W3:Y:S04]  /*117dd0*/  LDL.LU R33, [R1+0x4] ;  /* 0x0000040001217983 */ /* 0x000ee80000300800 */
[----:B------:R0:W-:Y:S01]  /*117de0*/  STL.64 [R1+0x860], R10 ;  /* 0x0008600a01007387 */ /* 0x0001e20000100a00 */
[----:B----4-:R-:W-:-:S03]  /*117df0*/  PRMT R58, R20, 0x5410, R59 ;  /* 0x00005410143a7816 */ /* 0x010fc6000000003b */
[----:B0-----:R-:W4:Y:S04]  /*117e00*/  LDL.LU R10, [R1+0x108] ;  /* 0x00010800010a7983 */ /* 0x001f280000300800 */
[----:B------:R-:W4:Y:S01]  /*117e10*/  LDL.LU R11, [R1+0x10c] ;  /* 0x00010c00010b7983 */ /* 0x000f220000300800 */
[----:B--2---:R-:W-:-:S03]  /*117e20*/  PRMT R20, R7, 0x5410, R6 ;  /* 0x0000541007147816 */ /* 0x004fc60000000006 */
[----:B------:R-:W2:Y:S04]  /*117e30*/  LDL.LU R6, [R1+0x158] ;  /* 0x0001580001067983 */ /* 0x000ea80000300800 */
[----:B------:R0:W-:Y:S04]  /*117e40*/  STL [R1+0xf0], R58 ;  /* 0x0000f03a01007387 */ /* 0x0001e80000100800 */
[----:B------:R-:W2:Y:S01]  /*117e50*/  LDL.LU R7, [R1+0x140] ;  /* 0x0001400001077983 */ /* 0x000ea20000300800 */
[----:B0-----:R-:W-:-:S03]  /*117e60*/  IADD3 R58, P6, R19, R44, RZ ;  /* 0x0000002c133a7210 */ /* 0x001fc60007fde0ff */
[----:B------:R-:W-:Y:S02]  /*117e70*/  STL [R1+0xf8], R20 ;  /* 0x0000f81401007387 */ /* 0x000fe40000100800 */
[----:B------:R-:W-:-:S05]  /*117e80*/  IMAD.X R59, R4, 0x1, R37, P6 ;  /* 0x00000001043b7824 */ /* 0x000fca00030e0625 */
[----:B------:R0:W-:Y:S01]  /*117e90*/  STL.64 [R1+0x858], R58 ;  /* 0x0008583a01007387 */ /* 0x0001e20000100a00 */
[----:B------:R-:W-:-:S03]  /*117ea0*/  PRMT R21, R15, 0x5410, R21 ;  /* 0x000054100f157816 */ /* 0x000fc60000000015 */
[----:B0-----:R-:W2:Y:S04]  /*117eb0*/  LDL.LU.64 R58, [R1+0x5d90] ;  /* 0x005d9000013a7983 */ /* 0x001ea80000300a00 */
[----:B------:R-:W2:Y:S01]  /*117ec0*/  LDL.LU R15, [R1+0x13c] ;  /* 0x00013c00010f7983 */ /* 0x000ea20000300800 */
[----:B------:R-:W-:-:S03]  /*117ed0*/  PRMT R20, R9, 0x5410, R8 ;  /* 0x0000541009147816 */ /* 0x000fc60000000008 */
[----:B------:R-:W-:Y:S04]  /*117ee0*/  STL [R1+0xec], R21 ;  /* 0x0000ec1501007387 */ /* 0x000fe80000100800 */
[----:B------:R-:W2:Y:S04]  /*117ef0*/  LDL.LU R8, [R1+0x114] ;  /* 0x0001140001087983 */ /* 0x000ea80000300800 */
[----:B------:R-:W2:Y:S04]  /*117f00*/  LDL.LU R9, [R1+0x134] ;  /* 0x0001340001097983 */ /* 0x000ea80000300800 */
[----:B------:R0:W-:Y:S02]  /*117f10*/  STL [R1+0xf4], R20 ;  /* 0x0000f41401007387 */ /* 0x0001e40000100800 */
[----:B0-----:R-:W-:-:S05]  /*117f20*/  IADD3 R20, P6, R19, R42, RZ ;  /* 0x0000002a13147210 */ /* 0x001fca0007fde0ff */
[----:B------:R-:W-:-:S05]  /*117f30*/  IMAD.X R21, R4, 0x1, R38, P6 ;  /* 0x0000000104157824 */ /* 0x000fca00030e0626 */
[----:B------:R0:W-:Y:S02]  /*117f40*/  STL.64 [R1+0x850], R20 ;  /* 0x0008501401007387 */ /* 0x0001e40000100a00 */
[----:B0-----:R-:W-:Y:S02]  /*117f50*/  PRMT R20, R13, 0x5410, R12 ;  /* 0x000054100d147816 */ /* 0x001fe4000000000c */
[----:B------:R-:W2:Y:S04]  /*117f60*/  LDL.LU R12, [R1+0x11c] ;  /* 0x00011c00010c7983 */ /* 0x000ea80000300800 */
[----:B------:R-:W2:Y:S04]  /*117f70*/  LDL.LU R13, [R1+0x124] ;  /* 0x00012400010d7983 */ /* 0x000ea80000300800 */
[----:B------:R0:W-:Y:S01]  /*117f80*/  STL [R1+0xfc], R20 ;  /* 0x0000fc1401007387 */ /* 0x0001e20000100800 */
[----:B------:R-:W-:-:S03]  /*117f90*/  PRMT R18, R50, 0x5410, R18 ;  /* 0x0000541032127816 */ /* 0x000fc60000000012 */
[----:B------:R-:W2:Y:S01]  /*117fa0*/  LDL.LU R50, [R1+0x120] ;  /* 0x0001200001327983 */ /* 0x000ea20000300800 */
[----:B0-----:R-:W-:-:S03]  /*117fb0*/  IADD3 R20, P6, R19, R41, RZ ;  /* 0x0000002913147210 */ /* 0x001fc60007fde0ff */
[----:B------:R0:W-:Y:S02]  /*117fc0*/  STL [R1+0x38], R18 ;  /* 0x0000381201007387 */ /* 0x0001e40000100800 */
[----:B------:R-:W-:Y:S01]  /*117fd0*/  IMAD.X R21, R4, 0x1, R39, P6 ;  /* 0x0000000104157824 */ /* 0x000fe200030e0627 */
[----:B0-----:R-:W-:-:S04]  /*117fe0*/  IADD3 R18, P6, R19, R47, RZ ;  /* 0x0000002f13127210 */ /* 0x001fc80007fde0ff */
[----:B------:R0:W-:Y:S01]  /*117ff0*/  STL.64 [R1+0x838], R20 ;  /* 0x0008381401007387 */ /* 0x0001e20000100a00 */
[----:B------:R-:W-:-:S03]  /*118000*/  IMAD.X R19, R4, 0x1, R40, P6 ;  /* 0x0000000104137824 */ /* 0x000fc600030e0628 */
[----:B0-----:R-:W2:Y:S04]  /*118010*/  LDL.LU.64 R20, [R1+0x5d88] ;  /* 0x005d880001147983 */ /* 0x001ea80000300a00 */
[----:B------:R0:W-:Y:S04]  /*118020*/  STL.64 [R1+0x828], R18 ;  /* 0x0008281201007387 */ /* 0x0001e80000100a00 */
[----:B0-----:R-:W2:Y:S04]  /*118030*/  LDL.LU.64 R18, [R1+0x5d80] ;  /* 0x005d800001127983 */ /* 0x001ea80000300a00 */
[----:B------:R-:W2:Y:S01]  /*118040*/  LDL.LU R4, [R1+0x15c] ;  /* 0x00015c0001047983 */ /* 0x000ea20000300800 */
[----:B---3--:R-:W-:-:S03]  /*118050*/  PRMT R30, R30, 0x5410, R2 ;  /* 0x000054101e1e7816 */ /* 0x008fc60000000002 */
[----:B------:R-:W3:Y:S04]  /*118060*/  LDL.LU R2, [R1+0x5d78] ;  /* 0x005d780001027983 */ /* 0x000ee80000300800 */
[----:B------:R0:W-:Y:S04]  /*118070*/  STL [R1+0x100], R30 ;  /* 0x0001001e01007387 */ /* 0x0001e80000100800 */
[----:B0-----:R-:W3:Y:S01]  /*118080*/  LDL.LU R30, [R1+0x5d74] ;  /* 0x005d7400011e7983 */ /* 0x001ee20000300800 */
[----:B------:R-:W-:Y:S02]  /*118090*/  PRMT R17, R17, 0x5410, R16 ;  /* 0x0000541011117816 */ /* 0x000fe40000000010 */
[----:B------:R-:W-:-:S02]  /*1180a0*/  IADD3 R16, P6, R51, R57, RZ ;  /* 0x0000003933107210 */ /* 0x000fc40007fde0ff */
[----:B----4-:R-:W-:Y:S02]  /*1180b0*/  PRMT R10, R10, 0x5410, R33 ;  /* 0x000054100a0a7816 */ /* 0x010fe40000000021 */
[----:B--2---:R-:W-:Y:S02]  /*1180c0*/  PRMT R4, R4, 0x5410, R32 ;  /* 0x0000541004047816 */ /* 0x004fe40000000020 */
[----:B------:R-:W2:Y:S04]  /*1180d0*/  LDL.LU R32, [R1+0x5d70] ;  /* 0x005d700001207983 */ /* 0x000ea80000300800 */
[----:B------:R0:W-:Y:S04]  /*1180e0*/  STL [R1+0x104], R4 ;  /* 0x0001040401007387 */ /* 0x0001e80000100800 */
[----:B------:R1:W-:Y:S01]  /*1180f0*/  STL [R1+0x3c], R17 ;  /* 0x00003c1101007387 */ /* 0x0003e20000100800 */
[----:B0-----:R-:W-:-:S05]  /*118100*/  SHF.R.S32.HI R4, RZ, 0x1f, R51 ;  /* 0x0000001fff047819 */ /* 0x001fca0000011433 */
[----:B-1----:R-:W-:-:S05]  /*118110*/  IMAD.X R17, R4, 0x1, R61, P6 ;  /* 0x0000000104117824 */ /* 0x002fca00030e063d */
[----:B------:R0:W-:Y:S04]  /*118120*/  STL.64 [R1+0x888], R16 ;  /* 0x0008881001007387 */ /* 0x0001e80000100a00 */
[----:B0-----:R-:W4:Y:S04]  /*118130*/  LDL.LU.64 R16, [R1+0x5d68] ;  /* 0x005d680001107983 */ /* 0x001f280000300a00 */
[----:B------:R-:W3:Y:S04]  /*118140*/  LDL.LU R33, [R1+0x5d60] ;  /* 0x005d600001217983 */ /* 0x000ee80000300800 */
[----:B------:R0:W-:Y:S02]  /*118150*/  STL [R1+0x108], R10 ;  /* 0x0001080a01007387 */ /* 0x0001e40000100800 */
[----:B0-----:R-:W-:-:S02]  /*118160*/  IADD3 R10, P6, R51, R46, RZ ;  /* 0x0000002e330a7210 */ /* 0x001fc40007fde0ff */
[----:B------:R-:W-:Y:S02]  /*118170*/  PRMT R26, R15, 0x5410, R26 ;  /* 0x000054100f1a7816 */ /* 0x000fe4000000001a */
[----:B--2---:R-:W-:Y:S02]  /*118180*/  PRMT R32, R6, 0x5410, R32 ;  /* 0x0000541006207816 */ /* 0x004fe40000000020 */
[----:B---3--:R-:W-:Y:S01]  /*118190*/  PRMT R33, R11, 0x5410, R33 ;  /* 0x000054100b217816 */ /* 0x008fe20000000021 */
[----:B------:R-:W-:Y:S01]  /*1181a0*/  IMAD.X R11, R4, 0x1, R34, P6 ;  /* 0x00000001040b7824 */ /* 0x000fe200030e0622 */
[----:B------:R-:W-:-:S03]  /*1181b0*/  IADD3 R6, P6, R51, R45, RZ ;  /* 0x0000002d33067210 */ /* 0x000fc60007fde0ff */
[----:B------:R0:W-:Y:S02]  /*1181c0*/  STL [R1+0x10c], R33 ;  /* 0x00010c2101007387 */ /* 0x0001e40000100800 */
[----:B0-----:R-:W-:Y:S01]  /*1181d0*/  PRMT R33, R7, 0x5410, R30 ;  /* 0x0000541007217816 */ /* 0x001fe2000000001e */
[----:B------:R-:W-:Y:S02]  /*1181e0*/  IMAD.MOV.U32 R30, RZ, RZ, R14 ;  /* 0x000000ffff1e7224 */ /* 0x000fe400078e000e */
[C---:B------:R-:W-:Y:S01]  /*1181f0*/  IMAD.X R7, R4.reuse, 0x1, R35, P6 ;  /* 0x0000000104077824 */ /* 0x040fe200030e0623 */
[----:B------:R-:W-:Y:S01]  /*118200*/  IADD3 R14, P6, R51, R43, RZ ;  /* 0x0000002b330e7210 */ /* 0x000fe20007fde0ff */
[----:B------:R0:W-:Y:S04]  /*118210*/  STL.64 [R1+0x880], R10 ;  /* 0x0008800a01007387 */ /* 0x0001e80000100a00 */
[----:B------:R-:W-:Y:S01]  /*118220*/  IMAD.X R15, R4, 0x1, R36, P6 ;  /* 0x00000001040f7824 */ /* 0x000fe200030e0624 */
[----:B0-----:R-:W2:Y:S04]  /*118230*/  LDL.LU.64 R10, [R1+0x5d58] ;  /* 0x005d5800010a7983 */ /* 0x001ea80000300a00 */
[----:B------:R0:W-:Y:S04]  /*118240*/  STL.64 [R1+0x890], R6 ;  /* 0x0008900601007387 */ /* 0x0001e80000100a00 */
[----:B0-----:R-:W3:Y:S04]  /*118250*/  LDL.LU.64 R6, [R1+0x5d50] ;  /* 0x005d500001067983 */ /* 0x001ee80000300a00 */
[----:B------:R0:W-:Y:S04]  /*118260*/  STL.64 [R1+0x878], R14 ;  /* 0x0008780e01007387 */ /* 0x0001e80000100a00 */
[----:B0-----:R-:W4:Y:S01]  /*118270*/  LDL.LU.64 R14, [R1+0x5d48] ;  /* 0x005d4800010e7983 */ /* 0x001f220000300a00 */
[----:B------:R-:W-:-:S02]  /*118280*/  PRMT R18, R8, 0x5410, R18 ;  /* 0x0000541008127816 */ /* 0x000fc40000000012 */
[----:B------:R-:W-:-:S03]  /*118290*/  IADD3 R8, P6, R51, R44, RZ ;  /* 0x0000002c33087210 */ /* 0x000fc60007fde0ff */
[----:B------:R-:W-:Y:S01]  /*1182a0*/  STL [R1+0x114], R18 ;  /* 0x0001141201007387 */ /* 0x000fe20000100800 */
[----:B----4-:R-:W-:Y:S01]  /*1182b0*/  PRMT R15, R9, 0x5410, R15 ;  /* 0x00005410090f7816 */ /* 0x010fe2000000000f */
[----:B------:R-:W-:-:S05]  /*1182c0*/  IMAD.X R9, R4, 0x1, R37, P6 ;  /* 0x0000000104097824 */ /* 0x000fca00030e0625 */
[----:B------:R0:W-:Y:S04]  /*1182d0*/  STL.64 [R1+0x8b8], R8 ;  /* 0x0008b80801007387 */ /* 0x0001e80000100a00 */
[----:B0-----:R-:W4:Y:S01]  /*1182e0*/  LDL.LU.64 R8, [R1+0x5d40] ;  /* 0x005d400001087983 */ /* 0x001f220000300a00 */
[----:B------:R-:W-:Y:S02]  /*1182f0*/  PRMT R14, R12, 0x5410, R14 ;  /* 0x000054100c0e7816 */ /* 0x000fe4000000000e */
[----:B------:R-:W-:Y:S02]  /*118300*/  IADD3 R12, P6, R51, R42, RZ ;  /* 0x0000002a330c7210 */ /* 0x000fe40007fde0ff */
[----:B--2---:R-:W-:Y:S01]  /*118310*/  PRMT R10, R13, 0x5410, R10 ;  /* 0x000054100d0a7816 */ /* 0x004fe2000000000a */
[----:B------:R-:W-:Y:S02]  /*118320*/  STL [R1+0x11c], R14 ;  /* 0x00011c0e01007387 */ /* 0x000fe40000100800 */
[----:B------:R-:W-:Y:S01]  /*118330*/  IMAD.X R13, R4, 0x1, R38, P6 ;  /* 0x00000001040d7824 */ /* 0x000fe200030e0626 */
[----:B---3--:R-:W-:Y:S01]  /*118340*/  PRMT R7, R49, 0x5410, R7 ;  /* 0x0000541031077816 */ /* 0x008fe20000000007 */
[----:B------:R-:W-:Y:S04]  /*118350*/  STL [R1+0x118], R10 ;  /* 0x0001180a01007387 */ /* 0x000fe80000100800 */
[----:B------:R-:W2:Y:S04]  /*118360*/  LDL.LU R49, [R1+0x5d38] ;  /* 0x005d380001317983 */ /* 0x000ea80000300800 */
[----:B------:R0:W-:Y:S02]  /*118370*/  STL.64 [R1+0x8e0], R12 ;  /* 0x0008e00c01007387 */ /* 0x0001e40000100a00 */
[----:B0-----:R-:W-:-:S05]  /*118380*/  IADD3 R12, P6, R51, R41, RZ ;  /* 0x00000029330c7210 */ /* 0x001fca0007fde0ff */
[----:B------:R-:W-:Y:S01]  /*118390*/  IMAD.X R13, R4, 0x1, R39, P6 ;  /* 0x00000001040d7824 */ /* 0x000fe200030e0627 */
[----:B----4-:R-:W-:Y:S02]  /*1183a0*/  PRMT R8, R50, 0x5410, R8 ;  /* 0x0000541032087816 */ /* 0x010fe40000000008 */
[----:B------:R-:W-:-:S03]  /*1183b0*/  IADD3 R50, P6, R51, R47, RZ ;  /* 0x0000002f33327210 */ /* 0x000fc60007fde0ff */
[----:B------:R-:W-:Y:S02]  /*1183c0*/  STL [R1+0x124], R8 ;  /* 0x0001240801007387 */ /* 0x000fe40000100800 */
[----:B------:R-:W-:Y:S02]  /*1183d0*/  IMAD.X R51, R4, 0x1, R40, P6 ;  /* 0x0000000104337824 */ /* 0x000fe400030e0628 */
[----:B------:R-:W-:Y:S04]  /*1183e0*/  STL [R1+0x120], R7 ;  /* 0x0001200701007387 */ /* 0x000fe80000100800 */
[----:B------:R0:W-:Y:S04]  /*1183f0*/  STL.64 [R1+0x8d8], R12 ;  /* 0x0008d80c01007387 */ /* 0x0001e80000100a00 */
[----:B0-----:R-:W3:Y:S04]  /*118400*/  LDL.LU.64 R12, [R1+0x5d30] ;  /* 0x005d3000010c7983 */ /* 0x001ee80000300a00 */
[----:B------:R0:W-:Y:S04]  /*118410*/  STL.64 [R1+0x8e8], R50 ;  /* 0x0008e83201007387 */ /* 0x0001e80000100a00 */
[----:B0-----:R-:W3:Y:S04]  /*118420*/  LDL.LU.64 R50, [R1+0x5d28] ;  /* 0x005d280001327983 */ /* 0x001ee80000300a00 */
[----:B------:R-:W4:Y:S01]  /*118430*/  LDL.LU R10, [R1+0x220] ;  /* 0x00022000010a7983 */ /* 0x000f220000300800 */
[----:B--2---:R-:W-:-:S02]  /*118440*/  PRMT R6, R49, 0x5410, R6 ;  /* 0x0000541031067816 */ /* 0x004fc40000000006 */
[----:B---3--:R-:W-:Y:S02]  /*118450*/  PRMT R7, R51, 0x5410, R13 ;  /* 0x0000541033077816 */ /* 0x008fe4000000000d */
[----:B------:R-:W2:Y:S01]  /*118460*/  LDL.LU R51, [R1+0x5d20] ;  /* 0x005d200001337983 */ /* 0x000ea20000300800 */
[----:B------:R-:W-:-:S03]  /*118470*/  PRMT R4, R50, 0x5410, R9 ;  /* 0x0000541032047816 */ /* 0x000fc60000000009 */
[----:B------:R-:W3:Y:S04]  /*118480*/  LDL.LU R50, [R1+0x5d1c] ;  /* 0x005d1c0001327983 */ /* 0x000ee80000300800 */
[----:B------:R-:W-:Y:S04]  /*118490*/  STL [R1+0x128], R7 ;  /* 0x0001280701007387 */ /* 0x000fe80000100800 */
[----:B------:R-:W4:Y:S01]  /*1184a0*/  LDL.LU R49, [R1+0x5d18] ;  /* 0x005d180001317983 */ /* 0x000f220000300800 */
[----:B------:R-:W-:-:S03]  /*1184b0*/  IADD3 R8, P6, R30, R57, RZ ;  /* 0x000000391e087210 */ /* 0x000fc60007fde0ff */
[----:B------:R0:W-:Y:S04]  /*1184c0*/  STL [R1+0x12c], R4 ;  /* 0x00012c0401007387 */ /* 0x0001e80000100800 */
[----:B------:R2:W-:Y:S01]  /*1184d0*/  STL [R1+0x130], R6 ;  /* 0x0001300601007387 */ /* 0x0005e20000100800 */
[----:B0-----:R-:W-:-:S05]  /*1184e0*/  SHF.R.S32.HI R4, RZ, 0x1f, R30 ;  /* 0x0000001fff047819 */ /* 0x001fca000001141e */
[----:B------:R-:W-:Y:S01]  /*1184f0*/  IMAD.X R9, R4, 0x1, R61, P6 ;  /* 0x0000000104097824 */ /* 0x000fe200030e063d */
[----:B--2---:R-:W-:Y:S01]  /*118500*/  PRMT R6, R51, 0x5410, R12 ;  /* 0x0000541033067816 */ /* 0x004fe2000000000c */
[----:B------:R-:W-:Y:S01]  /*118510*/  IMAD.MOV.U32 R12, RZ, RZ, R30 ;  /* 0x000000ffff0c7224 */ /* 0x000fe200078e001e */
[----:B------:R-:W2:Y:S04]  /*118520*/  LDL.LU R51, [R1+0x5d14] ;  /* 0x005d140001337983 */ /* 0x000ea80000300800 */
[----:B------:R-:W-:Y:S04]  /*118530*/  STL.64 [R1+0x8d0], R8 ;  /* 0x0008d00801007387 */ /* 0x000fe80000100a00 */
[----:B------:R0:W-:Y:S02]  /*118540*/  STL [R1+0x134], R6 ;  /* 0x0001340601007387 */ /* 0x0001e40000100800 */
[----:B0-----:R-:W-:-:S02]  /*118550*/  IADD3 R6, P6, R12, R46, RZ ;  /* 0x0000002e0c067210 */ /* 0x001fc40007fde0ff */
[----:B---3--:R-:W-:Y:S02]  /*118560*/  PRMT R8, R50, 0x5410, R11 ;  /* 0x0000541032087816 */ /* 0x008fe4000000000b */
[----:B------:R-:W3:Y:S01]  /*118570*/  LDL.LU R50, [R1+0x5d10] ;  /* 0x005d100001327983 */ /* 0x000ee20000300800 */
[----:B------:R-:W-:-:S03]  /*118580*/  IMAD.X R7, R4, 0x1, R34, P6 ;  /* 0x0000000104077824 */ /* 0x000fc600030e0622 */
[----:B------:R-:W-:Y:S04]  /*118590*/  STL [R1+0x138], R8 ;  /* 0x0001380801007387 */ /* 0x000fe80000100800 */
[----:B------:R4:W-:Y:S02]  /*1185a0*/  STL.64 [R1+0x908], R6 ;  /* 0x0009080601007387 */ /* 0x0009e40000100a00 */
[----:B----4-:R-:W-:Y:S02]  /*1185b0*/  PRMT R6, R49, 0x5410, R17 ;  /* 0x0000541031067816 */ /* 0x010fe40000000011 */
[----:B------:R-:W4:Y:S04]  /*1185c0*/  LDL.LU R49, [R1+0x5d0c] ;  /* 0x005d0c0001317983 */ /* 0x000f280000300800 */
[----:B------:R-:W4:Y:S04]  /*1185d0*/  LDL.LU R9, [R1+0x50] ;  /* 0x0000500001097983 */ /* 0x000f280000300800 */
[----:B------:R0:W-:Y:S01]  /*1185e0*/  STL [R1+0x13c], R6 ;  /* 0x00013c0601007387 */ /* 0x0001e20000100800 */
[----:B------:R-:W-:-:S02]  /*1185f0*/  PRMT R2, R2, 0x5410, R28 ;  /* 0x0000541002027816 */ /* 0x000fc4000000001c */
[----:B--2---:R-:W-:Y:S02]  /*118600*/  PRMT R7, R51, 0x5410, R16 ;  /* 0x0000541033077816 */ /* 0x004fe40000000010 */
[----:B------:R-:W-:Y:S01]  /*118610*/  IADD3 R16, P6, R12, R45, RZ ;  /* 0x0000002d0c107210 */ /* 0x000fe20007fde0ff */
[----:B------:R-:W2:Y:S04]  /*118620*/  LDL.LU R51, [R1+0x5d08] ;  /* 0x005d080001337983 */ /* 0x000ea80000300800 */
[----:B0-----:R-:W2:Y:S01]  /*118630*/  LDL.LU R6, [R1+0x970] ;  /* 0x0009700001067983 */ /* 0x001ea20000300800 */
[----:B------:R-:W-:-:S03]  /*118640*/  IMAD.X R17, R4, 0x1, R35, P6 ;  /* 0x0000000104117824 */ /* 0x000fc600030e0623 */
[----:B------:R-:W2:Y:S04]  /*118650*/  LDL.LU R14, [R1+0x9b8] ;  /* 0x0009b800010e7983 */ /* 0x000ea80000300800 */
[----:B------:R3:W-:Y:S04]  /*118660*/  STL [R1+0x140], R7 ;  /* 0x0001400701007387 */ /* 0x0007e80000100800 */
[----:B------:R-:W2:Y:S04]  /*118670*/  LDL.LU R18, [R1+0x9b4] ;  /* 0x0009b40001127983 */ /* 0x000ea80000300800 */
[----:B------:R-:W2:Y:S01]  /*118680*/  LDL.LU R30, [R1+0xa40] ;  /* 0x000a4000011e7983 */ /* 0x000ea20000300800 */
[----:B---3--:R-:W-:-:S03]  /*118690*/  PRMT R7, R50, 0x5410, R20 ;  /* 0x0000541032077816 */ /* 0x008fc60000000014 */
[----:B------:R-:W3:Y:S04]  /*1186a0*/  LDL.LU R50, [R1+0x5d04] ;  /* 0x005d040001327983 */ /* 0x000ee80000300800 */
[----:B------:R-:W-:Y:S04]  /*1186b0*/  STL.64 [R1+0x900], R16 ;  /* 0x0009001001007387 */ /* 0x000fe80000100a00 */
[----:B------:R-:W3:Y:S04]  /*1186c0*/  LDL.LU R28, [R1+0x974] ;  /* 0x00097400011c7983 */ /* 0x000ee80000300800 */
[----:B------:R4:W-:Y:S02]  /*1186d0*/  STL [R1+0x144], R7 ;  /* 0x0001440701007387 */ /* 0x0009e40000100800 */
[----:B----4-:R-:W-:-:S02]  /*1186e0*/  PRMT R7, R49, 0x5410, R21 ;  /* 0x0000541031077816 */ /* 0x010fc40000000015 */
[----:B------:R-:W4:Y:S01]  /*1186f0*/  LDL.LU R49, [R1+0x5d00] ;  /* 0x005d000001317983 */ /* 0x000f220000300800 */
[----:B------:R-:W-:-:S05]  /*118700*/  IADD3 R16, P6, R12, R43, RZ ;  /* 0x0000002b0c107210 */ /* 0x000fca0007fde0ff */
[----:B------:R-:W-:Y:S01]  /*118710*/  IMAD.X R17, R4, 0x1, R36, P6 ;  /* 0x0000000104117824 */ /* 0x000fe200030e0624 */
[----:B------:R-:W-:-:S04]  /*118720*/  PRMT R59, R59, 0x5410, R5 ;  /* 0x000054103b3b7816 */ /* 0x000fc80000000005 */
[----:B------:R0:W-:Y:S01]  /*118730*/  STL.64 [R1+0x950], R16 ;  /* 0x0009501001007387 */ /* 0x0001e20000100a00 */
[----:B------:R-:W-:-:S03]  /*118740*/  PRMT R5, R10, 0x5410, R23 ;  /* 0x000054100a057816 */ /* 0x000fc60000000017 */
[----:B------:R-:W-:Y:S01]  /*118750*/  STL.64 [R1+0x5cf0], R58 ;  /* 0x005cf03a01007387 */ /* 0x000fe20000100a00 */
[----:B0-----:R-:W-:-:S03]  /*118760*/  IADD3 R16, P6, R12, R44, RZ ;  /* 0x0000002c0c107210 */ /* 0x001fc60007fde0ff */
[----:B------:R0:W-:Y:S02]  /*118770*/  STL [R1+0x14c], R7 ;  /* 0x00014c0701007387 */ /* 0x0001e40000100800 */
[----:B------:R-:W-:Y:S01]  /*118780*/  IMAD.X R17, R4, 0x1, R37, P6 ;  /* 0x0000000104117824 */ /* 0x000fe200030e0625 */
[----:B------:R-:W-:Y:S01]  /*118790*/  IADD3 R10, P6, R12, R42, RZ ;  /* 0x0000002a0c0a7210 */ /* 0x000fe20007fde0ff */
[----:B------:R-:W4:Y:S04]  /*1187a0*/  LDL.LU R13, [R1+0x9b0] ;  /* 0x0009b000010d7983 */ /* 0x000f280000300800 */
[----:B0-----:R-:W4:Y:S01]  /*1187b0*/  LDL.LU R7, [R1+0x2bc] ;  /* 0x0002bc0001077983 */ /* 0x001f220000300800 */
[----:B------:R-:W-:-:S03]  /*1187c0*/  IMAD.X R11, R4, 0x1, R38, P6 ;  /* 0x00000001040b7824 */ /* 0x000fc600030e0626 */
[----:B------:R0:W-:Y:S04]  /*1187d0*/  STL.64 [R1+0x948], R16 ;  /* 0x0009481001007387 */ /* 0x0001e80000100a00 */
[----:B------:R-:W-:Y:S01]  /*1187e0*/  STL [R1+0x154], R5 ;  /* 0x0001540501007387 */ /* 0x000fe20000100800 */
[----:B0-----:R-:W-:-:S05]  /*1187f0*/  IADD3 R16, P6, R12, R41, RZ ;  /* 0x000000290c107210 */ /* 0x001fca0007fde0ff */
[----:B------:R-:W-:Y:S01]  /*118800*/  IMAD.X R17, R4, 0x1, R39, P6 ;  /* 0x0000000104117824 */ /* 0x000fe200030e0627 */
[----:B--2---:R-:W-:Y:S02]  /*118810*/  PRMT R51, R51, 0x5410, R22 ;  /* 0x0000541033337816 */ /* 0x004fe40000000016 */
[----:B------:R-:W-:Y:S02]  /*118820*/  PRMT R6, R6, 0x5410, R27 ;  /* 0x0000541006067816 */ /* 0x000fe4000000001b */
[----:B---3--:R-:W-:-:S05]  /*118830*/  PRMT R50, R50, 0x5410, R25 ;  /* 0x0000541032327816 */ /* 0x008fca0000000019 */
[----:B------:R-:W-:Y:S04]  /*118840*/  STL.64 [R1+0x5cf8], R50 ;  /* 0x005cf83201007387 */ /* 0x000fe80000100a00 */
[----:B------:R0:W-:Y:S04]  /*118850*/  STL.64 [R1+0x980], R10 ;  /* 0x0009800a01007387 */ /* 0x0001e80000100a00 */
[----:B------:R-:W2:Y:S04]  /*118860*/  LDL.LU R8, [R1+0xa3c] ;  /* 0x000a3c0001087983 */ /* 0x000ea80000300800 */
[----:B0-----:R-:W3:Y:S01]  /*118870*/  LDL.LU R10, [R1] ;  /* 0x00000000010a7983 */ /* 0x001ee20000300800 */
[----:B----4-:R-:W-:-:S05]  /*118880*/  PRMT R5, R49, 0x5410, R24 ;  /* 0x0000541031057816 */ /* 0x010fca0000000018 */
[----:B------:R-:W-:Y:S04]  /*118890*/  STL [R1+0x1cc], R5 ;  /* 0x0001cc0501007387 */ /* 0x000fe80000100800 */
[----:B------:R-:W4:Y:S04]  /*1188a0*/  LDL.LU R49, [R1+0x9bc] ;  /* 0x0009bc0001317983 */ /* 0x000f280000300800 */
[----:B------:R0:W-:Y:S02]  /*1188b0*/  STL.64 [R1+0x978], R16 ;  /* 0x0009781001007387 */ /* 0x0001e40000100a00 */
[----:B0-----:R-:W-:-:S05]  /*1188c0*/  IADD3 R16, P6, R12, R47, RZ ;  /* 0x0000002f0c107210 */ /* 0x001fca0007fde0ff */
[----:B------:R-:W-:Y:S01]  /*1188d0*/  IMAD.X R17, R4, 0x1, R40, P6 ;  /* 0x0000000104117824 */ /* 0x000fe200030e0628 */
[----:B------:R-:W-:-:S04]  /*1188e0*/  LOP3.LUT R4, R14, 0xffff, RZ, 0xc0, !PT ;  /* 0x0000ffff0e047812 */ /* 0x000fc800078ec0ff */
[----:B------:R-:W-:Y:S04]  /*1188f0*/  STL.64 [R1+0x9a8], R16 ;  /* 0x0009a81001007387 */ /* 0x000fe80000100a00 */
[----:B------:R0:W-:Y:S01]  /*118900*/  STL [R1+0x1ec], R6 ;  /* 0x0001ec0601007387 */ /* 0x0001e20000100800 */
[----:B------:R-:W-:-:S03]  /*118910*/  LOP3.LUT R5, R18, 0xffff, RZ, 0xc0, !PT ;  /* 0x0000ffff12057812 */ /* 0x000fc600078ec0ff */
[----:B------:R-:W4:Y:S04]  /*118920*/  LDL.LU R14, [R1+0x2c0] ;  /* 0x0002c000010e7983 */ /* 0x000f280000300800 */
[----:B------:R-:W4:Y:S01]  /*118930*/  LDL.LU R18, [R1+0x160] ;  /* 0x0001600001127983 */ /* 0x000f220000300800 */
[----:B0-----:R-:W-:-:S05]  /*118940*/  PRMT R6, R30, 0x4210, R4 ;  /* 0x000042101e067816 */ /* 0x001fca0000000004 */
[----:B------:R0:W-:Y:S04]  /*118950*/  STL [R1+0x270], R6 ;  /* 0x0002700601007387 */ /* 0x0001e80000100800 */
[----:B------:R-:W4:Y:S04]  /*118960*/  LDL.LU R30, [R1+0xa2c] ;  /* 0x000a2c00011e7983 */ /* 0x000f280000300800 */
[----:B------:R-:W4:Y:S01]  /*118970*/  LDL.LU R58, [R1+0x24] ;  /* 0x00002400013a7983 */ /* 0x000f220000300800 */
[----:B0-----:R-:W-:Y:S02]  /*118980*/  PRMT R6, R29, 0x5210, R4 ;  /* 0x000052101d067816 */ /* 0x001fe40000000004 */
[----:B------:R-:W-:-:S03]  /*118990*/  PRMT R4, R28, 0x4210, R5 ;  /* 0x000042101c047816 */ /* 0x000fc60000000005 */
[----:B------:R-:W-:Y:S04]  /*1189a0*/  STL [R1+0x220], R6 ;  /* 0x0002200601007387 */ /* 0x000fe80000100800 */
[----:B------:R-:W4:Y:S04]  /*1189b0*/  LDL.LU R59, [R1+0xa28] ;  /* 0x000a2800013b7983 */ /* 0x000f280000300800 */
[----:B------:R0:W-:Y:S04]  /*1189c0*/  STL [R1+0x274], R4 ;  /* 0x0002740401007387 */ /* 0x0001e80000100800 */
[----:B------:R-:W4:Y:S01]  /*1189d0*/  LDL.LU R28, [R1+0x28] ;  /* 0x00002800011c7983 */ /* 0x000f220000300800 */
[----:B------:R-:W-:-:S02]  /*1189e0*/  IADD3 R16, P6, R9, R57, RZ ;  /* 0x0000003909107210 */ /* 0x000fc40007fde0ff */
[----:B------:R-:W-:Y:S02]  /*1189f0*/  PRMT R5, R31, 0x5210, R5 ;  /* 0x000052101f057816 */ /* 0x000fe40000000005 */
[----:B0-----:R-:W-:-:S03]  /*118a00*/  SHF.R.S32.HI R4, RZ, 0x1f, R9 ;  /* 0x0000001fff047819 */ /* 0x001fc60000011409 */
[----:B------:R0:W-:Y:S02]  /*118a10*/  STL [R1+0x224], R5 ;  /* 0x0002240501007387 */ /* 0x0001e40000100800 */
[----:B------:R-:W-:Y:S02]  /*118a20*/  IMAD.X R17, R4, 0x1, R61, P6 ;  /* 0x0000000104117824 */ /* 0x000fe400030e063d */
[----:B------:R-:W4:Y:S01]  /*118a30*/  LDL.LU R21, [R1+0x164] ;  /* 0x0001640001157983 */ /* 0x000f220000300800 */
[----:B------:R-:W-:-:S03]  /*118a40*/  PRMT R60, R60, 0x5410, R19 ;  /* 0x000054103c3c7816 */ /* 0x000fc60000000013 */
[----:B------:R1:W-:Y:S04]  /*118a50*/  STL.64 [R1+0x970], R16 ;  /* 0x0009701001007387 */ /* 0x0003e80000100a00 */
[----:B------:R-:W4:Y:S04]  /*118a60*/  LDL.LU R19, [R1+0xab8] ;  /* 0x000ab80001137983 */ /* 0x000f280000300800 */
[----:B------:R-:W4:Y:S01]  /*118a70*/  LDL.LU R20, [R1+0x9ec] ;  /* 0x0009ec0001147983 */ /* 0x000f220000300800 */
[----:B0-----:R-:W-:-:S03]  /*118a80*/  LOP3.LUT R5, R13, 0xffff, RZ, 0xc0, !PT ;  /* 0x0000ffff0d057812 */ /* 0x001fc600078ec0ff */
[----:B-1----:R-:W4:Y:S01]  /*118a90*/  LDL.LU R16, [R1+0x2c] ;  /* 0x00002c0001107983 */ /* 0x002f220000300800 */
[----:B------:R-:W-:-:S03]  /*118aa0*/  LOP3.LUT R6, R7, 0xffff, RZ, 0xc0, !PT ;  /* 0x0000ffff07067812 */ /* 0x000fc600078ec0ff */
[----:B------:R-:W4:Y:S01]  /*118ab0*/  LDL.LU R17, [R1+0x9e8] ;  /* 0x0009e80001117983 */ /* 0x000f220000300800 */
[----:B------:R-:W-:-:S03]  /*118ac0*/  PRMT R0, R0, 0x5210, R6 ;  /* 0x0000521000007816 */ /* 0x000fc60000000006 */
[----:B------:R-:W4:Y:S01]  /*118ad0*/  LDL.LU R11, [R1+0x30] ;  /* 0x00003000010b7983 */ /* 0x000f220000300800 */
[----:B------:R-:W-:-:S05]  /*118ae0*/  IADD3 R22, P6, R9, R46, RZ ;  /* 0x0000002e09167210 */ /* 0x000fca0007fde0ff */
[----:B------:R-:W-:Y:S01]  /*118af0*/  IMAD.X R23, R4, 0x1, R34, P6 ;  /* 0x0000000104177824 */ /* 0x000fe200030e0622 */
[--C-:B--2---:R-:W-:Y:S02]  /*118b00*/  PRMT R8, R8, 0x4210, R5.reuse ;  /* 0x0000421008087816 */ /* 0x104fe40000000005 */
[----:B---3--:R-:W-:-:S03]  /*118b10*/  PRMT R7, R10, 0x5210, R5 ;  /* 0x000052100a077816 */ /* 0x008fc60000000005 */
[----:B------:R-:W-:Y:S04]  /*118b20*/  STL [R1+0x278], R8 ;  /* 0x0002780801007387 */ /* 0x000fe80000100800 */
[----:B------:R-:W-:Y:S04]  /*118b30*/  STL [R1+0x228], R7 ;  /* 0x0002280701007387 */ /* 0x000fe80000100800 */
[----:B------:R-:W2:Y:S01]  /*118b40*/  LDL.LU R12, [R1+0xabc] ;  /* 0x000abc00010c7983 */ /* 0x000ea20000300800 */
[----:B----4-:R-:W-:-:S05]  /*118b50*/  PRMT R5, R49, 0x4210, R6 ;  /* 0x0000421031057816 */ /* 0x010fca0000000006 */
[----:B------:R-:W-:Y:S04]  /*118b60*/  STL [R1+0x260], R5 ;  /* 0x0002600501007387 */ /* 0x000fe80000100800 */
[----:B------:R-:W3:Y:S04]  /*118b70*/  LDL.LU R13, [R1+0xa90] ;  /* 0x000a9000010d7983 */ /* 0x000ee80000300800 */
[----:B------:R0:W-:Y:S04]  /*118b80*/  STL [R1+0x200], R0 ;  /* 0x0002000001007387 */ /* 0x0001e80000100800 */
[----:B0-----:R-:W4:Y:S04]  /*118b90*/  LDL.LU R0, [R1+0x9e0] ;  /* 0x0009e00001007983 */ /* 0x001f280000300800 */
[----:B------:R-:W4:Y:S04]  /*118ba0*/  LDL.LU R7, [R1+0x44] ;  /* 0x0000440001077983 */ /* 0x000f280000300800 */
[----:B------:R-:W4:Y:S01]  /*118bb0*/  LDL.LU R49, [R1+0x9e4] ;  /* 0x0009e40001317983 */ /* 0x000f220000300800 */
[----:B------:R-:W-:-:S03]  /*118bc0*/  LOP3.LUT R5, R14, 0xffff, RZ, 0xc0, !PT ;  /* 0x0000ffff0e057812 */ /* 0x000fc600078ec0ff */
[----:B------:R0:W-:Y:S04]  /*118bd0*/  STL.64 [R1+0x9b8], R22 ;  /* 0x0009b81601007387 */ /* 0x0001e80000100a00 */
[----:B------:R-:W4:Y:S01]  /*118be0*/  LDL.LU R8, [R1+0x4c] ;  /* 0x00004c0001087983 */ /* 0x000f220000300800 */
[----:B------:R-:W-:-:S03]  /*118bf0*/  LOP3.LUT R6, R18, 0xffff, RZ, 0xc0, !PT ;  /* 0x0000ffff12067812 */ /* 0x000fc600078ec0ff */
[----:B------:R-:W4:Y:S04]  /*118c00*/  LDL.LU R10, [R1+0x2d8] ;  /* 0x0002d800010a7983 */ /* 0x000f280000300800 */
[----:B------:R-:W4:Y:S01]  /*118c10*/  LDL.LU R14, [R1+0x2d4] ;  /* 0x0002d400010e7983 */ /* 0x000f220000300800 */
[----:B------:R-:W-:-:S05]  /*118c20*/  PRMT R18, R30, 0x4210, R5 ;  /* 0x000042101e127816 */ /* 0x000fca0000000005 */
[----:B------:R1:W-:Y:S01]  /*118c30*/  STL [R1+0x264], R18 ;  /* 0x0002641201007387 */ /* 0x0003e20000100800 */
[----:B0-----:R-:W-:-:S03]  /*118c40*/  PRMT R23, R58, 0x5210, R5 ;  /* 0x000052103a177816 */ /* 0x001fc60000000005 */
[----:B-1----:R-:W4:Y:S04]  /*118c50*/  LDL.LU R18, [R1+0xa14] ;  /* 0x000a140001127983 */ /* 0x002f280000300800 */
[----:B------:R-:W4:Y:S01]  /*118c60*/  LDL.LU R30, [R1+0x58] ;  /* 0x00005800011e7983 */ /* 0x000f220000300800 */
[----:B------:R-:W-:-:S03]  /*118c70*/  PRMT R5, R28, 0x5210, R6 ;  /* 0x000052101c057816 */ /* 0x000fc60000000006 */
[----:B------:R-:W-:Y:S04]  /*118c80*/  STL [R1+0x204], R23 ;  /* 0x0002041701007387 */ /* 0x000fe80000100800 */
[----:B------:R-:W4:Y:S01]  /*118c90*/  LDL.LU R28, [R1+0xa10] ;  /* 0x000a1000011c7983 */ /* 0x000f220000300800 */
[----:B------:R-:W-:-:S05]  /*118ca0*/  PRMT R22, R59, 0x4210, R6 ;  /* 0x000042103b167816 */ /* 0x000fca0000000006 */
[----:B------:R0:W-:Y:S04]  /*118cb0*/  STL [R1+0x268], R22 ;  /* 0x0002681601007387 */ /* 0x0001e80000100800 */
[----:B------:R1:W-:Y:S01]  /*118cc0*/  STL [R1+0x208], R5 ;  /* 0x0002080501007387 */ /* 0x0003e20000100800 */
[----:B0-----:R-:W-:Y:S02]  /*118cd0*/  IADD3 R22, P6, R9, R45, RZ ;  /* 0x0000002d09167210 */ /* 0x001fe40007fde0ff */
[----:B-1----:R-:W-:-:S03]  /*118ce0*/  LOP3.LUT R5, R21, 0xffff, RZ, 0xc0, !PT ;  /* 0x0000ffff15057812 */ /* 0x002fc600078ec0ff */
[----:B------:R-:W-:Y:S01]  /*118cf0*/  IMAD.X R23, R4, 0x1, R35, P6 ;  /* 0x0000000104177824 */ /* 0x000fe200030e0623 */
[--C-:B------:R-:W-:Y:S02]  /*118d00*/  PRMT R20, R20, 0x4210, R5.reuse ;  /* 0x0000421014147816 */ /* 0x100fe40000000005 */
[----:B------:R-:W-:Y:S02]  /*118d10*/  PRMT R16, R16, 0x5210, R5 ;  /* 0x0000521010107816 */ /* 0x000fe40000000005 */
[----:B------:R-:W-:Y:S01]  /*118d20*/  STL.64 [R1+0x9b0], R22 ;  /* 0x0009b01601007387 */ /* 0x000fe20000100a00 */
[----:B------:R-:W-:-:S03]  /*118d30*/  LOP3.LUT R6, R19, 0xffff, RZ, 0xc0, !PT ;  /* 0x0000ffff13067812 */ /* 0x000fc600078ec0ff */
[----:B------:R-:W-:Y:S04]  /*118d40*/  STL [R1+0x26c], R20 ;  /* 0x00026c1401007387 */ /* 0x000fe80000100800 */
[----:B------:R0:W-:Y:S01]  /*118d50*/  STL [R1+0x20c], R16 ;  /* 0x00020c1001007387 */ /* 0x0001e20000100800 */
[--C-:B------:R-:W-:Y:S02]  /*118d60*/  PRMT R19, R17, 0x4210, R6.reuse ;  /* 0x0000421011137816 */ /* 0x100fe40000000006 */
[----:B------:R-:W-:Y:S02]  /*118d70*/  PRMT R5, R11, 0x5210, R6 ;  /* 0x000052100b057816 */ /* 0x000fe40000000006 */
[C---:B0-----:R-:W-:Y:S01]  /*118d80*/  IADD3 R16, P6, R9.reuse, R43, RZ ;  /* 0x0000002b09107210 */ /* 0x041fe20007fde0ff */
[----:B------:R-:W-:Y:S04]  /*118d90*/  STL [R1+0x250], R19 ;  /* 0x0002501301007387 */ /* 0x000fe80000100800 */
[----:B------:R-:W-:Y:S01]  /*118da0*/  IMAD.X R17, R4, 0x1, R36, P6 ;  /* 0x0000000104117824 */ /* 0x000fe200030e0624 */
[----:B------:R-:W-:Y:S04]  /*118db0*/  STL [R1+0x1e0], R5 ;  /* 0x0001e00501007387 */ /* 0x000fe80000100800 */
[----:B------:R0:W-:Y:S01]  /*118dc0*/  STL.64 [R1+0x9e8], R16 ;  /* 0x0009e81001007387 */ /* 0x0001e20000100a00 */
[----:B------:R-:W-:-:S03]  /*118dd0*/  IADD3 R20, P6, R9, R44, RZ ;  /* 0x0000002c09147210 */ /* 0x000fc60007fde0ff */
[----:B0-----:R-:W4:Y:S04]  /*118de0*/  LDL.LU R16, [R1+0x16c] ;  /* 0x00016c0001107983 */ /* 0x001f280000300800 */
[----:B------:R-:W4:Y:S04]  /*118df0*/  LDL.LU R17, [R1+0x168] ;  /* 0x0001680001117983 */ /* 0x000f280000300800 */
[----:B------:R-:W4:Y:S01]  /*118e00*/  LDL.LU R11, [R1+0x9fc] ;  /* 0x0009fc00010b7983 */ /* 0x000f220000300800 */
[----:B------:R-:W-:Y:S01]  /*118e10*/  IMAD.X R21, R4, 0x1, R37, P6 ;  /* 0x0000000104157824 */ /* 0x000fe200030e0625 */
[----:B--2---:R-:W-:-:S02]  /*118e20*/  LOP3.LUT R5, R12, 0xffff, RZ, 0xc0, !PT ;  /* 0x0000ffff0c057812 */ /* 0x004fc400078ec0ff */
[----:B------:R-:W2:Y:S01]  /*118e30*/  LDL.LU R12, [R1+0x9f8] ;  /* 0x0009f800010c7983 */ /* 0x000ea20000300800 */
[----:B---3--:R-:W-:Y:S02]  /*118e40*/  LOP3.LUT R6, R13, 0xffff, RZ, 0xc0, !PT ;  /* 0x0000ffff0d067812 */ /* 0x008fe400078ec0ff */
[--C-:B----4-:R-:W-:Y:S02]  /*118e50*/  PRMT R0, R0, 0x4210, R5.reuse ;  /* 0x0000421000007816 */ /* 0x110fe40000000005 */
[----:B------:R-:W-:Y:S02]  /*118e60*/  PRMT R5, R7, 0x5210, R5 ;  /* 0x0000521007057816 */ /* 0x000fe40000000005 */
[----:B------:R-:W-:-:S05]  /*118e70*/  PRMT R49, R49, 0x4210, R6 ;  /* 0x0000421031317816 */ /* 0x000fca0000000006 */
[----:B------:R-:W-:Y:S04]  /*118e80*/  STL [R1+0x5ce8], R49 ;  /* 0x005ce83101007387 */ /* 0x000fe80000100800 */
[----:B------:R0:W-:Y:S02]  /*118e90*/  STL [R1+0x1e4], R5 ;  /* 0x0001e40501007387 */ /* 0x0001e40000100800 */
[----:B0-----:R-:W-:-:S05]  /*118ea0*/  PRMT R5, R8, 0x5210, R6 ;  /* 0x0000521008057816 */ /* 0x001fca0000000006 */
[----:B------:R0:W-:Y:S01]  /*118eb0*/  STL [R1+0x1e8], R5 ;  /* 0x0001e80501007387 */ /* 0x0001e20000100800 */
[----:B------:R-:W-:-:S03]  /*118ec0*/  LOP3.LUT R6, R14, 0xffff, RZ, 0xc0, !PT ;  /* 0x0000ffff0e067812 */ /* 0x000fc600078ec0ff */
[----:B------:R1:W-:Y:S04]  /*118ed0*/  STL.64 [R1+0x9e0], R20 ;  /* 0x0009e01401007387 */ /* 0x0003e80000100a00 */
[----:B------:R-:W3:Y:S01]  /*118ee0*/  LDL.LU R13, [R1+0x1f90] ;  /* 0x001f9000010d7983 */ /* 0x000ee20000300800 */
[----:B0-----:R-:W-:-:S04]  /*118ef0*/  LOP3.LUT R5, R10, 0xffff, RZ, 0xc0, !PT ;  /* 0x0000ffff0a057812 */ /* 0x001fc800078ec0ff */
[--C-:B------:R-:W-:Y:S02]  /*118f00*/  PRMT R7, R18, 0x4210, R5.reuse ;  /* 0x0000421012077816 */ /* 0x100fe40000000005 */
[----:B------:R-:W-:-:S03]  /*118f10*/  PRMT R5, R30, 0x5210, R5 ;  /* 0x000052101e057816 */ /* 0x000fc60000000005 */
[----:B------:R-:W-:Y:S04]  /*118f20*/  STL [R1+0x240], R7 ;  /* 0x0002400701007387 */ /* 0x000fe80000100800 */
[----:B------:R-:W4:Y:S04]  /*118f30*/  LDL.LU R18, [R1+0xa38] ;  /* 0x000a380001127983 */ /* 0x000f280000300800 */
[----:B------:R0:W-:Y:S04]  /*118f40*/  STL [R1+0x1d0], R5 ;  /* 0x0001d00501007387 */ /* 0x0001e80000100800 */
[----:B------:R-:W4:Y:S04]  /*118f50*/  LDL.LU R30, [R1+0x20] ;  /* 0x00002000011e7983 */ /* 0x000f280000300800 */
[----:B-1----:R-:W4:Y:S01]  /*118f60*/  LDL.LU R21, [R1+0x54] ;  /* 0x0000540001157983 */ /* 0x002f220000300800 */
[----:B0-----:R-:W-:-:S03]  /*118f70*/  PRMT R5, R28, 0x4210, R6 ;  /* 0x000042101c057816 */ /* 0x001fc60000000006 */
[----:B------:R-:W4:Y:S04]  /*118f80*/  LDL.LU R7, [R1+0x1fb4] ;  /* 0x001fb40001077983 */ /* 0x000f280000300800 */
[----:B------:R0:W-:Y:S04]  /*118f90*/  STL [R1+0x244], R5 ;  /* 0x0002440501007387 */ /* 0x0001e80000100800 */
[----:B------:R-:W4:Y:S04]  /*118fa0*/  LDL.LU R8, [R1+0xa94] ;  /* 0x000a940001087983 */ /* 0x000f280000300800 */
[----:B------:R-:W4:Y:S04]  /*118fb0*/  LDL.LU R10, [R1+0x9f4] ;  /* 0x0009f400010a7983 */ /* 0x000f280000300800 */
[----:B------:R-:W4:Y:S01]  /*118fc0*/  LDL.LU R14, [R1+0x8c] ;  /* 0x00008c00010e7983 */ /* 0x000f220000300800 */
[----:B------:R-:W-:-:S05]  /*118fd0*/  PRMT R52, R52, 0x5210, R6 ;  /* 0x0000521034347816 */ /* 0x000fca0000000006 */
[----:B------:R-:W-:Y:S04]  /*118fe0*/  STL [R1+0x5c50], R52 ;  /* 0x005c503401007387 */ /* 0x000fe80000100800 */
[----:B------:R-:W4:Y:S01]  /*118ff0*/  LDL.LU R28, [R1+0x9f0] ;  /* 0x0009f000011c7983 */ /* 0x000f220000300800 */
[----:B------:R-:W-:-:S05]  /*119000*/  IADD3 R22, P6, R9, R42, RZ ;  /* 0x0000002a09167210 */ /* 0x000fca0007fde0ff */
[----:B------:R-:W-:-:S05]  /*119010*/  IMAD.X R23, R4, 0x1, R38, P6 ;  /* 0x0000000104177824 */ /* 0x000fca00030e0626 */
[----:B------:R1:W-:Y:S01]  /*119020*/  STL.64 [R1+0xa10], R22 ;  /* 0x000a101601007387 */ /* 0x0003e20000100a00 */
[----:B0-----:R-:W-:Y:S02]  /*119030*/  LOP3.LUT R5, R16, 0xffff, RZ, 0xc0, !PT ;  /* 0x0000ffff10057812 */ /* 0x001fe400078ec0ff */
[----:B------:R-:W-:Y:S02]  /*119040*/  IADD3 R16, P6, R9, R41, RZ ;  /* 0x0000002909107210 */ /* 0x000fe40007fde0ff */
[----:B------:R-:W-:Y:S02]  /*119050*/  LOP3.LUT R6, R17, 0xffff, RZ, 0xc0, !PT ;  /* 0x0000ffff11067812 */ /* 0x000fe400078ec0ff */
[--C-:B------:R-:W-:Y:S02]  /*119060*/  PRMT R48, R48, 0x5210, R5.reuse ;  /* 0x0000521030307816 */ /* 0x100fe40000000005 */
[----:B------:R-:W-:Y:S02]  /*119070*/  PRMT R11, R11, 0x4210, R5 ;  /* 0x000042100b0b7816 */ /* 0x000fe40000000005 */
[----:B------:R-:W-:Y:S01]  /*119080*/  PRMT R3, R3, 0x5210, R6 ;  /* 0x0000521003037816 */ /* 0x000fe20000000006 */
[----:B------:R-:W-:Y:S01]  /*119090*/  STL [R1+0x5c54], R48 ;  /* 0x005c543001007387 */ /* 0x000fe20000100800 */
[----:B------:R-:W-:-:S03]  /*1190a0*/  IMAD.X R17, R4, 0x1, R39, P6 ;  /* 0x0000000104117824 */ /* 0x000fc600030e0627 */
[----:B------:R-:W-:Y:S04]  /*1190b0*/  STL [R1+0x248], R11 ;  /* 0x0002480b01007387 */ /* 0x000fe80000100800 */
[----:B------:R-:W-:Y:S01]  /*1190c0*/  STL [R1+0x5c58], R3 ;  /* 0x005c580301007387 */ /* 0x000fe20000100800 */
[----:B-1----:R-:W-:-:S05]  /*1190d0*/  IADD3 R22, P6, R9, R47, RZ ;  /* 0x0000002f09167210 */ /* 0x002fca0007fde0ff */
[----:B------:R-:W-:Y:S01]  /*1190e0*/  IMAD.X R23, R4, 0x1, R40, P6 ;  /* 0x0000000104177824 */ /* 0x000fe200030e0628 */
[----:B--2---:R-:W-:-:S05]  /*1190f0*/  PRMT R5, R12, 0x4210, R6 ;  /* 0x000042100c057816 */ /* 0x004fca0000000006 */
[----:B------:R-:W-:Y:S04]  /*119100*/  STL [R1+0x24c], R5 ;  /* 0x00024c0501007387 */ /* 0x000fe80000100800 */
[----:B------:R-:W2:Y:S04]  /*119110*/  LDL.LU R20, [R1+0x2f4] ;  /* 0x0002f40001147983 */ /* 0x000ea80000300800 */
[----:B------:R0:W-:Y:S04]  /*119120*/  STL.64 [R1+0x9f8], R16 ;  /* 0x0009f81001007387 */ /* 0x0001e80000100a00 */
[----:B0-----:R-:W2:Y:S04]  /*119130*/  LDL.LU R16, [R1+0x2f0] ;  /* 0x0002f00001107983 */ /* 0x001ea80000300800 */
[----:B------:R-:W2:Y:S04]  /*119140*/  LDL.LU R17, [R1+0x9a4] ;  /* 0x0009a40001117983 */ /* 0x000ea80000300800 */
[----:B------:R-:W2:Y:S04]  /*119150*/  LDL.LU R11, [R1+0x98] ;  /* 0x00009800010b7983 */ /* 0x000ea80000300800 */
[----:B------:R-:W2:Y:S04]  /*119160*/  LDL.LU R12, [R1+0x9a0] ;  /* 0x0009a000010c7983 */ /* 0x000ea80000300800 */
[----:B------:R-:W2:Y:S04]  /*119170*/  LDL.LU R9, [R1+0xa4] ;  /* 0x0000a40001097983 */ /* 0x000ea80000300800 */
[----:B------:R-:W-:Y:S01]  /*119180*/  STL.64 [R1+0xa28], R22 ;  /* 0x000a281601007387 */ /* 0x000fe20000100a00 */
[----:B---3--:R-:W-:-:S03]  /*119190*/  LOP3.LUT R4, R13, 0xffff, RZ, 0xc0, !PT ;  /* 0x0000ffff0d047812 */ /* 0x008fc600078ec0ff */
[----:B------:R-:W3:Y:S01]  /*1191a0*/  LDL.LU R13, [R1+0x2c8] ;  /* 0x0002c800010d7983 */ /* 0x000ee20000300800 */
[----:B----4-:R-:W-:-:S05]  /*1191b0*/  PRMT R3, R18, 0x4210, R4 ;  /* 0x0000421012037816 */ /* 0x010fca0000000004 */
[----:B------:R0:W-:Y:S01]  /*1191c0*/  STL [R1+0x230], R3 ;  /* 0x0002300301007387 */ /* 0x0001e20000100800 */
[----:B------:R-:W-:-:S03]  /*1191d0*/  PRMT R48, R30, 0x5210, R4 ;  /* 0x000052101e307816 */ /* 0x000fc60000000004 */
[----:B------:R-:W4:Y:S04]  /*1191e0*/  LDL.LU R18, [R1+0x2850] ;  /* 0x0028500001127983 */ /* 0x000f280000300800 */
[----:B------:R-:W4:Y:S01]  /*1191f0*/  LDL.LU R30, [R1+0x8cc] ;  /* 0x0008cc00011e7983 */ /* 0x000f220000300800 */
[----:B------:R-:W-:-:S03]  /*119200*/  LOP3.LUT R4, R7, 0xffff, RZ, 0xc0, !PT ;  /* 0x0000ffff07047812 */ /* 0x000fc600078ec0ff */
[----:B------:R-:W-:Y:S01]  /*119210*/  STL [R1+0x5c5c], R48 ;  /* 0x005c5c3001007387 */ /* 0x000fe20000100800 */
[--C-:B0-----:R-:W-:Y:S02]  /*119220*/  PRMT R3, R10, 0x4210, R4.reuse ;  /* 0x000042100a037816 */ /* 0x101fe40000000004 */
[----:B------:R-:W-:-:S05]  /*119230*/  PRMT R52, R14, 0x5210, R4 ;  /* 0x000052100e347816 */ /* 0x000fca0000000004 */
[----:B------:R-:W-:Y:S04]  /*119240*/  STL [R1+0x5c60], R52 ;  /* 0x005c603401007387 */ /* 0x000fe80000100800 */
[----:B------:R0:W-:Y:S04]  /*119250*/  STL [R1+0x234], R3 ;  /* 0x0002340301007387 */ /* 0x0001e80000100800 */
[----:B------:R-:W4:Y:S04]  /*119260*/  LDL.LU R10, [R1+0x8c8] ;  /* 0x0008c800010a7983 */ /* 0x000f280000300800 */
[----:B------:R-:W4:Y:S01]  /*119270*/  LDL.LU R14, [R1+0xb8] ;  /* 0x0000b800010e7983 */ /* 0x000f220000300800 */
[----:B------:R-:W-:-:S02]  /*119280*/  LOP3.LUT R5, R8, 0xffff, RZ, 0xc0, !PT ;  /* 0x0000ffff08057812 */ /* 0x000fc400078ec0ff */
[----:B------:R-:W-:Y:S02]  /*119290*/  SHF.R.S32.HI R4, RZ, 0x1f, R21 ;  /* 0x0000001fff047819 */ /* 0x000fe40000011415 */
[----:B------:R-:W-:Y:S02]  /*1192a0*/  IADD3 R6, P6, R21, R57, RZ ;  /* 0x0000003915067210 */ /* 0x000fe40007fde0ff */
[--C-:B0-----:R-:W-:Y:S02]  /*1192b0*/  PRMT R3, R28, 0x4210, R5.reuse ;  /* 0x000042101c037816 */ /* 0x101fe40000000005 */
[----:B------:R-:W-:Y:S01]  /*1192c0*/  PRMT R53, R53, 0x5210, R5 ;  /* 0x0000521035357816 */ /* 0x000fe20000000005 */
[----:B------:R-:W-:Y:S02]  /*1192d0*/  IMAD.X R7, R4, 0x1, R61, P6 ;  /* 0x0000000104077824 */ /* 0x000fe400030e063d */
[----:B------:R-:W-:Y:S04]  /*1192e0*/  STL [R1+0x5c64], R3 ;  /* 0x005c640301007387 */ /* 0x000fe80000100800 */
[----:B------:R-:W-:Y:S04]  /*1192f0*/  STL [R1+0x5c68], R53 ;  /* 0x005c683501007387 */ /* 0x000fe80000100800 */
[----:B------:R0:W-:Y:S04]  /*119300*/  STL.64 [R1+0x9f0], R6 ;  /* 0x0009f00601007387 */ /* 0x0001e80000100a00 */
[----:B0-----:R-:W4:Y:S04]  /*119310*/  LDL.LU R7, [R1+0x2854] ;  /* 0x0028540001077983 */ /* 0x001f280000300800 */
[----:B------:R-:W4:Y:S04]  /*119320*/  LDL.LU R8, [R1+0x12f0] ;  /* 0x0012f00001087983 */ /* 0x000f280000300800 */
[----:B------:R-:W4:Y:S01]  /*119330*/  LDL.LU R28, [R1+0x7cc] ;  /* 0x0007cc00011c7983 */ /* 0x000f220000300800 */
[----:B------:R-:W-:-:S05]  /*119340*/  IADD3 R22, P6, R21, R46, RZ ;  /* 0x0000002e15167210 */ /* 0x000fca0007fde0ff */
[----:B------:R-:W-:Y:S01]  /*119350*/  IMAD.X R23, R4, 0x1, R34, P6 ;  /* 0x0000000104177824 */ /* 0x000fe200030e0622 */
[----:B--2---:R-:W-:Y:S02]  /*119360*/  LOP3.LUT R5, R20, 0xffff, RZ, 0xc0, !PT ;  /* 0x0000ffff14057812 */ /* 0x004fe400078ec0ff */
[----:B------:R-:W-:Y:S02]  /*119370*/  LOP3.LUT R6, R16, 0xffff, RZ, 0xc0, !PT ;  /* 0x0000ffff10067812 */ /* 0x000fe400078ec0ff */
[--C-:B------:R-:W-:Y:S02]  /*119380*/  PRMT R3, R17, 0x4210, R5.reuse ;  /* 0x0000421011037816 */ /* 0x100fe40000000005 */
[----:B------:R-:W-:-:S05]  /*119390*/  PRMT R52, R11, 0x5210, R5 ;  /* 0x000052100b347816 */ /* 0x000fca0000000005 */
[----:B------:R-:W-:Y:S04]  /*1193a0*/  STL [R1+0x5c6c], R52 ;  /* 0x005c6c3401007387 */ /* 0x000fe80000100800 */
[----:B------:R0:W-:Y:S01]  /*1193b0*/  STL [R1+0x210], R3 ;  /* 0x0002100301007387 */ /* 0x0001e20000100800 */
[----:B------:R-:W-:-:S03]  /*1193c0*/  PRMT R48, R9, 0x5210, R6 ;  /* 0x0000521009307816 */ /* 0x000fc60000000006 */
[----:B------:R-:W2:Y:S01]  /*1193d0*/  LDL.LU R16, [R1+0x7c8] ;  /* 0x0007c80001107983 */ /* 0x000ea20000300800 */
[----:B0-----:R-:W-:-:S05]  /*1193e0*/  PRMT R3, R12, 0x4210, R6 ;  /* 0x000042100c037816 */ /* 0x001fca0000000006 */
[----:B------:R0:W-:Y:S04]  /*1193f0*/  STL [R1+0x214], R3 ;  /* 0x0002140301007387 */ /* 0x0001e80000100800 */
[----:B------:R-:W-:Y:S01]  /*119400*/  STL [R1+0x5c70], R48 ;  /* 0x005c703001007387 */ /* 0x000fe20000100800 */
[----:B---3--:R-:W-:-:S03]  /*119410*/  LOP3.LUT R5, R13, 0xffff, RZ, 0xc0, !PT ;  /* 0x0000ffff0d057812 */ /* 0x008fc600078ec0ff */
[----:B------:R-:W-:Y:S04]  /*119420*/  STL.64 [R1+0xa40], R22 ;  /* 0x000a401601007387 */ /* 0x000fe80000100a00 */
[----:B------:R-:W3:Y:S01]  /*119430*/  LDL.LU R17, [R1+0x314] ;  /* 0x0003140001117983 */ /* 0x000ee20000300800 */
[--C-:B------:R-:W-:Y:S02]  /*119440*/  PRMT R54, R54, 0x5210, R5.reuse ;  /* 0x0000521036367816 */ /* 0x100fe40000000005 */
[----:B----4-:R-:W-:Y:S02]  /*119450*/  LOP3.LUT R6, R18, 0xffff, RZ, 0xc0, !PT ;  /* 0x0000ffff12067812 */ /* 0x010fe400078ec0ff */
[----:B------:R-:W4:Y:S01]  /*119460*/  LDL.LU R18, [R1+0x310] ;  /* 0x0003100001127983 */ /* 0x000f220000300800 */
[----:B------:R-:W-:-:S03]  /*119470*/  PRMT R52, R30, 0x4210, R5 ;  /* 0x000042101e347816 */ /* 0x000fc60000000005 */
[----:B------:R-:W4:Y:S04]  /*119480*/  LDL.LU R30, [R1+0x42c] ;  /* 0x00042c00011e7983 */ /* 0x000f280000300800 */
[----:B------:R-:W-:Y:S04]  /*119490*/  STL [R1+0x5c74], R52 ;  /* 0x005c743401007387 */ /* 0x000fe80000100800 */
[----:B------:R-:W4:Y:S04]  /*1194a0*/  LDL.LU R11, [R1+0xd8] ;  /* 0x0000d800010b7983 */ /* 0x000f280000300800 */
[----:B------:R-:W-:Y:S01]  /*1194b0*/  STL [R1+0x5c78], R54 ;  /* 0x005c783601007387 */ /* 0x000fe20000100800 */
[----:B------:R-:W-:-:S03]  /*1194c0*/  PRMT R5, R10, 0x4210, R6 ;  /* 0x000042100a057816 */ /* 0x000fc60000000006 */
[----:B------:R-:W4:Y:S01]  /*1194d0*/  LDL.LU R10, [R1+0x420] ;  /* 0x00042000010a7983 */ /* 0x000f220000300800 */
[----:B0-----:R-:W-:-:S03]  /*1194e0*/  PRMT R3, R14, 0x5210, R6 ;  /* 0x000052100e037816 */ /* 0x001fc60000000006 */
[----:B------:R-:W-:Y:S04]  /*1194f0*/  STL [R1+0x1f0], R5 ;  /* 0x0001f00501007387 */ /* 0x000fe80000100800 */
[----:B------:R-:W4:Y:S01]  /*119500*/  LDL.LU R14, [R1+0xdc] ;  /* 0x0000dc00010e7983 */ /* 0x000f220000300800 */
[----:B------:R-:W-:-:S05]  /*119510*/  IADD3 R12, P6, R21, R45, RZ ;  /* 0x0000002d150c7210 */ /* 0x000fca0007fde0ff */
[----:B------:R-:W-:Y:S01]  /*119520*/  IMAD.X R13, R4, 0x1, R35, P6 ;  /* 0x00000001040d7824 */ /* 0x000fe200030e0623 */
[----:B------:R-:W-:Y:S04]  /*119530*/  STL [R1+0x5c7c], R3 ;  /* 0x005c7c0301007387 */ /* 0x000fe80000100800 */
[----:B------:R0:W-:Y:S04]  /*119540*/  STL.64 [R1+0xa38], R12 ;  /* 0x000a380c01007387 */ /* 0x0001e80000100a00 */
[----:B0-----:R-:W4:Y:S01]  /*119550*/  LDL.LU R12, [R1+0x2dc] ;  /* 0x0002dc00010c7983 */ /* 0x001f220000300800 */
[----:B------:R-:W-:-:S03]  /*119560*/  LOP3.LUT R5, R7, 0xffff, RZ, 0xc0, !PT ;  /* 0x0000ffff07057812 */ /* 0x000fc600078ec0ff */
[----:B------:R-:W4:Y:S04]  /*119570*/  LDL.LU R9, [R1+0x2858] ;  /* 0x0028580001097983 */ /* 0x000f280000300800 */
[----:B------:R-:W4:Y:S01]  /*119580*/  LDL.LU R13, [R1+0x410] ;  /* 0x00041000010d7983 */ /* 0x000f220000300800 */
[----:B------:R-:W-:-:S03]  /*119590*/  PRMT R52, R28, 0x4210, R5 ;  /* 0x000042101c347816 */ /* 0x000fc60000000005 */
[----:B------:R-:W4:Y:S01]  /*1195a0*/  LDL.LU R7, [R1+0xd4] ;  /* 0x0000d40001077983 */ /* 0x000f220000300800 */
[----:B------:R-:W-:-:S03]  /*1195b0*/  LOP3.LUT R6, R8, 0xffff, RZ, 0xc0, !PT ;  /* 0x0000ffff08067812 */ /* 0x000fc600078ec0ff */
[----:B------:R-:W-:Y:S04]  /*1195c0*/  STL [R1+0x5c88], R52 ;  /* 0x005c883401007387 */ /* 0x000fe80000100800 */
[----:B------:R-:W4:Y:S04]  /*1195d0*/  LDL.LU R8, [R1+0x408] ;  /* 0x0004080001087983 */ /* 0x000f280000300800 */
[----:B------:R-:W4:Y:S01]  /*1195e0*/  LDL.LU R28, [R1+0xcc] ;  /* 0x0000cc00011c7983 */ /* 0x000f220000300800 */
[----:B------:R-:W-:Y:S02]  /*1195f0*/  IADD3 R22, P6, R21, R43, RZ ;  /* 0x0000002b15167210 */ /* 0x000fe40007fde0ff */
[----:B------:R-:W-:-:S02]  /*119600*/  PRMT R56, R56, 0x5210, R5 ;  /* 0x0000521038387816 */ /* 0x000fc40000000005 */
[----:B------:R-:W-:Y:S01]  /*119610*/  PRMT R55, R55, 0x5210, R6 ;  /* 0x0000521037377816 */ /* 0x000fe20000000006 */
[----:B------:R-:W-:Y:S02]  /*119620*/  IMAD.X R23, R4, 0x1, R36, P6 ;  /* 0x0000000104177824 */ /* 0x000fe400030e0624 */
[----:B------:R-:W-:Y:S01]  /*119630*/  STL [R1+0x5c80], R56 ;  /* 0x005c803801007387 */ /* 0x000fe20000100800 */
[----:B--2---:R-:W-:-:S05]  /*119640*/  PRMT R48, R16, 0x4210, R6 ;  /* 0x0000421010307816 */ /* 0x004fca0000000006 */
[----:B------:R0:W-:Y:S04]  /*119650*/  STL [R1+0x5c84], R48 ;  /* 0x005c843001007387 */ /* 0x0001e80000100800 */
[----:B------:R-:W-:Y:S04]  /*119660*/  STL [R1+0x5c8c], R55 ;  /* 0x005c8c3701007387 */ /* 0x000fe80000100800 */
[----:B------:R-:W-:Y:S01]  /*119670*/  STL.64 [R1+0xa70], R22 ;  /* 0x000a701601007387 */ /* 0x000fe20000100a00 */
[----:B---3--:R-:W-:Y:S02]  /*119680*/  LOP3.LUT R5, R17, 0xffff, RZ, 0xc0, !PT ;  /* 0x0000ffff11057812 */ /* 0x008fe400078ec0ff */
[----:B----4-:R-:W-:-:S02]  /*119690*/  LOP3.LUT R6, R18, 0xffff, RZ, 0xc0, !PT ;  /* 0x0000ffff12067812 */ /* 0x010fc400078ec0ff */
[----:B------:R-:W2:Y:S01]  /*1196a0*/  LDL.LU R18, [R1+0x285c] ;  /* 0x00285c0001127983 */ /* 0x000ea20000300800 */
[----:B------:R-:W-:-:S03]  /*1196b0*/  PRMT R3, R30, 0x4210, R5 ;  /* 0x000042101e037816 */ /* 0x000fc60000000005 */
[----:B------:R-:W3:Y:S04]  /*1196c0*/  LDL.LU R30, [R1+0x12f4] ;  /* 0x0012f400011e7983 */ /* 0x000ee80000300800 */
[----:B------:R1:W-:Y:S01]  /*1196d0*/  STL [R1+0x1b0], R3 ;  /* 0x0001b00301007387 */ /* 0x0003e20000100800 */
[----:B0-----:R-:W-:-:S03]  /*1196e0*/  PRMT R48, R11, 0x5210, R5 ;  /* 0x000052100b307816 */ /* 0x001fc60000000005 */
[----:B------:R-:W4:Y:S04]  /*1196f0*/  LDL.LU R17, [R1+0x390] ;  /* 0x0003900001117983 */ /* 0x000f280000300800 */
[----:B------:R-:W4:Y:S04]  /*119700*/  LDL.LU R11, [R1+0xac] ;  /* 0x0000ac00010b7983 */ /* 0x000f280000300800 */
[----:B------:R-:W-:Y:S01]  /*119710*/  STL [R1+0x5c90], R48 ;  /* 0x005c903001007387 */ /* 0x000fe20000100800 */
[----:B-1----:R-:W-:-:S03]  /*119720*/  PRMT R3, R10, 0x4210, R6 ;  /* 0x000042100a037816 */ /* 0x002fc60000000006 */
[----:B------:R-:W4:Y:S04]  /*119730*/  LDL.LU R10, [R1+0x384] ;  /* 0x00038400010a7983 */ /* 0x000f280000300800 */
[----:B------:R0:W-:Y:S01]  /*119740*/  STL [R1+0x1b4], R3 ;  /* 0x0001b40301007387 */ /* 0x0001e20000100800 */
[----:B------:R-:W-:-:S03]  /*119750*/  PRMT R56, R14, 0x5210, R6 ;  /* 0x000052100e387816 */ /* 0x000fc60000000006 */
[----:B------:R-:W4:Y:S01]  /*119760*/  LDL.LU R14, [R1+0xbc] ;  /* 0x0000bc00010e7983 */ /* 0x000f220000300800 */
[----:B------:R-:W-:-:S05]  /*119770*/  IADD3 R22, P6, R21, R44, RZ ;  /* 0x0000002c15167210 */ /* 0x000fca0007fde0ff */
[----:B------:R-:W-:Y:S01]  /*119780*/  IMAD.X R23, R4, 0x1, R37, P6 ;  /* 0x0000000104177824 */ /* 0x000fe200030e0625 */
[----:B------:R-:W-:Y:S04]  /*119790*/  STL [R1+0x5c94], R56 ;  /* 0x005c943801007387 */ /* 0x000fe80000100800 */
[----:B------:R-:W-:Y:S04]  /*1197a0*/  STL.64 [R1+0xa68], R22 ;  /* 0x000a681601007387 */ /* 0x000fe80000100a00 */
[----:B------:R-:W4:Y:S01]  /*1197b0*/  LDL.LU R19, [R1+0x5c] ;  /* 0x00005c0001137983 */ /* 0x000f220000300800 */
[----:B------:R-:W-:-:S02]  /*1197c0*/  LOP3.LUT R5, R12, 0xffff, RZ, 0xc0, !PT ;  /* 0x0000ffff0c057812 */ /* 0x000fc400078ec0ff */
[----:B------:R-:W-:Y:S02]  /*1197d0*/  LOP3.LUT R6, R9, 0xffff, RZ, 0xc0, !PT ;  /* 0x0000ffff09067812 */ /* 0x000fe400078ec0ff */
[--C-:B------:R-:W-:Y:S02]  /*1197e0*/  PRMT R9, R13, 0x4210, R5.reuse ;  /* 0x000042100d097816 */ /* 0x100fe40000000005 */
[----:B0-----:R-:W-:-:S03]  /*1197f0*/  PRMT R3, R7, 0x5210, R5 ;  /* 0x0000521007037816 */ /* 0x001fc60000000005 */
[----:B------:R-:W-:Y:S04]  /*119800*/  STL [R1+0x1b8], R9 ;  /* 0x0001b80901007387 */ /* 0x000fe80000100800 */
[----:B------:R0:W-:Y:S04]  /*119810*/  STL [R1+0x5c98], R3 ;  /* 0x005c980301007387 */ /* 0x0001e80000100800 */
[----:B------:R-:W4:Y:S01]  /*119820*/  LDL.LU R12, [R1+0x32c] ;  /* 0x00032c00010c7983 */ /* 0x000f220000300800 */
[----:B0-----:R-:W-:-:S05]  /*119830*/  PRMT R3, R8, 0x4210, R6 ;  /* 0x0000421008037816 */ /* 0x001fca0000000006 */
[----:B------:R4:W-:Y:S04]  /*119840*/  STL [R1+0x1a0], R3 ;  /* 0x0001a00301007387 */ /* 0x0009e80000100800 */
[----:B------:R-:W4:Y:S04]  /*119850*/  LDL.LU R20, [R1+0x378] ;  /* 0x0003780001147983 */ /* 0x000f280000300800 */
[----:B------:R-:W4:Y:S01]  /*119860*/  LDL.LU R9, [R1+0xb4] ;  /* 0x0000b40001097983 */ /* 0x000f220000300800 */
[----:B------:R-:W-:-:S03]  /*119870*/  PRMT R48, R28, 0x5210, R6 ;  /* 0x000052101c307816 */ /* 0x000fc60000000006 */
[----:B------:R-:W4:Y:S04]  /*119880*/  LDL.LU R13, [R1+0x330] ;  /* 0x00033000010d7983 */ /* 0x000f280000300800 */
[----:B------:R-:W4:Y:S01]  /*119890*/  LDL.LU R28, [R1+0x2ec] ;  /* 0x0002ec00011c7983 */ /* 0x000f220000300800 */
[----:B------:R-:W-:-:S03]  /*1198a0*/  IADD3 R22, P6, R21, R42, RZ ;  /* 0x0000002a15167210 */ /* 0x000fc60007fde0ff */
[----:B------:R-:W4:Y:S04]  /*1198b0*/  LDL.LU R7, [R1+0x364] ;  /* 0x0003640001077983 */ /* 0x000f280000300800 */
[----:B------:R0:W-:Y:S01]  /*1198c0*/  STL [R1+0x5c9c], R48 ;  /* 0x005c9c3001007387 */ /* 0x0001e20000100800 */
[----:B------:R-:W-:-:S03]  /*1198d0*/  IMAD.X R23, R4, 0x1, R38, P6 ;  /* 0x0000000104177824 */ /* 0x000fc600030e0626 */
[----:B------:R-:W4:Y:S04]  /*1198e0*/  LDL.LU R8, [R1+0x1c] ;  /* 0x00001c0001087983 */ /* 0x000f280000300800 */
[----:B------:R1:W-:Y:S01]  /*1198f0*/  STL.64 [R1+0xa90], R22 ;  /* 0x000a901601007387 */ /* 0x0003e20000100a00 */
[----:B--2---:R-:W-:-:S03]  /*119900*/  LOP3.LUT R5, R18, 0xffff, RZ, 0xc0, !PT ;  /* 0x0000ffff12057812 */ /* 0x004fc600078ec0ff */
[----:B------:R-:W2:Y:S01]  /*119910*/  LDL.LU R18, [R1+0x350] ;  /* 0x0003500001127983 */ /* 0x000ea20000300800 */
[----:B---3--:R-:W-:-:S03]  /*119920*/  LOP3.LUT R6, R30, 0xffff, RZ, 0xc0, !PT ;  /* 0x0000ffff1e067812 */ /* 0x008fc600078ec0ff */
[----:B------:R-:W3:Y:S01]  /*119930*/  LDL.LU R30, [R1+0xa8] ;  /* 0x0000a800011e7983 */ /* 0x000ee20000300800 */
[--C-:B----4-:R-:W-:Y:S02]  /*119940*/  PRMT R3, R17, 0x4210, R5.reuse ;  /* 0x0000421011037816 */ /* 0x110fe40000000005 */
[----:B------:R-:W-:-:S05]  /*119950*/  PRMT R55, R11, 0x5210, R5 ;  /* 0x000052100b377816 */ /* 0x000fca0000000005 */
[----:B------:R-:W-:Y:S04]  /*119960*/  STL [R1+0x5ca0], R55 ;  /* 0x005ca03701007387 */ /* 0x000fe80000100800 */
[----:B------:R-:W-:Y:S01]  /*119970*/  STL [R1+0x1a4], R3 ;  /* 0x0001a40301007387 */ /* 0x000fe20000100800 */
[----:B0-----:R-:W-:-:S05]  /*119980*/  PRMT R48, R10, 0x4210, R6 ;  /* 0x000042100a307816 */ /* 0x001fca0000000006 */
[----:B------:R-:W-:Y:S01]  /*119990*/  STL [R1+0x5ca4], R48 ;  /* 0x005ca43001007387 */ /* 0x000fe20000100800 */
[----:B------:R-:W-:-:S03]  /*1199a0*/  PRMT R52, R14, 0x5210, R6 ;  /* 0x000052100e347816 */ /* 0x000fc60000000006 */
[----:B------:R-:W4:Y:S04]  /*1199b0*/  LDL.LU R10, [R1+0x2864] ;  /* 0x00286400010a7983 */ /* 0x000f280000300800 */
[----:B------:R-:W4:Y:S01]  /*1199c0*/  LDL.LU R14, [R1+0x2860] ;  /* 0x00286000010e7983 */ /* 0x000f220000300800 */
[----:B------:R-:W-:-:S05]  /*1199d0*/  IADD3 R16, P6, R21, R41, RZ ;  /* 0x0000002915107210 */ /* 0x000fca0007fde0ff */
[----:B------:R-:W-:Y:S01]  /*1199e0*/  IMAD.X R17, R4, 0x1, R39, P6 ;  /* 0x0000000104117824 */ /* 0x000fe200030e0627 */
[----:B------:R-:W-:Y:S04]  /*1199f0*/  STL [R1+0x5ca8], R52 ;  /* 0x005ca83401007387 */ /* 0x000fe80000100800 */
[----:B------:R0:W-:Y:S01]  /*119a00*/  STL.64 [R1+0xa88], R16 ;  /* 0x000a881001007387 */ /* 0x0001e20000100a00 */
[----:B-1----:R-:W-:-:S03]  /*119a10*/  IADD3 R22, P6, R21, R47, RZ ;  /* 0x0000002f15167210 */ /* 0x002fc60007fde0ff */
[----:B0-----:R-:W4:Y:S04]  /*119a20*/  LDL.LU R16, [R1+0x338] ;  /* 0x0003380001107983 */ /* 0x001f280000300800 */
[----:B------:R-:W4:Y:S04]  /*119a30*/  LDL.LU R17, [R1+0x9c] ;  /* 0x00009c0001117983 */ /* 0x000f280000300800 */
[----:B------:R-:W4:Y:S01]  /*119a40*/  LDL.LU R11, [R1+0x31c] ;  /* 0x00031c00010b7983 */ /* 0x000f220000300800 */
[----:B------:R-:W-:Y:S01]  /*119a50*/  IMAD.X R23, R4, 0x1, R40, P6 ;  /* 0x0000000104177824 */ /* 0x000fe200030e0628 */
[----:B------:R-:W-:-:S02]  /*119a60*/  LOP3.LUT R4, R12, 0xffff, RZ, 0xc0, !PT ;  /* 0x0000ffff0c047812 */ /* 0x000fc400078ec0ff */
[----:B------:R-:W4:Y:S04]  /*119a70*/  LDL.LU R12, [R1+0x90] ;  /* 0x00009000010c7983 */ /* 0x000f280000300800 */
[----:B------:R-:W-:Y:S01]  /*119a80*/  STL.64 [R1+0xaa8], R22 ;  /* 0x000aa81601007387 */ /* 0x000fe20000100a00 */
[--C-:B------:R-:W-:Y:S02]  /*119a90*/  PRMT R5, R20, 0x4210, R4.reuse ;  /* 0x0000421014057816 */ /* 0x100fe40000000004 */
[----:B------:R-:W-:-:S03]  /*119aa0*/  PRMT R3, R9, 0x5210, R4 ;  /* 0x0000521009037816 */ /* 0x000fc60000000004 */
[----:B------:R0:W-:Y:S04]  /*119ab0*/  STL [R1+0xb0], R5 ;  /* 0x0000b00501007387 */ /* 0x0001e80000100800 */
[----:B------:R1:W-:Y:S04]  /*119ac0*/  STL [R1+0x80], R3 ;  /* 0x0000800301007387 */ /* 0x0003e80000100800 */
[----:B------:R-:W4:Y:S01]  /*119ad0*/  LDL.LU R9, [R1+0x12f8] ;  /* 0x0012f80001097983 */ /* 0x000f220000300800 */
[----:B0-----:R-:W-:-:S03]  /*119ae0*/  LOP3.LUT R5, R28, 0xffff, RZ, 0xc0, !PT ;  /* 0x0000ffff1c057812 */ /* 0x001fc600078ec0ff */
[----:B------:R-:W4:Y:S01]  /*119af0*/  LDL.LU R28, [R1+0x340] ;  /* 0x00034000011c7983 */ /* 0x000f220000300800 */
[----:B------:R-:W-:-:S03]  /*119b00*/  LOP3.LUT R4, R13, 0xffff, RZ, 0xc0, !PT ;  /* 0x0000ffff0d047812 */ /* 0x000fc600078ec0ff */
[----:B------:R-:W4:Y:S01]  /*119b10*/  LDL.LU R13, [R1+0x320] ;  /* 0x00032000010d7983 */ /* 0x000f220000300800 */
[--C-:B-1----:R-:W-:Y:S02]  /*119b20*/  PRMT R3, R7, 0x4210, R4.reuse ;  /* 0x0000421007037816 */ /* 0x102fe40000000004 */
[----:B------:R-:W-:-:S03]  /*119b30*/  PRMT R52, R8, 0x5210, R4 ;  /* 0x0000521008347816 */ /* 0x000fc60000000004 */
[----:B------:R2:W-:Y:S04]  /*119b40*/  STL [R1+0xb4], R3 ;  /* 0x0000b40301007387 */ /* 0x0005e80000100800 */
[----:B------:R-:W4:Y:S01]  /*119b50*/  LDL.LU R8, [R1+0xe4] ;  /* 0x0000e40001087983 */ /* 0x000f220000300800 */
[----:B------:R-:W-:Y:S02]  /*119b60*/  SHF.R.S32.HI R4, RZ, 0x1f, R19 ;  /* 0x0000001fff047819 */ /* 0x000fe40000011413 */
[----:B------:R-:W-:Y:S01]  /*119b70*/  IADD3 R6, P6, R19, R57, RZ ;  /* 0x0000003913067210 */ /* 0x000fe20007fde0ff */
[----:B------:R-:W-:Y:S04]  /*119b80*/  STL [R1+0x5cac], R52 ;  /* 0x005cac3401007387 */ /* 0x000fe80000100800 */
[----:B------:R-:W-:Y:S01]  /*119b90*/  IMAD.X R7, R4, 0x1, R61, P6 ;  /* 0x0000000104077824 */ /* 0x000fe200030e063d */
[----:B--2---:R-:W-:-:S02]  /*119ba0*/  PRMT R3, R18, 0x4210, R5 ;  /* 0x0000421012037816 */ /* 0x004fc40000000005 */
[----:B------:R-:W2:Y:S01]  /*119bb0*/  LDL.LU R18, [R1+0x304] ;  /* 0x0003040001127983 */ /* 0x000ea20000300800 */
[----:B---3--:R-:W-:-:S03]  /*119bc0*/  PRMT R48, R30, 0x5210, R5 ;  /* 0x000052101e307816 */ /* 0x008fc60000000005 */
[----:B------:R-:W-:Y:S04]  /*119bd0*/  STL [R1+0xb8], R3 ;  /* 0x0000b80301007387 */ /* 0x000fe80000100800 */
[----:B------:R-:W3:Y:S04]  /*119be0*/  LDL.LU R30, [R1+0xe0] ;  /* 0x0000e000011e7983 */ /* 0x000ee80000300800 */
[----:B------:R-:W-:Y:S04]  /*119bf0*/  STL [R1+0x5cb0], R48 ;  /* 0x005cb03001007387 */ /* 0x000fe80000100800 */
[----:B------:R0:W-:Y:S04]  /*119c00*/  STL.64 [R1+0xa80], R6 ;  /* 0x000a800601007387 */ /* 0x0001e80000100a00 */
[----:B0-----:R-:W3:Y:S01]  /*119c10*/  LDL.LU R7, [R1+0x348] ;  /* 0x0003480001077983 */ /* 0x001ee20000300800 */
[----:B----4-:R-:W-:-:S03]  /*119c20*/  LOP3.LUT R5, R10, 0xffff, RZ, 0xc0, !PT ;  /* 0x0000ffff0a057812 */ /* 0x010fc600078ec0ff */
[----:B------:R-:W4:Y:S01]  /*119c30*/  LDL.LU R10, [R1+0x308] ;  /* 0x00030800010a7983 */ /* 0x000f220000300800 */
[----:B------:R-:W-:-:S03]  /*119c40*/  LOP3.LUT R6, R14, 0xffff, RZ, 0xc0, !PT ;  /* 0x0000ffff0e067812 */ /* 0x000fc600078ec0ff */
[----:B------:R-:W4:Y:S01]  /*119c50*/  LDL.LU R14, [R1+0x300] ;  /* 0x00030000010e7983 */ /* 0x000f220000300800 */
[----:B------:R-:W-:Y:S02]  /*119c60*/  IADD3 R22, P6, R19, R46, RZ ;  /* 0x0000002e13167210 */ /* 0x000fe40007fde0ff */
[--C-:B------:R-:W-:Y:S02]  /*119c70*/  PRMT R16, R16, 0x4210, R5.reuse ;  /* 0x0000421010107816 */ /* 0x100fe40000000005 */
[----:B------:R-:W-:-:S03]  /*119c80*/  PRMT R5, R17, 0x5210, R5 ;  /* 0x0000521011057816 */ /* 0x000fc60000000005 */
[----:B------:R-:W-:Y:S01]  /*119c90*/  STL [R1+0xa0], R16 ;  /* 0x0000a01001007387 */ /* 0x000fe20000100800 */
[----:B------:R-:W-:-:S03]  /*119ca0*/  PRMT R3, R11, 0x4210, R6 ;  /* 0x000042100b037816 */ /* 0x000fc60000000006 */
[----:B------:R-:W4:Y:S04]  /*119cb0*/  LDL.LU R21, [R1+0xe8] ;  /* 0x0000e80001157983 */ /* 0x000f280000300800 */
[----:B------:R0:W-:Y:S04]  /*119cc0*/  STL [R1+0x60], R5 ;  /* 0x0000600501007387 */ /* 0x0001e80000100800 */
[----:B------:R-:W4:Y:S04]  /*119cd0*/  LDL.LU R17, [R1+0x2e8] ;  /* 0x0002e80001117983 */ /* 0x000f280000300800 */
[----:B------:R1:W-:Y:S04]  /*119ce0*/  STL [R1+0xa4], R3 ;  /* 0x0000a40301007387 */ /* 0x0003e80000100800 */
[----:B------:R-:W4:Y:S01]  /*119cf0*/  LDL.LU R11, [R1+0x78] ;  /* 0x00007800010b7983 */ /* 0x000f220000300800 */
[----:B------:R-:W-:Y:S01]  /*119d00*/  PRMT R48, R12, 0x5210, R6 ;  /* 0x000052100c307816 */ /* 0x000fe20000000006 */
[----:B------:R-:W-:-:S02]  /*119d10*/  IMAD.X R23, R4, 0x1, R34, P6 ;  /* 0x0000000104177824 */ /* 0x000fc400030e0622 */
[----:B------:R-:W4:Y:S04]  /*119d20*/  LDL.LU R12, [R1+0x286c] ;  /* 0x00286c00010c7983 */ /* 0x000f280000300800 */
[----:B------:R-:W-:Y:S01]  /*119d30*/  STL [R1+0x5cb4], R48 ;  /* 0x005cb43001007387 */ /* 0x000fe20000100800 */
[----:B0-----:R-:W-:Y:S02]  /*119d40*/  LOP3.LUT R5, R9, 0xffff, RZ, 0xc0, !PT ;  /* 0x0000ffff09057812 */ /* 0x001fe400078ec0ff */
[----:B------:R-:W-:Y:S02]  /*119d50*/  LOP3.LUT R6, R28, 0xffff, RZ, 0xc0, !PT ;  /* 0x0000ffff1c067812 */ /* 0x000fe400078ec0ff */
[----:B------:R-:W4:Y:S04]  /*119d60*/  LDL.LU R28, [R1+0x2868] ;  /* 0x00286800011c7983 */ /* 0x000f280000300800 */
[----:B------:R0:W-:Y:S01]  /*119d70*/  STL.64 [R1+0xac0], R22 ;  /* 0x000ac01601007387 */ /* 0x0001e20000100a00 */
[----:B-1----:R-:W-:-:S03]  /*119d80*/  PRMT R3, R13, 0x4210, R5 ;  /* 0x000042100d037816 */ /* 0x002fc60000000005 */
[----:B------:R-:W4:Y:S04]  /*119d90*/  LDL.LU R20, [R1+0x2e0] ;  /* 0x0002e00001147983 */ /* 0x000f280000300800 */
[----:B------:R-:W4:Y:S01]  /*119da0*/  LDL.LU R9, [R1+0xf0] ;  /* 0x0000f00001097983 */ /* 0x000f220000300800 */
[----:B------:R-:W-:-:S03]  /*119db0*/  PRMT R52, R8, 0x5210, R5 ;  /* 0x0000521008347816 */ /* 0x000fc60000000005 */
[----:B------:R3:W-:Y:S04]  /*119dc0*/  STL [R1+0xa8], R3 ;  /* 0x0000a80301007387 */ /* 0x0007e80000100800 */
[----:B------:R-:W4:Y:S04]  /*119dd0*/  LDL.LU R16, [R1+0x2cc] ;  /* 0x0002cc0001107983 */ /* 0x000f280000300800 */
[----:B------:R-:W4:Y:S01]  /*119de0*/  LDL.LU R8, [R1+0xec] ;  /* 0x0000ec0001087983 */ /* 0x000f220000300800 */
[----:B0-----:R-:W-:-:S03]  /*119df0*/  IADD3 R22, P6, R19, R45, RZ ;  /* 0x0000002d13167210 */ /* 0x001fc60007fde0ff */
[----:B------:R-:W-:Y:S02]  /*119e00*/  STL [R1+0x5cb8], R52 ;  /* 0x005cb83401007387 */ /* 0x000fe40000100800 */
[----:B------:R-:W-:Y:S01]  /*119e10*/  IMAD.X R23, R4, 0x1, R35, P6 ;  /* 0x0000000104177824 */ /* 0x000fe200030e0623 */
[--C-:B--2---:R-:W-:Y:S02]  /*119e20*/  PRMT R5, R18, 0x4210, R6.reuse ;  /* 0x0000421012057816 */ /* 0x104fe40000000006 */
[----:B------:R-:W2:Y:S04]  /*119e30*/  LDL.LU R18, [R1+0x12fc] ;  /* 0x0012fc0001127983 */ /* 0x000ea80000300800 */
[----:B------:R0:W-:Y:S01]  /*119e40*/  STL [R1+0x90], R5 ;  /* 0x0000900501007387 */ /* 0x0001e20000100800 */
[----:B---3--:R-:W-:-:S05]  /*119e50*/  PRMT R3, R30, 0x5210, R6 ;  /* 0x000052101e037816 */ /* 0x008fca0000000006 */
[----:B------:R1:W-:Y:S04]  /*119e60*/  STL [R1+0x40], R3 ;  /* 0x0000400301007387 */ /* 0x0003e80000100800 */
[----:B------:R-:W3:Y:S04]  /*119e70*/  LDL.LU R13, [R1+0x35c] ;  /* 0x00035c00010d7983 */ /* 0x000ee80000300800 */
[----:B------:R-:W3:Y:S01]  /*119e80*/  LDL.LU R30, [R1+0x2d0] ;  /* 0x0002d000011e7983 */ /* 0x000ee20000300800 */
[----:B0-----:R-:W-:-:S03]  /*119e90*/  LOP3.LUT R5, R7, 0xffff, RZ, 0xc0, !PT ;  /* 0x0000ffff07057812 */ /* 0x001fc600078ec0ff */
[----:B------:R0:W-:Y:S04]  /*119ea0*/  STL.64 [R1+0xab8], R22 ;  /* 0x000ab81601007387 */ /* 0x0001e80000100a00 */
[----:B------:R-:W3:Y:S01]  /*119eb0*/  LDL.LU R7, [R1+0xf8] ;  /* 0x0000f80001077983 */ /* 0x000ee20000300800 */
[----:B----4-:R-:W-:-:S03]  /*119ec0*/  LOP3.LUT R6, R10, 0xffff, RZ, 0xc0, !PT ;  /* 0x0000ffff0a067812 */ /* 0x010fc600078ec0ff */
[----:B------:R-:W4:Y:S01]  /*119ed0*/  LDL.LU R10, [R1+0x2b8] ;  /* 0x0002b800010a7983 */ /* 0x000f220000300800 */
[----:B-1----:R-:W-:-:S05]  /*119ee0*/  PRMT R3, R14, 0x4210, R5 ;  /* 0x000042100e037816 */ /* 0x002fca0000000005 */
[----:B------:R1:W-:Y:S04]  /*119ef0*/  STL [R1+0x94], R3 ;  /* 0x0000940301007387 */ /* 0x0003e80000100800 */
[----:B------:R-:W4:Y:S01]  /*119f00*/  LDL.LU R14, [R1+0xf4] ;  /* 0x0000f400010e7983 */ /* 0x000f220000300800 */
[----:B0-----:R-:W-:-:S05]  /*119f10*/  IADD3 R22, P6, R19, R43, RZ ;  /* 0x0000002b13167210 */ /* 0x001fca0007fde0ff */
[----:B------:R-:W-:Y:S01]  /*119f20*/  IMAD.X R23, R4, 0x1, R36, P6 ;  /* 0x0000000104177824 */ /* 0x000fe200030e0624 */
[----:B------:R-:W-:Y:S02]  /*119f30*/  PRMT R21, R21, 0x5210, R5 ;  /* 0x0000521015157816 */ /* 0x000fe40000000005 */
[----:B------:R-:W-:-:S03]  /*119f40*/  PRMT R5, R17, 0x4210, R6 ;  /* 0x0000421011057816 */ /* 0x000fc60000000006 */
[----:B------:R0:W-:Y:S01]  /*119f50*/  STL [R1+0x44], R21 ;  /* 0x0000441501007387 */ /* 0x0001e20000100800 */
[----:B-1----:R-:W-:-:S03]  /*119f60*/  PRMT R3, R11, 0x5210, R6 ;  /* 0x000052100b037816 */ /* 0x002fc60000000006 */
[----:B------:R1:W-:Y:S04]  /*119f70*/  STL [R1+0x98], R5 ;  /* 0x0000980501007387 */ /* 0x0003e80000100800 */
[----:B------:R1:W-:Y:S04]  /*119f80*/  STL [R1+0x48], R3 ;  /* 0x0000480301007387 */ /* 0x0003e80000100800 */
[----:B0-----:R-:W4:Y:S04]  /*119f90*/  LDL.LU R21, [R1+0x368] ;  /* 0x0003680001157983 */ /* 0x001f280000300800 */
[----:B------:R-:W4:Y:S01]  /*119fa0*/  LDL.LU R17, [R1+0x328] ;  /* 0x0003280001117983 */ /* 0x000f220000300800 */
[----:B-1----:R-:W-:-:S03]  /*119fb0*/  LOP3.LUT R5, R12, 0xffff, RZ, 0xc0, !PT ;  /* 0x0000ffff0c057812 */ /* 0x002fc600078ec0ff */
[----:B------:R-:W-:Y:S04]  /*119fc0*/  STL.64 [R1+0xaf0], R22 ;  /* 0x000af01601007387 */ /* 0x000fe80000100a00 */
[----:B------:R-:W4:Y:S01]  /*119fd0*/  LDL.LU R11, [R1+0x2b0] ;  /* 0x0002b000010b7983 */ /* 0x000f220000300800 */
[----:B------:R-:W-:-:S03]  /*119fe0*/  LOP3.LUT R6, R28, 0xffff, RZ, 0xc0, !PT ;  /* 0x0000ffff1c067812 */ /* 0x000fc600078ec0ff */
[----:B------:R-:W4:Y:S04]  /*119ff0*/  LDL.LU R12, [R1+0x38] ;  /* 0x00003800010c7983 */ /* 0x000f280000300800 */
[----:B------:R-:W4:Y:S01]  /*11a000*/  LDL.LU R28, [R1+0x2ac] ;  /* 0x0002ac00011c7983 */ /* 0x000f220000300800 */
[--C-:B------:R-:W-:Y:S02]  /*11a010*/  PRMT R20, R20, 0x4210, R5.reuse ;  /* 0x0000421014147816 */ /* 0x100fe40000000005 */
[----:B------:R-:W-:Y:S02]  /*11a020*/  PRMT R3, R9, 0x5210, R5 ;  /* 0x0000521009037816 */ /* 0x000fe40000000005 */
[----:B------:R-:W4:Y:S04]  /*11a030*/  LDL.LU R9, [R1+0xfc] ;  /* 0x0000fc0001097983 */ /* 0x000f280000300800 */
[----:B------:R-:W-:Y:S01]  /*11a040*/  STL [R1+0x70], R20 ;  /* 0x0000701401007387 */ /* 0x000fe20000100800 */
[----:B------:R-:W-:-:S03]  /*11a050*/  PRMT R5, R16, 0x4210, R6 ;  /* 0x0000421010057816 */ /* 0x000fc60000000006 */
[----:B------:R0:W-:Y:S04]  /*11a060*/  STL [R1+0x20], R3 ;  /* 0x0000200301007387 */ /* 0x0001e80000100800 */
[----:B------:R-:W4:Y:S01]  /*11a070*/  LDL.LU R56, [R1+0x6c] ;  /* 0x00006c0001387983 */ /* 0x000f220000300800 */
[----:B0-----:R-:W-:-:S03]  /*11a080*/  PRMT R3, R8, 0x5210, R6 ;  /* 0x0000521008037816 */ /* 0x001fc60000000006 */
[----:B------:R2:W-:Y:S04]  /*11a090*/  STL [R1+0x74], R5 ;  /* 0x0000740501007387 */ /* 0x0005e80000100800 */
[----:B------:R0:W-:Y:S04]  /*11a0a0*/  STL [R1+0x24], R3 ;  /* 0x0000240301007387 */ /* 0x0001e80000100800 */
[----:B------:R-:W4:Y:S01]  /*11a0b0*/  LDL.LU R8, [R1+0x2878] ;  /* 0x0028780001087983 */ /* 0x000f220000300800 */
[----:B------:R-:W-:-:S05]  /*11a0c0*/  IADD3 R22, P6, R19, R44, RZ ;  /* 0x0000002c13167210 */ /* 0x000fca0007fde0ff */
[----:B------:R-:W-:Y:S01]  /*11a0d0*/  IMAD.X R23, R4, 0x1, R37, P6 ;  /* 0x0000000104177824 */ /* 0x000fe200030e0625 */
[----:B--2---:R-:W-:Y:S02]  /*11a0e0*/  LOP3.LUT R5, R18, 0xffff, RZ, 0xc0, !PT ;  /* 0x0000ffff12057812 */ /* 0x004fe400078ec0ff */
[----:B------:R-:W2:Y:S04]  /*11a0f0*/  LDL.LU R18, [R1+0x2a4] ;  /* 0x0002a40001127983 */ /* 0x000ea80000300800 */
[----:B------:R-:W-:Y:S04]  /*11a100*/  STL.64 [R1+0xad8], R22 ;  /* 0x000ad81601007387 */ /* 0x000fe80000100a00 */
[----:B------:R-:W2:Y:S04]  /*11a110*/  LDL.LU R20, [R1+0x100] ;  /* 0x0001000001147983 */ /* 0x000ea80000300800 */
[----:B------:R-:W2:Y:S01]  /*11a120*/  LDL.LU R16, [R1+0x2874] ;  /* 0x0028740001107983 */ /* 0x000ea20000300800 */
[----:B---3--:R-:W-:-:S02]  /*11a130*/  LOP3.LUT R6, R13, 0xffff, RZ, 0xc0, !PT ;  /* 0x0000ffff0d067812 */ /* 0x008fc400078ec0ff */
[----:B0-----:R-:W-:-:S05]  /*11a140*/  PRMT R3, R30, 0x4210, R5 ;  /* 0x000042101e037816 */ /* 0x001fca0000000005 */
[----:B------:R-:W-:Y:S04]  /*11a150*/  STL [R1+0x78], R3 ;  /* 0x0000780301007387 */ /* 0x000fe80000100800 */
[----:B------:R-:W3:Y:S01]  /*11a160*/  LDL.LU R30, [R1+0x1308] ;  /* 0x00130800011e7983 */ /* 0x000ee20000300800 */
[----:B------:R-:W-:-:S05]  /*11a170*/  PRMT R7, R7, 0x5210, R5 ;  /* 0x0000521007077816 */ /* 0x000fca0000000005 */
[----:B------:R0:W-:Y:S04]  /*11a180*/  STL [R1+0x28], R7 ;  /* 0x0000280701007387 */ /* 0x0001e80000100800 */
[----:B------:R-:W3:Y:S01]  /*11a190*/  LDL.LU R13, [R1+0x2a0] ;  /* 0x0002a000010d7983 */ /* 0x000ee20000300800 */
[----:B----4-:R-:W-:-:S05]  /*11a1a0*/  PRMT R5, R10, 0x4210, R6 ;  /* 0x000042100a057816 */ /* 0x010fca0000000006 */
[----:B------:R1:W-:Y:S04]  /*11a1b0*/  STL [R1+0x50], R5 ;  /* 0x0000500501007387 */ /* 0x0003e80000100800 */
[----:B0-----:R-:W4:Y:S01]  /*11a1c0*/  LDL.LU R7, [R1+0x3c] ;  /* 0x00003c0001077983 */ /* 0x001f220000300800 */
[----:B------:R-:W-:-:S05]  /*11a1d0*/  PRMT R3, R14, 0x5210, R6 ;  /* 0x000052100e037816 */ /* 0x000fca0000000006 */
[----:B------:R0:W-:Y:S04]  /*11a1e0*/  STL [R1+0x10], R3 ;  /* 0x0000100301007387 */ /* 0x0001e80000100800 */
[----:B------:R-:W4:Y:S04]  /*11a1f0*/  LDL.LU R10, [R1+0x29c] ;  /* 0x00029c00010a7983 */ /* 0x000f280000300800 */
[----:B------:R-:W4:Y:S01]  /*11a200*/  LDL.LU R14, [R1+0x104] ;  /* 0x00010400010e7983 */ /* 0x000f220000300800 */
[----:B------:R-:W-:-:S05]  /*11a210*/  IADD3 R22, P6, R19, R42, RZ ;  /* 0x0000002a13167210 */ /* 0x000fca0007fde0ff */
[----:B------:R-:W-:-:S05]  /*11a220*/  IMAD.X R23, R4, 0x1, R38, P6 ;  /* 0x0000000104177824 */ /* 0x000fca00030e0626 */
[----:B------:R0:W-:Y:S01]  /*11a230*/  STL.64 [R1+0xb08], R22 ;  /* 0x000b081601007387 */ /* 0x0001e20000100a00 */
[----:B-1----:R-:W-:Y:S02]  /*11a240*/  LOP3.LUT R5, R21, 0xffff, RZ, 0xc0, !PT ;  /* 0x0000ffff15057812 */ /* 0x002fe400078ec0ff */
[----:B------:R-:W-:Y:S02]  /*11a250*/  LOP3.LUT R6, R17, 0xffff, RZ, 0xc0, !PT ;  /* 0x0000ffff11067812 */ /* 0x000fe400078ec0ff */
[----:B------:R-:W4:Y:S01]  /*11a260*/  LDL.LU R17, [R1+0x38c] ;  /* 0x00038c0001117983 */ /* 0x000f220000300800 */
[--C-:B0-----:R-:W-:Y:S02]  /*11a270*/  PRMT R3, R11, 0x4210, R5.reuse ;  /* 0x000042100b037816 */ /* 0x101fe40000000005 */
[----:B------:R-:W-:-:S03]  /*11a280*/  PRMT R5, R12, 0x5210, R5 ;  /* 0x000052100c057816 */ /* 0x000fc60000000005 */
[----:B------:R0:W-:Y:S01]  /*11a290*/  STL [R1+0x54], R3 ;  /* 0x0000540301007387 */ /* 0x0001e20000100800 */
[----:B------:R-:W-:-:S03]  /*11a2a0*/  IADD3 R22, P6, R19, R41, RZ ;  /* 0x0000002913167210 */ /* 0x000fc60007fde0ff */
[----:B------:R-:W-:Y:S04]  /*11a2b0*/  STL [R1+0x14], R5 ;  /* 0x0000140501007387 */ /* 0x000fe80000100800 */
[----:B------:R-:W4:Y:S01]  /*11a2c0*/  LDL.LU R11, [R1+0x388] ;  /* 0x00038800010b7983 */ /* 0x000f220000300800 */
[----:B0-----:R-:W-:-:S03]  /*11a2d0*/  PRMT R3, R28, 0x4210, R6 ;  /* 0x000042101c037816 */ /* 0x001fc60000000006 */
[----:B------:R-:W4:Y:S01]  /*11a2e0*/  LDL.LU R28, [R1+0x294] ;  /* 0x00029400011c7983 */ /* 0x000f220000300800 */
[----:B------:R-:W-:-:S03]  /*11a2f0*/  IMAD.X R23, R4, 0x1, R39, P6 ;  /* 0x0000000104177824 */ /* 0x000fc600030e0627 */
[----:B------:R0:W-:Y:S04]  /*11a300*/  STL [R1+0x58], R3 ;  /* 0x0000580301007387 */ /* 0x0001e80000100800 */
[----:B------:R-:W4:Y:S01]  /*11a310*/  LDL.LU R12, [R1+0x108] ;  /* 0x00010800010c7983 */ /* 0x000f220000300800 */
[----:B0-----:R-:W-:-:S03]  /*11a320*/  PRMT R3, R9, 0x5210, R6 ;  /* 0x0000521009037816 */ /* 0x001fc60000000006 */
[----:B------:R-:W4:Y:S04]  /*11a330*/  LDL.LU R9, [R1+0x28c] ;  /* 0x00028c0001097983 */ /* 0x000f280000300800 */
[----:B------:R-:W-:Y:S04]  /*11a340*/  STL [R1+0x18], R3 ;  /* 0x0000180301007387 */ /* 0x000fe80000100800 */
[----:B------:R0:W-:Y:S02]  /*11a350*/  STL.64 [R1+0xb00], R22 ;  /* 0x000b001601007387 */ /* 0x0001e40000100a00 */
[----:B0-----:R-:W-:-:S05]  /*11a360*/  IADD3 R22, P6, R19, R47, RZ ;  /* 0x0000002f13167210 */ /* 0x001fca0007fde0ff */
[----:B------:R-:W-:Y:S01]  /*11a370*/  IMAD.X R23, R4, 0x1, R40, P6 ;  /* 0x0000000104177824 */ /* 0x000fe200030e0628 */
[----:B------:R-:W-:-:S04]  /*11a380*/  LOP3.LUT R4, R8, 0xffff, RZ, 0xc0, !PT ;  /* 0x0000ffff08047812 */ /* 0x000fc800078ec0ff */
[--C-:B--2---:R-:W-:Y:S02]  /*11a390*/  PRMT R3, R18, 0x4210, R4.reuse ;  /* 0x0000421012037816 */ /* 0x104fe40000000004 */
[----:B------:R-:W2:Y:S04]  /*11a3a0*/  LDL.LU R18, [R1+0x344] ;  /* 0x0003440001127983 */ /* 0x000ea80000300800 */
[----:B------:R-:W-:Y:S04]  /*11a3b0*/  STL.64 [R1+0xb38], R22 ;  /* 0x000b381601007387 */ /* 0x000fe80000100a00 */
[----:B------:R-:W2:Y:S04]  /*11a3c0*/  LDL.LU R8, [R1+0x2890] ;  /* 0x0028900001087983 */ /* 0x000ea80000300800 */
[----:B------:R0:W-:Y:S02]  /*11a3d0*/  STL [R1+0x30], R3 ;  /* 0x0000300301007387 */ /* 0x0001e40000100800 */
[----:B0-----:R-:W-:-:S02]  /*11a3e0*/  PRMT R3, R20, 0x5210, R4 ;  /* 0x0000521014037816 */ /* 0x001fc40000000004 */
[----:B------:R-:W-:Y:S02]  /*11a3f0*/  LOP3.LUT R4, R16, 0xffff, RZ, 0xc0, !PT ;  /* 0x0000ffff10047812 */ /* 0x000fe400078ec0ff */
[----:B---3--:R-:W-:Y:S01]  /*11a400*/  LOP3.LUT R5, R30, 0xffff, RZ, 0xc0, !PT ;  /* 0x0000ffff1e057812 */ /* 0x008fe200078ec0ff */
[----:B------:R0:W-:Y:S04]  /*11a410*/  STL [R1], R3 ;  /* 0x0000000301007387 */ /* 0x0001e80000100800 */
[----:B------:R-:W3:Y:S04]  /*11a420*/  LDL.LU R30, [R1+0x284] ;  /* 0x00028400011e7983 */ /* 0x000ee80000300800 */
[----:B------:R-:W3:Y:S01]  /*11a430*/  LDL.LU R21, [R1+0x10c] ;  /* 0x00010c0001157983 */ /* 0x000ee20000300800 */
[----:B0-----:R-:W-:-:S03]  /*11a440*/  PRMT R3, R13, 0x4210, R4 ;  /* 0x000042100d037816 */ /* 0x001fc60000000004 */
[----:B------:R-:W3:Y:S04]  /*11a450*/  LDL.LU R19, [R1+0x280] ;  /* 0x0002800001137983 */ /* 0x000ee80000300800 */
[----:B------:R0:W-:Y:S01]  /*11a460*/  STL [R1+0x34], R3 ;  /* 0x0000340301007387 */ /* 0x0001e20000100800 */
[----:B----4-:R-:W-:-:S05]  /*11a470*/  PRMT R6, R7, 0x5210, R4 ;  /* 0x0000521007067816 */ /* 0x010fca0000000004 */
[----:B------:R-:W-:Y:S04]  /*11a480*/  STL [R1+0x4], R6 ;  /* 0x0000040601007387 */ /* 0x000fe80000100800 */
[----:B------:R-:W4:Y:S01]  /*11a490*/  LDL.LU R13, [R1+0x2898] ;  /* 0x00289800010d7983 */ /* 0x000f220000300800 */
[--C-:B------:R-:W-:Y:S02]  /*11a4a0*/  PRMT R4, R10, 0x4210, R5.reuse ;  /* 0x000042100a047816 */ /* 0x100fe40000000005 */
[----:B0-----:R-:W-:-:S03]  /*11a4b0*/  PRMT R3, R14, 0x5210, R5 ;  /* 0x000052100e037816 */ /* 0x001fc60000000005 */
[----:B------:R0:W-:Y:S04]  /*11a4c0*/  STL [R1+0x38], R4 ;  /* 0x0000380401007387 */ /* 0x0001e80000100800 */
[----:B------:R-:W4:Y:S04]  /*11a4d0*/  LDL.LU R14, [R1+0x130c] ;  /* 0x00130c00010e7983 */ /* 0x000f280000300800 */
[----:B------:R-:W-:Y:S04]  /*11a4e0*/  STL [R1+0x8], R3 ;  /* 0x0000080301007387 */ /* 0x000fe80000100800 */
[----:B------:R-:W4:Y:S01]  /*11a4f0*/  LDL.LU R10, [R1+0x27c] ;  /* 0x00027c00010a7983 */ /* 0x000f220000300800 */
[----:B------:R-:W-:-:S02]  /*11a500*/  SHF.R.S32.HI R7, RZ, 0x1f, R56 ;  /* 0x0000001fff077819 */ /* 0x000fc40000011438 */
[C---:B------:R-:W-:Y:S01]  /*11a510*/  IADD3 R22, P6, R56.reuse, R57, RZ ;  /* 0x0000003938167210 */ /* 0x040fe20007fde0ff */
[----:B------:R-:W4:Y:S04]  /*11a520*/  LDL.LU R20, [R1+0x25c] ;  /* 0x00025c0001147983 */ /* 0x000f280000300800 */
[----:B------:R-:W-:Y:S01]  /*11a530*/  IMAD.X R23, R7, 0x1, R61, P6 ;  /* 0x0000000107177824 */ /* 0x000fe200030e063d */
[----:B0-----:R-:W-:-:S04]  /*11a540*/  IADD3 R4, P6, R56, R46, RZ ;  /* 0x0000002e38047210 */ /* 0x001fc80007fde0ff */
[----:B------:R-:W-:Y:S01]  /*11a550*/  STL.64 [R1+0xaf8], R22 ;  /* 0x000af81601007387 */ /* 0x000fe20000100a00 */
[----:B------:R-:W-:Y:S01]  /*11a560*/  IMAD.X R5, R7, 0x1, R34, P6 ;  /* 0x0000000107057824 */ /* 0x000fe200030e0622 */
[----:B------:R-:W-:Y:S02]  /*11a570*/  LOP3.LUT R16, R17, 0xffff, RZ, 0xc0, !PT ;  /* 0x0000ffff11107812 */ /* 0x000fe400078ec0ff */
[----:B------:R-:W-:Y:S02]  /*11a580*/  LOP3.LUT R17, R11, 0xffff, RZ, 0xc0, !PT ;  /* 0x0000ffff0b117812 */ /* 0x000fe400078ec0ff */
[--C-:B------:R-:W-:Y:S02]  /*11a590*/  PRMT R28, R28, 0x4210, R16.reuse ;  /* 0x000042101c1c7816 */ /* 0x100fe40000000010 */
[----:B------:R-:W-:-:S03]  /*11a5a0*/  PRMT R16, R12, 0x5210, R16 ;  /* 0x000052100c107816 */ /* 0x000fc60000000010 */
[----:B------:R-:W-:Y:S01]  /*11a5b0*/  STL [R1+0x5cc4], R28 ;  /* 0x005cc41c01007387 */ /* 0x000fe20000100800 */
[--C-:B------:R-:W-:Y:S02]  /*11a5c0*/  PRMT R29, R9, 0x4210, R17.reuse ;  /* 0x00004210091d7816 */ /* 0x100fe40000000011 */
[----:B------:R-:W-:Y:S01]  /*11a5d0*/  PRMT R17, R32, 0x5210, R17 ;  /* 0x0000521020117816 */ /* 0x000fe20000000011 */
[----:B------:R-:W-:Y:S04]  /*11a5e0*/  STL [R1+0x5cbc], R16 ;  /* 0x005cbc1001007387 */ /* 0x000fe80000100800 */
[----:B------:R-:W-:Y:S04]  /*11a5f0*/  STL [R1+0x5cd8], R29 ;  /* 0x005cd81d01007387 */ /* 0x000fe80000100800 */
[----:B------:R-:W-:Y:S01]  /*11a600*/  STL [R1+0x5cc0], R17 ;  /* 0x005cc01101007387 */ /* 0x000fe20000100800 */
[----:B--2---:R-:W-:-:S03]  /*11a610*/  LOP3.LUT R12, R8, 0xffff, RZ, 0xc0, !PT ;  /* 0x0000ffff080c7812 */ /* 0x004fc600078ec0ff */
[----:B------:R-:W2:Y:S04]  /*11a620*/  LDL.LU R8, [R1+0x3c4] ;  /* 0x0003c40001087983 */ /* 0x000ea80000300800 */
[----:B------:R0:W-:Y:S04]  /*11a630*/  STL.64 [R1+0xb58], R4 ;  /* 0x000b580401007387 */ /* 0x0001e80000100a00 */
[----:B------:R-:W2:Y:S04]  /*11a640*/  LDL.LU R9, [R1+0x3c0] ;  /* 0x0003c00001097983 */ /* 0x000ea80000300800 */
[----:B------:R-:W2:Y:S01]  /*11a650*/  LDL.LU R11, [R1+0x23c] ;  /* 0x00023c00010b7983 */ /* 0x000ea20000300800 */
[----:B------:R-:W-:-:S02]  /*11a660*/  LOP3.LUT R18, R18, 0xffff, RZ, 0xc0, !PT ;  /* 0x0000ffff12127812 */ /* 0x000fc400078ec0ff */
[----:B0-----:R-:W-:-:S05]  /*11a670*/  IADD3 R4, P6, R56, R45, RZ ;  /* 0x0000002d38047210 */ /* 0x001fca0007fde0ff */
[----:B------:R-:W-:Y:S01]  /*11a680*/  IMAD.X R5, R7, 0x1, R35, P6 ;  /* 0x0000000107057824 */ /* 0x000fe200030e0623 */
[--C-:B---3--:R-:W-:Y:S02]  /*11a690*/  PRMT R30, R30, 0x4210, R18.reuse ;  /* 0x000042101e1e7816 */ /* 0x108fe40000000012 */
[----:B------:R-:W-:Y:S02]  /*11a6a0*/  PRMT R18, R21, 0x5210, R18 ;  /* 0x0000521015127816 */ /* 0x000fe40000000012 */
[----:B------:R-:W3:Y:S04]  /*11a6b0*/  LDL.LU R21, [R1+0x21c] ;  /* 0x00021c0001157983 */ /* 0x000ee80000300800 */
[----:B------:R-:W3:Y:S04]  /*11a6c0*/  LDL.LU R58, [R1+0x114] ;  /* 0x00011400013a7983 */ /* 0x000ee80000300800 */
[----:B------:R0:W-:Y:S01]  /*11a6d0*/  STL.64 [R1+0xad0], R4 ;  /* 0x000ad00401007387 */ /* 0x0001e20000100a00 */
[----:B------:R-:W-:-:S02]  /*11a6e0*/  PRMT R24, R19, 0x4210, R12 ;  /* 0x0000421013187816 */ /* 0x000fc4000000000c */
[----:B----4-:R-:W-:-:S04]  /*11a6f0*/  LOP3.LUT R13, R13, 0xffff, RZ, 0xc0, !PT ;  /* 0x0000ffff0d0d7812 */ /* 0x010fc800078ec0ff */
[----:B------:R-:W-:Y:S02]  /*11a700*/  PRMT R25, R10, 0x4210, R13 ;  /* 0x000042100a197816 */ /* 0x000fe4000000000d */
[----:B------:R-:W4:Y:S04]  /*11a710*/  LDL.LU R10, [R1+0x360] ;  /* 0x00036000010a7983 */ /* 0x000f280000300800 */
[----:B------:R-:W4:Y:S04]  /*11a720*/  LDL.LU R19, [R1+0x18c] ;  /* 0x00018c0001137983 */ /* 0x000f280000300800 */
[----:B0-----:R-:W4:Y:S04]  /*11a730*/  LDL.LU R4, [R1+0x11c] ;  /* 0x00011c0001047983 */ /* 0x001f280000300800 */
[----:B------:R-:W4:Y:S04]  /*11a740*/  LDL.LU R6, [R1+0x2ab8] ;  /* 0x002ab80001067983 */ /* 0x000f280000300800 */
[----:B------:R-:W4:Y:S01]  /*11a750*/  LDL.LU R59, [R1+0x118] ;  /* 0x00011800013b7983 */ /* 0x000f220000300800 */
[----:B------:R-:W-:-:S02]  /*11a760*/  LOP3.LUT R14, R14, 0xffff, RZ, 0xc0, !PT ;  /* 0x0000ffff0e0e7812 */ /* 0x000fc400078ec0ff */
[----:B------:R-:W-:Y:S01]  /*11a770*/  PRMT R13, R26, 0x5210, R13 ;  /* 0x000052101a0d7816 */ /* 0x000fe2000000000d */
[----:B------:R-:W4:Y:S01]  /*11a780*/  LDL.LU R52, [R1+0x2ac0] ;  /* 0x002ac00001347983 */ /* 0x000f220000300800 */
[----:B------:R-:W-:-:S03]  /*11a790*/  PRMT R26, R20, 0x4210, R14 ;  /* 0x00004210141a7816 */ /* 0x000fc6000000000e */
[----:B------:R-:W4:Y:S01]  /*11a7a0*/  LDL.LU R48, [R1+0x124] ;  /* 0x0001240001307983 */ /* 0x000f220000300800 */
[----:B------:R-:W-:-:S03]  /*11a7b0*/  PRMT R14, R2, 0x5210, R14 ;  /* 0x00005210020e7816 */ /* 0x000fc6000000000e */
        /* <DEDUP_REMOVED lines=8> */
[----:B0-----:R-:W-:-:S05]  /*11a840*/  IADD3 R16, P6, R56, R44, RZ ;  /* 0x0000002c38107210 */ /* 0x001fca0007fde0ff */
[----:B------:R-:W-:Y:S01]  /*11a850*/  IMAD.X R17, R7, 0x1, R37, P6 ;  /* 0x0000000107117824 */ /* 0x000fe200030e0625 */
[----:B--2---:R-:W-:-:S04]  /*11a860*/  LOP3.LUT R8, R8, 0xffff, RZ, 0xc0, !PT ;  /* 0x0000ffff08087812 */ /* 0x004fc800078ec0ff */
[----:B------:R-:W-:Y:S02]  /*11a870*/  PRMT R20, R11, 0x4210, R8 ;  /* 0x000042100b147816 */ /* 0x000fe40000000008 */
[----:B------:R-:W2:Y:S04]  /*11a880*/  LDL.LU R11, [R1+0x36c] ;  /* 0x00036c00010b7983 */ /* 0x000ea80000300800 */
[----:B------:R-:W2:Y:S01]  /*11a890*/  LDL.LU R51, [R1+0x2870] ;  /* 0x0028700001337983 */ /* 0x000ea20000300800 */
[----:B------:R-:W-:-:S03]  /*11a8a0*/  LOP3.LUT R9, R9, 0xffff, RZ, 0xc0, !PT ;  /* 0x0000ffff09097812 */ /* 0x000fc600078ec0ff */
[----:B------:R-:W2:Y:S04]  /*11a8b0*/  LDL.LU R23, [R1+0x22c] ;  /* 0x00022c0001177983 */ /* 0x000ea80000300800 */
[----:B------:R-:W2:Y:S04]  /*11a8c0*/  LDL.LU R49, [R1+0xc4] ;  /* 0x0000c40001317983 */ /* 0x000ea80000300800 */
[----:B------:R-:W2:Y:S04]  /*11a8d0*/  LDL.LU R53, [R1+0x12c] ;  /* 0x00012c0001357983 */ /* 0x000ea80000300800 */
[----:B------:R-:W2:Y:S01]  /*11a8e0*/  LDL.LU R27, [R1+0x290] ;  /* 0x00029000011b7983 */ /* 0x000ea20000300800 */
[----:B---3--:R-:W-:-:S03]  /*11a8f0*/  PRMT R21, R21, 0x4210, R9 ;  /* 0x0000421015157816 */ /* 0x008fc60000000009 */
[----:B------:R-:W3:Y:S01]  /*11a900*/  LDL.LU R31, [R1+0x130] ;  /* 0x00013000011f7983 */ /* 0x000ee20000300800 */
[----:B------:R-:W-:Y:S02]  /*11a910*/  PRMT R9, R58, 0x5210, R9 ;  /* 0x000052103a097816 */ /* 0x000fe40000000009 */
[----:B----4-:R-:W-:-:S04]  /*11a920*/  LOP3.LUT R10, R10, 0xffff, RZ, 0xc0, !PT ;  /* 0x0000ffff0a0a7812 */ /* 0x010fc800078ec0ff */
[--C-:B------:R-:W-:Y:S02]  /*11a930*/  PRMT R22, R19, 0x4210, R10.reuse ;  /* 0x0000421013167816 */ /* 0x100fe4000000000a */
[----:B------:R-:W4:Y:S04]  /*11a940*/  LDL.LU R19, [R1+0x370] ;  /* 0x0003700001137983 */ /* 0x000f280000300800 */
[----:B------:R0:W-:Y:S01]  /*11a950*/  STL.64 [R1+0x9a0], R16 ;  /* 0x0009a01001007387 */ /* 0x0001e20000100a00 */
[----:B------:R-:W-:-:S03]  /*11a960*/  PRMT R10, R4, 0x5210, R10 ;  /* 0x00005210040a7816 */ /* 0x000fc6000000000a */
[----:B------:R-:W4:Y:S01]  /*11a970*/  LDL.LU R58, [R1+0x2a8] ;  /* 0x0002a800013a7983 */ /* 0x000f220000300800 */
[----:B------:R-:W-:-:S03]  /*11a980*/  PRMT R4, R59, 0x5210, R6 ;  /* 0x000052103b047816 */ /* 0x000fc60000000006 */
[----:B------:R-:W4:Y:S01]  /*11a990*/  LDL.LU R59, [R1+0x134] ;  /* 0x00013400013b7983 */ /* 0x000f220000300800 */
[----:B0-----:R-:W-:-:S05]  /*11a9a0*/  IADD3 R16, P6, R56, R42, RZ ;  /* 0x0000002a38107210 */ /* 0x001fca0007fde0ff */
[----:B------:R-:W-:-:S05]  /*11a9b0*/  IMAD.X R17, R7, 0x1, R38, P6 ;  /* 0x0000000107117824 */ /* 0x000fca00030e0626 */
[----:B------:R0:W-:Y:S02]  /*11a9c0*/  STL.64 [R1+0x8c8], R16 ;  /* 0x0008c81001007387 */ /* 0x0001e40000100a00 */
[----:B0-----:R-:W-:-:S05]  /*11a9d0*/  IADD3 R16, P6, R56, R41, RZ ;  /* 0x0000002938107210 */ /* 0x001fca0007fde0ff */
[----:B------:R-:W-:-:S05]  /*11a9e0*/  IMAD.X R17, R7, 0x1, R39, P6 ;  /* 0x0000000107117824 */ /* 0x000fca00030e0627 */
[----:B------:R0:W-:Y:S01]  /*11a9f0*/  STL.64 [R1+0x7c8], R16 ;  /* 0x0007c81001007387 */ /* 0x0001e20000100a00 */
[----:B------:R-:W-:Y:S02]  /*11aa00*/  PRMT R6, R3, 0x5210, R55 ;  /* 0x0000521003067816 */ /* 0x000fe40000000037 */
[----:B------:R-:W-:Y:S01]  /*11aa10*/  PRMT R5, R48, 0x5210, R52 ;  /* 0x0000521030057816 */ /* 0x000fe20000000034 */
[----:B------:R-:W4:Y:S01]  /*11aa20*/  LDL.LU R55, [R1+0x287c] ;  /* 0x00287c0001377983 */ /* 0x000f220000300800 */
[----:B0-----:R-:W-:-:S05]  /*11aa30*/  IADD3 R16, P6, R56, R47, RZ ;  /* 0x0000002f38107210 */ /* 0x001fca0007fde0ff */
[----:B------:R-:W-:Y:S01]  /*11aa40*/  IMAD.X R17, R7, 0x1, R40, P6 ;  /* 0x0000000107117824 */ /* 0x000fe200030e0628 */
[----:B------:R-:W-:-:S05]  /*11aa50*/  PRMT R7, R50, 0x5210, R54 ;  /* 0x0000521032077816 */ /* 0x000fca0000000036 */
[----:B------:R-:W-:Y:S04]  /*11aa60*/  STL.64 [R1+0x5cd0], R6 ;  /* 0x005cd00601007387 */ /* 0x000fe80000100a00 */
[----:B------:R-:W-:Y:S04]  /*11aa70*/  STL.64 [R1+0x430], R16 ;  /* 0x0004301001007387 */ /* 0x000fe80000100a00 */
[----:B------:R0:W-:Y:S01]  /*11aa80*/  STL.64 [R1+0x5cc8], R4 ;  /* 0x005cc80401007387 */ /* 0x0001e20000100a00 */
[----:B------:R-:W-:-:S03]  /*11aa90*/  PRMT R8, R15, 0x5210, R8 ;  /* 0x000052100f087816 */ /* 0x000fc60000000008 */
[----:B------:R-:W4:Y:S04]  /*11aaa0*/  LDL.LU R3, [R1+0x374] ;  /* 0x0003740001037983 */ /* 0x000f280000300800 */
[----:B------:R-:W4:Y:S04]  /*11aab0*/  LDL.LU R56, [R1+0x2b4] ;  /* 0x0002b40001387983 */ /* 0x000f280000300800 */
[----:B------:R-:W4:Y:S04]  /*11aac0*/  LDL.LU R54, [R1+0x138] ;  /* 0x0001380001367983 */ /* 0x000f280000300800 */
[----:B------:R-:W4:Y:S01]  /*11aad0*/  LDL.LU R50, [R1+0x2c4] ;  /* 0x0002c40001327983 */ /* 0x000f220000300800 */
[----:B------:R-:W-:-:S02]  /*11aae0*/  SHF.R.S32.HI R32, RZ, 0x1f, R2 ;  /* 0x0000001fff207819 */ /* 0x000fc40000011402 */
[----:B0-----:R-:W-:-:S05]  /*11aaf0*/  IADD3 R4, P6, R2, R57, RZ ;  /* 0x0000003902047210 */ /* 0x001fca0007fde0ff */
[----:B------:R-:W-:Y:S01]  /*11ab00*/  IMAD.X R5, R32, 0x1, R61, P6 ;  /* 0x0000000120057824 */ /* 0x000fe200030e063d */
[----:B--2---:R-:W-:Y:S02]  /*11ab10*/  LOP3.LUT R15, R51, 0xffff, RZ, 0xc0, !PT ;  /* 0x0000ffff330f7812 */ /* 0x004fe400078ec0ff */
[----:B------:R-:W2:Y:S01]  /*11ab20*/  LDL.LU R51, [R1+0x13c] ;  /* 0x00013c0001337983 */ /* 0x000ea20000300800 */
[----:B------:R-:W-:-:S03]  /*11ab30*/  LOP3.LUT R11, R11, 0xffff, RZ, 0xc0, !PT ;  /* 0x0000ffff0b0b7812 */ /* 0x000fc600078ec0ff */
[----:B------:R-:W2:Y:S01]  /*11ab40*/  LDL.LU R7, [R1+0x2880] ;  /* 0x0028800001077983 */ /* 0x000ea20000300800 */
[----:B------:R-:W-:-:S03]  /*11ab50*/  PRMT R23, R23, 0x4210, R11 ;  /* 0x0000421017177816 */ /* 0x000fc6000000000b */
[----:B------:R0:W-:Y:S01]  /*11ab60*/  STL.64 [R1+0x428], R4 ;  /* 0x0004280401007387 */ /* 0x0001e20000100a00 */
[----:B------:R-:W-:-:S03]  /*11ab70*/  PRMT R11, R53, 0x5210, R11 ;  /* 0x00005210350b7816 */ /* 0x000fc6000000000b */
[----:B------:R-:W2:Y:S01]  /*11ab80*/  LDL.LU R29, [R1+0x37c] ;  /* 0x00037c00011d7983 */ /* 0x000ea20000300800 */
[----:B------:R-:W-:-:S03]  /*11ab90*/  PRMT R27, R27, 0x4210, R15 ;  /* 0x000042101b1b7816 */ /* 0x000fc6000000000f */
[----:B------:R-:W2:Y:S01]  /*11aba0*/  LDL.LU R52, [R1+0x318] ;  /* 0x0003180001347983 */ /* 0x000ea20000300800 */
[----:B---3--:R-:W-:-:S03]  /*11abb0*/  PRMT R15, R31, 0x5210, R15 ;  /* 0x000052101f0f7816 */ /* 0x008fc6000000000f */
[----:B------:R-:W3:Y:S01]  /*11abc0*/  LDL.LU R53, [R1+0x140] ;  /* 0x0001400001357983 */ /* 0x000ee20000300800 */
[----:B----4-:R-:W-:-:S04]  /*11abd0*/  LOP3.LUT R19, R19, 0xffff, RZ, 0xc0, !PT ;  /* 0x0000ffff13137812 */ /* 0x010fc800078ec0ff */
[--C-:B------:R-:W-:Y:S02]  /*11abe0*/  PRMT R31, R58, 0x4210, R19.reuse ;  /* 0x000042103a1f7816 */ /* 0x100fe40000000013 */
[----:B------:R-:W4:Y:S01]  /*11abf0*/  LDL.LU R58, [R1+0x358] ;  /* 0x00035800013a7983 */ /* 0x000f220000300800 */
[----:B------:R-:W-:-:S03]  /*11ac00*/  PRMT R19, R59, 0x5210, R19 ;  /* 0x000052103b137816 */ /* 0x000fc60000000013 */
[----:B------:R-:W4:Y:S01]  /*11ac10*/  LDL.LU R59, [R1+0x144] ;  /* 0x00014400013b7983 */ /* 0x000f220000300800 */
[----:B------:R-:W-:Y:S02]  /*11ac20*/  PRMT R12, R33, 0x5210, R12 ;  /* 0x00005210210c7816 */ /* 0x000fe4000000000c */
[----:B------:R-:W-:Y:S02]  /*11ac30*/  SHF.R.S32.HI R33, RZ, 0x1f, R49 ;  /* 0x0000001fff217819 */ /* 0x000fe40000011431 */
[----:B0-----:R-:W-:Y:S01]  /*11ac40*/  IADD3 R4, P6, R49, R57, RZ ;  /* 0x0000003931047210 */ /* 0x001fe20007fde0ff */
[----:B------:R0:W-:Y:S04]  /*11ac50*/  STL [R1+0x5a40], R57 ;  /* 0x005a403901007387 */ /* 0x0001e80000100800 */
[----:B------:R-:W-:Y:S01]  /*11ac60*/  IMAD.X R5, R33, 0x1, R61, P6 ;  /* 0x0000000121057824 */ /* 0x000fe200030e063d */
[----:B------:R-:W-:Y:S04]  /*11ac70*/  STL [R1+0x5a60], R61 ;  /* 0x005a603d01007387 */ /* 0x000fe80000100800 */
[----:B0-----:R-:W4:Y:S04]  /*11ac80*/  LDL.LU R57, [R1+0x2884] ;  /* 0x0028840001397983 */ /* 0x001f280000300800 */
[----:B------:R0:W-:Y:S04]  /*11ac90*/  STL.64 [R1+0x420], R4 ;  /* 0x0004200401007387 */ /* 0x0001e80000100a00 */
[----:B0-----:R-:W4:Y:S04]  /*11aca0*/  LDL.LU R4, [R1+0x380] ;  /* 0x0003800001047983 */ /* 0x001f280000300800 */
[----:B------:R-:W4:Y:S01]  /*11acb0*/  LDL.LU R48, [R1+0x288] ;  /* 0x0002880001307983 */ /* 0x000f220000300800 */
[----:B------:R-:W-:-:S03]  /*11acc0*/  LOP3.LUT R6, R55, 0xffff, RZ, 0xc0, !PT ;  /* 0x0000ffff37067812 */ /* 0x000fc600078ec0ff */
[----:B------:R-:W4:Y:S04]  /*11acd0*/  LDL.LU R5, [R1+0xb6c] ;  /* 0x000b6c0001057983 */ /* 0x000f280000300800 */
[----:B------:R-:W4:Y:S01]  /*11ace0*/  LDL.LU R55, [R1+0x14c] ;  /* 0x00014c0001377983 */ /* 0x000f220000300800 */
[----:B------:R-:W-:Y:S02]  /*11acf0*/  LOP3.LUT R3, R3, 0xffff, RZ, 0xc0, !PT ;  /* 0x0000ffff03037812 */ /* 0x000fe400078ec0ff */
[--C-:B------:R-:W-:Y:S02]  /*11ad00*/  PRMT R28, R56, 0x4210, R6.reuse ;  /* 0x00004210381c7816 */ /* 0x100fe40000000006 */
[----:B------:R-:W-:Y:S02]  /*11ad10*/  PRMT R17, R54, 0x5210, R6 ;  /* 0x0000521036117816 */ /* 0x000fe40000000006 */
[----:B------:R-:W4:Y:S01]  /*11ad20*/  LDL.LU R6, [R1+0x2888] ;  /* 0x0028880001067983 */ /* 0x000f220000300800 */
[----:B------:R-:W-:-:S02]  /*11ad30*/  PRMT R16, R50, 0x4210, R3 ;  /* 0x0000421032107816 */ /* 0x000fc40000000003 */
[----:B--2---:R-:W-:Y:S02]  /*11ad40*/  PRMT R50, R51, 0x5210, R3 ;  /* 0x0000521033327816 */ /* 0x004fe40000000003 */
[----:B------:R-:W2:Y:S04]  /*11ad50*/  LDL.LU R3, [R1+0x1190] ;  /* 0x0011900001037983 */ /* 0x000ea80000300800 */
[----:B------:R0:W-:Y:S04]  /*11ad60*/  STL [R1+0x1c], R50 ;  /* 0x00001c3201007387 */ /* 0x0001e80000100800 */
[----:B------:R-:W2:Y:S04]  /*11ad70*/  LDL.LU R56, [R1+0x11b8] ;  /* 0x0011b80001387983 */ /* 0x000ea80000300800 */
[----:B------:R-:W2:Y:S01]  /*11ad80*/  LDL.LU R54, [R1+0x154] ;  /* 0x0001540001367983 */ /* 0x000ea20000300800 */
[----:B0-----:R-:W-:-:S05]  /*11ad90*/  IADD3 R50, P6, R2, R46, RZ ;  /* 0x0000002e02327210 */ /* 0x001fca0007fde0ff */
[----:B------:R-:W-:-:S05]  /*11ada0*/  IMAD.X R51, R32, 0x1, R34, P6 ;  /* 0x0000000120337824 */ /* 0x000fca00030e0622 */
[----:B------:R0:W-:Y:S02]  /*11adb0*/  STL.64 [R1+0x410], R50 ;  /* 0x0004103201007387 */ /* 0x0001e40000100a00 */
[----:B0-----:R-:W-:-:S05]  /*11adc0*/  IADD3 R50, P6, R49, R46, RZ ;  /* 0x0000002e31327210 */ /* 0x001fca0007fde0ff */
[----:B------:R-:W-:Y:S01]  /*11add0*/  IMAD.X R51, R33, 0x1, R34, P6 ;  /* 0x0000000121337824 */ /* 0x000fe200030e0622 */
[----:B------:R-:W-:Y:S02]  /*11ade0*/  LOP3.LUT R34, R7, 0xffff, RZ, 0xc0, !PT ;  /* 0x0000ffff07227812 */ /* 0x000fe400078ec0ff */
[----:B------:R-:W-:Y:S02]  /*11adf0*/  LOP3.LUT R46, R29, 0xffff, RZ, 0xc0, !PT ;  /* 0x0000ffff1d2e7812 */ /* 0x000fe400078ec0ff */
[--C-:B------:R-:W-:Y:S01]  /*11ae00*/  PRMT R61, R52, 0x4210, R34.reuse ;  /* 0x00004210343d7816 */ /* 0x100fe20000000022 */
[----:B------:R0:W-:Y:S01]  /*11ae10*/  STL.64 [R1+0x408], R50 ;  /* 0x0004083201007387 */ /* 0x0001e20000100a00 */
[----:B---3--:R-:W-:-:S03]  /*11ae20*/  PRMT R52, R53, 0x5210, R34 ;  /* 0x0000521035347816 */ /* 0x008fc60000000022 */
[----:B0-----:R-:W3:Y:S01]  /*11ae30*/  LDL.LU.64 R50, [R1+0x5cf8] ;  /* 0x005cf80001327983 */ /* 0x001ee20000300a00 */
[----:B----4-:R-:W-:-:S03]  /*11ae40*/  PRMT R34, R58, 0x4210, R46 ;  /* 0x000042103a227816 */ /* 0x010fc6000000002e */
[----:B------:R-:W4:Y:S01]  /*11ae50*/  LDL.LU R7, [R1+0x2894] ;  /* 0x0028940001077983 */ /* 0x000f220000300800 */
[----:B------:R-:W-:-:S03]  /*11ae60*/  IADD3 R58, P6, R2, R45, RZ ;  /* 0x0000002d023a7210 */ /* 0x000fc60007fde0ff */
[----:B------:R-:W3:Y:S04]  /*11ae70*/  LDL.LU R29, [R1+0xb68] ;  /* 0x000b6800011d7983 */ /* 0x000ee80000300800 */
[----:B------:R-:W-:Y:S04]  /*11ae80*/  STL [R1+0x7c], R61 ;  /* 0x00007c3d01007387 */ /* 0x000fe80000100800 */
[----:B------:R-:W4:Y:S04]  /*11ae90*/  LDL.LU R53, [R1+0x11d4] ;  /* 0x0011d40001357983 */ /* 0x000f280000300800 */
[----:B------:R0:W-:Y:S04]  /*11aea0*/  STL [R1+0x2c], R52 ;  /* 0x00002c3401007387 */ /* 0x0001e80000100800 */
[----:B------:R-:W-:Y:S01]  /*11aeb0*/  STL [R1+0x9c], R34 ;  /* 0x00009c2201007387 */ /* 0x000fe20000100800 */
[----:B0-----:R-:W-:Y:S01]  /*11aec0*/  PRMT R52, R59, 0x5210, R46 ;  /* 0x000052103b347816 */ /* 0x001fe2000000002e */
[----:B------:R-:W-:-:S05]  /*11aed0*/  IMAD.X R59, R32, 0x1, R35, P6 ;  /* 0x00000001203b7824 */ /* 0x000fca00030e0623 */
[----:B------:R0:W-:Y:S02]  /*11aee0*/  STL.64 [R1+0x400], R58 ;  /* 0x0004003a01007387 */ /* 0x0001e40000100a00 */
[----:B0-----:R-:W-:-:S05]  /*11aef0*/  IADD3 R58, P6, R49, R45, RZ ;  /* 0x0000002d313a7210 */ /* 0x001fca0007fde0ff */
[----:B------:R-:W-:-:S05]  /*11af00*/  IMAD.X R59, R33, 0x1, R35, P6 ;  /* 0x00000001213b7824 */ /* 0x000fca00030e0623 */
[----:B------:R0:W-:Y:S04]  /*11af10*/  STL.64 [R1+0x3f0], R58 ;  /* 0x0003f03a01007387 */ /* 0x0001e80000100a00 */
[----:B0-----:R-:W3:Y:S01]  /*11af20*/  LDL.LU.64 R58, [R1+0x5cf0] ;  /* 0x005cf000013a7983 */ /* 0x001ee20000300a00 */
[----:B------:R-:W-:Y:S02]  /*11af30*/  LOP3.LUT R34, R57, 0xffff, RZ, 0xc0, !PT ;  /* 0x0000ffff39227812 */ /* 0x000fe400078ec0ff */
[----:B------:R-:W-:Y:S02]  /*11af40*/  LOP3.LUT R35, R4, 0xffff, RZ, 0xc0, !PT ;  /* 0x0000ffff04237812 */ /* 0x000fe400078ec0ff */
[----:B------:R-:W-:Y:S02]  /*11af50*/  IADD3 R4, P6, R2, R43, RZ ;  /* 0x0000002b02047210 */ /* 0x000fe40007fde0ff */
[----:B------:R-:W-:-:S02]  /*11af60*/  PRMT R48, R48, 0x4210, R34 ;  /* 0x0000421030307816 */ /* 0x000fc40000000022 */
[----:B------:R-:W-:Y:S02]  /*11af70*/  PRMT R60, R60, 0x5210, R34 ;  /* 0x000052103c3c7816 */ /* 0x000fe40000000022 */
[----:B------:R-:W-:Y:S01]  /*11af80*/  PRMT R34, R5, 0x4210, R35 ;  /* 0x0000421005227816 */ /* 0x000fe20000000023 */
[----:B------:R-:W-:-:S04]  /*11af90*/  IMAD.X R5, R32, 0x1, R36, P6 ;  /* 0x0000000120057824 */ /* 0x000fc800030e0624 */
[----:B------:R0:W-:Y:S04]  /*11afa0*/  STL [R1+0xbc], R34 ;  /* 0x0000bc2201007387 */ /* 0x0001e80000100800 */
[----:B------:R1:W-:Y:S01]  /*11afb0*/  STL.64 [R1+0x3c0], R4 ;  /* 0x0003c00401007387 */ /* 0x0003e20000100a00 */
[----:B------:R-:W-:Y:S02]  /*11afc0*/  PRMT R55, R55, 0x5210, R35 ;  /* 0x0000521037377816 */ /* 0x000fe40000000023 */
[----:B0-----:R-:W-:Y:S02]  /*11afd0*/  LOP3.LUT R34, R6, 0xffff, RZ, 0xc0, !PT ;  /* 0x0000ffff06227812 */ /* 0x001fe400078ec0ff */
[----:B-1----:R-:W-:-:S05]  /*11afe0*/  IADD3 R4, P6, R49, R43, RZ ;  /* 0x0000002b31047210 */ /* 0x002fca0007fde0ff */
[----:B------:R-:W-:-:S05]  /*11aff0*/  IMAD.X R5, R33, 0x1, R36, P6 ;  /* 0x0000000121057824 */ /* 0x000fca00030e0624 */
[----:B------:R0:W-:Y:S01]  /*11b000*/  STL.64 [R1+0x390], R4 ;  /* 0x0003900401007387 */ /* 0x0001e20000100a00 */
[----:B--2---:R-:W-:Y:S02]  /*11b010*/  LOP3.LUT R35, R3, 0xffff, RZ, 0xc0, !PT ;  /* 0x0000ffff03237812 */ /* 0x004fe400078ec0ff */
[----:B---3--:R-:W-:Y:S02]  /*11b020*/  PRMT R3, R58, 0x4210, R34 ;  /* 0x000042103a037816 */ /* 0x008fe40000000022 */
[----:B------:R-:W2:Y:S01]  /*11b030*/  LDL.LU R58, [R1+0x5cec] ;  /* 0x005cec00013a7983 */ /* 0x000ea20000300800 */
[----:B0-----:R-:W-:-:S05]  /*11b040*/  IADD3 R4, P6, R2, R44, RZ ;  /* 0x0000002c02047210 */ /* 0x001fca0007fde0ff */
[----:B------:R-:W-:-:S05]  /*11b050*/  IMAD.X R5, R32, 0x1, R37, P6 ;  /* 0x0000000120057824 */ /* 0x000fca00030e0625 */
[----:B------:R0:W-:Y:S02]  /*11b060*/  STL.64 [R1+0x388], R4 ;  /* 0x0003880401007387 */ /* 0x0001e40000100a00 */
[----:B0-----:R-:W-:-:S05]  /*11b070*/  IADD3 R4, P6, R49, R44, RZ ;  /* 0x0000002c31047210 */ /* 0x001fca0007fde0ff */
[----:B------:R-:W-:-:S05]  /*11b080*/  IMAD.X R5, R33, 0x1, R37, P6 ;  /* 0x0000000121057824 */ /* 0x000fca00030e0625 */
[----:B------:R0:W-:Y:S01]  /*11b090*/  STL.64 [R1+0x380], R4 ;  /* 0x0003800401007387 */ /* 0x0001e20000100a00 */
[--C-:B------:R-:W-:Y:S02]  /*11b0a0*/  PRMT R56, R56, 0x4210, R35.reuse ;  /* 0x0000421038387816 */ /* 0x100fe40000000023 */
[----:B------:R-:W-:Y:S02]  /*11b0b0*/  PRMT R54, R54, 0x5210, R35 ;  /* 0x0000521036367816 */ /* 0x000fe40000000023 */
[----:B------:R-:W-:Y:S02]  /*11b0c0*/  LOP3.LUT R35, R29, 0xffff, RZ, 0xc0, !PT ;  /* 0x0000ffff1d237812 */ /* 0x000fe400078ec0ff */
[----:B------:R-:W3:Y:S04]  /*11b0d0*/  LDL.LU R29, [R1+0x1270] ;  /* 0x00127000011d7983 */ /* 0x000ee80000300800 */
[----:B------:R-:W3:Y:S01]  /*11b0e0*/  LDL.LU R37, [R1+0x1268] ;  /* 0x0012680001257983 */ /* 0x000ee20000300800 */
[----:B0-----:R-:W-:-:S03]  /*11b0f0*/  IADD3 R4, P6, R2, R42, RZ ;  /* 0x0000002a02047210 */ /* 0x001fc60007fde0ff */
[----:B------:R-:W3:Y:S02]  /*11b100*/  LDL.LU R43, [R1+0x28a4] ;  /* 0x0028a400012b7983 */ /* 0x000ee40000300800 */
[----:B------:R-:W-:-:S05]  /*11b110*/  IMAD.X R5, R32, 0x1, R38, P6 ;  /* 0x0000000120057824 */ /* 0x000fca00030e0626 */
[----:B------:R0:W-:Y:S01]  /*11b120*/  STL.64 [R1+0x378], R4 ;  /* 0x0003780401007387 */ /* 0x0001e20000100a00 */
[----:B------:R-:W-:Y:S02]  /*11b130*/  PRMT R59, R59, 0x5210, R34 ;  /* 0x000052103b3b7816 */ /* 0x000fe40000000022 */
[----:B0-----:R-:W-:-:S05]  /*11b140*/  IADD3 R4, P6, R49, R42, RZ ;  /* 0x0000002a31047210 */ /* 0x001fca0007fde0ff */
[----:B------:R-:W-:Y:S01]  /*11b150*/  IMAD.X R5, R33, 0x1, R38, P6 ;  /* 0x0000000121057824 */ /* 0x000fe200030e0626 */
[----:B------:R-:W-:Y:S02]  /*11b160*/  IADD3 R6, P6, R2, R41, RZ ;  /* 0x0000002902067210 */ /* 0x000fe40007fde0ff */
[----:B----4-:R-:W-:-:S03]  /*11b170*/  LOP3.LUT R34, R7, 0xffff, RZ, 0xc0, !PT ;  /* 0x0000ffff07227812 */ /* 0x010fc600078ec0ff */
[----:B------:R-:W-:Y:S01]  /*11b180*/  IMAD.X R7, R32, 0x1, R39, P6 ;  /* 0x0000000120077824 */ /* 0x000fe200030e0627 */
[----:B------:R-:W-:Y:S01]  /*11b190*/  IADD3 R44, P6, R49, R41, RZ ;  /* 0x00000029312c7210 */ /* 0x000fe20007fde0ff */
[----:B------:R0:W-:Y:S01]  /*11b1a0*/  STL.64 [R1+0x370], R4 ;  /* 0x0003700401007387 */ /* 0x0001e20000100a00 */
[----:B------:R-:W-:-:S03]  /*11b1b0*/  PRMT R51, R51, 0x5210, R34 ;  /* 0x0000521033337816 */ /* 0x000fc60000000022 */
[----:B------:R-:W-:Y:S01]  /*11b1c0*/  IMAD.X R45, R33, 0x1, R39, P6 ;  /* 0x00000001212d7824 */ /* 0x000fe200030e0627 */
[--C-:B------:R-:W-:Y:S02]  /*11b1d0*/  PRMT R53, R53, 0x4210, R35.reuse ;  /* 0x0000421035357816 */ /* 0x100fe40000000023 */
[----:B------:R-:W-:Y:S01]  /*11b1e0*/  PRMT R50, R50, 0x5210, R35 ;  /* 0x0000521032327816 */ /* 0x000fe20000000023 */
[----:B0-----:R-:W4:Y:S04]  /*11b1f0*/  LDL.LU R4, [R1+0x1cc] ;  /* 0x0001cc0001047983 */ /* 0x001f280000300800 */
[----:B------:R-:W4:Y:S01]  /*11b200*/  LDL.LU R5, [R1+0x28a0] ;  /* 0x0028a00001057983 */ /* 0x000f220000300800 */
[----:B--2---:R-:W-:-:S03]  /*11b210*/  PRMT R58, R58, 0x4210, R34 ;  /* 0x000042103a3a7816 */ /* 0x004fc60000000022 */
[----:B------:R-:W2:Y:S04]  /*11b220*/  LDL.LU R34, [R1+0x289c] ;  /* 0x00289c0001227983 */ /* 0x000ea80000300800 */
[----:B------:R0:W-:Y:S04]  /*11b230*/  STL.64 [R1+0x368], R6 ;  /* 0x0003680601007387 */ /* 0x0001e80000100a00 */
[----:B0-----:R-:W4:Y:S04]  /*11b240*/  LDL.LU R6, [R1+0x1264] ;  /* 0x0012640001067983 */ /* 0x001f280000300800 */
[----:B------:R-:W4:Y:S04]  /*11b250*/  LDL.LU R35, [R1+0x1ec] ;  /* 0x0001ec0001237983 */ /* 0x000f280000300800 */
[----:B------:R-:W4:Y:S04]  /*11b260*/  LDL.LU R7, [R1+0x126c] ;  /* 0x00126c0001077983 */ /* 0x000f280000300800 */
[----:B------:R0:W-:Y:S02]  /*11b270*/  STL.64 [R1+0x360], R44 ;  /* 0x0003602c01007387 */ /* 0x0001e40000100a00 */
[----:B0-----:R-:W-:-:S02]  /*11b280*/  IADD3 R44, P6, R49, R47, RZ ;  /* 0x0000002f312c7210 */ /* 0x001fc40007fde0ff */
[----:B------:R-:W3:Y:S03]  /*11b290*/  LDL.LU R49, [R1+0x5ce8] ;  /* 0x005ce80001317983 */ /* 0x000ee60000300800 */
[----:B------:R-:W-:Y:S01]  /*11b2a0*/  IMAD.X R45, R33, 0x1, R40, P6 ;  /* 0x00000001212d7824 */ /* 0x000fe200030e0628 */
[----:B------:R-:W-:Y:S02]  /*11b2b0*/  IADD3 R38, P6, R2, R47, RZ ;  /* 0x0000002f02267210 */ /* 0x000fe40007fde0ff */
[----:B------:R-:W2:Y:S04]  /*11b2c0*/  LDL.LU R2, [R1+0x5ce4] ;  /* 0x005ce40001027983 */ /* 0x000ea80000300800 */
[----:B------:R-:W4:Y:S04]  /*11b2d0*/  LDL.LU R57, [R1+0x12b0] ;  /* 0x0012b00001397983 */ /* 0x000f280000300800 */
[----:B------:R0:W-:Y:S04]  /*11b2e0*/  STL.64 [R1+0x358], R44 ;  /* 0x0003582c01007387 */ /* 0x0001e80000100a00 */
[----:B------:R-:W4:Y:S04]  /*11b2f0*/  LDL.LU R42, [R1+0x11a4] ;  /* 0x0011a400012a7983 */ /* 0x000f280000300800 */
[----:B------:R-:W4:Y:S04]  /*11b300*/  LDL.LU R61, [R1+0x1280] ;  /* 0x00128000013d7983 */ /* 0x000f280000300800 */
[----:B0-----:R-:W4:Y:S01]  /*11b310*/  LDL.LU R44, [R1+0x250] ;  /* 0x00025000012c7983 */ /* 0x001f220000300800 */
[----:B------:R-:W-:-:S03]  /*11b320*/  IMAD.MOV.U32 R45, RZ, RZ, R0 ;  /* 0x000000ffff2d7224 */ /* 0x000fc600078e0000 */
[----:B------:R-:W4:Y:S01]  /*11b330*/  LDL.LU R0, [R1+0x5ce0] ;  /* 0x005ce00001007983 */ /* 0x000f220000300800 */
[----:B---3--:R-:W-:-:S03]  /*11b340*/  IMAD.MOV.U32 R46, RZ, RZ, R49 ;  /* 0x000000ffff2e7224 */ /* 0x008fc600078e0031 */
[----:B------:R-:W3:Y:S01]  /*11b350*/  LDL.LU R49, [R1+0x5cdc] ;  /* 0x005cdc0001317983 */ /* 0x000ee20000300800 */
[----:B------:R-:W-:Y:S01]  /*11b360*/  IMAD.X R39, R32, 0x1, R40, P6 ;  /* 0x0000000120277824 */ /* 0x000fe200030e0628 */
[----:B------:R-:W-:-:S04]  /*11b370*/  SHF.R.U32.HI R32, RZ, 0x8, R29 ;  /* 0x00000008ff207819 */ /* 0x000fc8000001161d */
[----:B------:R-:W-:Y:S02]  /*11b380*/  LOP3.LUT R32, R32, 0xffff, RZ, 0xc0, !PT ;  /* 0x0000ffff20207812 */ /* 0x000fe400078ec0ff */
[----:B------:R-:W-:Y:S01]  /*11b390*/  LOP3.LUT R33, R43, 0xffff, RZ, 0xc0, !PT ;  /* 0x0000ffff2b217812 */ /* 0x000fe200078ec0ff */
[----:B--2---:R0:W-:Y:S01]  /*11b3a0*/  STL [R1+0x5b20], R2 ;  /* 0x005b200201007387 */ /* 0x0041e20000100800 */
[----:B------:R-:W-:Y:S02]  /*11b3b0*/  LOP3.LUT R34, R34, 0xffff, RZ, 0xc0, !PT ;  /* 0x0000ffff22227812 */ /* 0x000fe400078ec0ff */
[----:B----4-:R-:W-:Y:S01]  /*11b3c0*/  PRMT R43, R4, 0x5210, R33 ;  /* 0x00005210042b7816 */ /* 0x010fe20000000021 */
[----:B------:R1:W-:Y:S01]  /*11b3d0*/  STL.64 [R1+0x350], R38 ;  /* 0x0003502601007387 */ /* 0x0003e20000100a00 */
[----:B------:R-:W-:Y:S02]  /*11b3e0*/  LOP3.LUT R41, R57, 0xffff, RZ, 0xc0, !PT ;  /* 0x0000ffff39297812 */ /* 0x000fe400078ec0ff */
[----:B------:R-:W-:Y:S01]  /*11b3f0*/  LOP3.LUT R42, R42, 0xffff, RZ, 0xc0, !PT ;  /* 0x0000ffff2a2a7812 */ /* 0x000fe200078ec0ff */
[----:B------:R-:W2:Y:S01]  /*11b400*/  LDL.LU R36, [R1+0x12d4] ;  /* 0x0012d40001247983 */ /* 0x000ea20000300800 */
[----:B------:R-:W-:-:S02]  /*11b410*/  LOP3.LUT P6, RZ, R2, 0x1, RZ, 0xc0, !PT ;  /* 0x0000000102ff7812 */ /* 0x000fc400078cc0ff */
[----:B------:R-:W-:Y:S01]  /*11b420*/  LOP3.LUT R40, R61, 0xffff, RZ, 0xc0, !PT ;  /* 0x0000ffff3d287812 */ /* 0x000fe200078ec0ff */
[----:B------:R-:W4:Y:S01]  /*11b430*/  LDL.LU R29, [R1+0x1294] ;  /* 0x00129400011d7983 */ /* 0x000f220000300800 */
[----:B------:R-:W-:-:S04]  /*11b440*/  PRMT R32, R32, 0x3340, R0 ;  /* 0x0000334020207816 */ /* 0x000fc80000000000 */
[----:B------:R-:W-:Y:S02]  /*11b450*/  PRMT R32, R37, 0x5410, R32 ;  /* 0x0000541025207816 */ /* 0x000fe40000000020 */
[----:B------:R-:W4:Y:S02]  /*11b460*/  LDL.LU R37, [R1+0x1290] ;  /* 0x0012900001257983 */ /* 0x000f240000300800 */
[----:B0-----:R-:W-:Y:S02]  /*11b470*/  PRMT R2, R32, 0x5210, R34 ;  /* 0x0000521020027816 */ /* 0x001fe40000000022 */
[----:B------:R-:W-:Y:S02]  /*11b480*/  PRMT R32, R42, 0x3340, R0 ;  /* 0x000033402a207816 */ /* 0x000fe40000000000 */
[----:B---3--:R-:W-:Y:S02]  /*11b490*/  PRMT R49, R49, 0x4210, R33 ;  /* 0x0000421031317816 */ /* 0x008fe40000000021 */
[----:B------:R-:W-:-:S02]  /*11b4a0*/  LOP3.LUT R33, R5, 0xffff, RZ, 0xc0, !PT ;  /* 0x0000ffff05217812 */ /* 0x000fc400078ec0ff */
[----:B------:R-:W3:Y:S02]  /*11b4b0*/  LDL.LU R5, [R1+0x12b8] ;  /* 0x0012b80001057983 */ /* 0x000ee40000300800 */
[--C-:B------:R-:W-:Y:S02]  /*11b4c0*/  PRMT R47, R6, 0x4210, R33.reuse ;  /* 0x00004210062f7816 */ /* 0x100fe40000000021 */
[----:B-1----:R-:W-:Y:S01]  /*11b4d0*/  PRMT R39, R35, 0x5210, R33 ;  /* 0x0000521023277816 */ /* 0x002fe20000000021 */
[----:B------:R-:W3:Y:S01]  /*11b4e0*/  LDL.LU R38, [R1+0x11c0] ;  /* 0x0011c00001267983 */ /* 0x000ee20000300800 */
[----:B------:R-:W-:Y:S02]  /*11b4f0*/  PRMT R33, R41, 0x3340, R40 ;  /* 0x0000334029217816 */ /* 0x000fe40000000028 */
[----:B------:R-:W-:Y:S01]  /*11b500*/  PRMT R35, R7, 0x4210, R34 ;  /* 0x0000421007237816 */ /* 0x000fe20000000022 */
[----:B------:R-:W3:Y:S01]  /*11b510*/  LDL.LU R4, [R1+0x12b4] ;  /* 0x0012b40001047983 */ /* 0x000ee20000300800 */
[----:B------:R-:W-:-:S03]  /*11b520*/  PRMT R61, R33, 0x5410, R32 ;  /* 0x00005410213d7816 */ /* 0x000fc60000000020 */
[----:B------:R-:W3:Y:S04]  /*11b530*/  LDL.LU R6, [R1+0x1194] ;  /* 0x0011940001067983 */ /* 0x000ee80000300800 */
[----:B------:R-:W3:Y:S04]  /*11b540*/  LDL.LU R7, [R1+0x11bc] ;  /* 0x0011bc0001077983 */ /* 0x000ee80000300800 */
[----:B------:R-:W3:Y:S04]  /*11b550*/  LDL.LU R34, [R1+0x1198] ;  /* 0x0011980001227983 */ /* 0x000ee80000300800 */
[----:B------:R-:W3:Y:S04]  /*11b560*/  LDL R57, [R1+0x1b78] ;  /* 0x001b780001397983 */ /* 0x000ee80000100800 */
[----:B------:R-:W3:Y:S04]  /*11b570*/  LDL.LU R32, [R1+0x11ac] ;  /* 0x0011ac0001207983 */ /* 0x000ee80000300800 */
[----:B------:R-:W3:Y:S04]  /*11b580*/  LDL.LU R33, [R1+0x12d0] ;  /* 0x0012d00001217983 */ /* 0x000ee80000300800 */
[----:B------:R0:W-:Y:S04]  /*11b590*/  STL [R1+0x5b24], R61 ;  /* 0x005b243d01007387 */ /* 0x0001e80000100800 */
[----:B0-----:R-:W3:Y:S01]  /*11b5a0*/  LDL.LU R61, [R1+0x11a8] ;  /* 0x0011a800013d7983 */ /* 0x001ee20000300800 */
[----:B--2---:R-:W-:-:S02]  /*11b5b0*/  LOP3.LUT R36, R36, 0xffff, RZ, 0xc0, !PT ;  /* 0x0000ffff24247812 */ /* 0x004fc400078ec0ff */
[----:B----4-:R-:W-:Y:S02]  /*11b5c0*/  LOP3.LUT R29, R29, 0xffff, RZ, 0xc0, !PT ;  /* 0x0000ffff1d1d7812 */ /* 0x010fe400078ec0ff */
[----:B------:R-:W-:Y:S01]  /*11b5d0*/  LOP3.LUT R37, R37, 0xffff, RZ, 0xc0, !PT ;  /* 0x0000ffff25257812 */ /* 0x000fe200078ec0ff */
[----:B------:R0:W-:Y:S02]  /*11b5e0*/  STL [R1+0x11a4], R36 ;  /* 0x0011a42401007387 */ /* 0x0001e40000100800 */
[----:B0-----:R-:W-:Y:S02]  /*11b5f0*/  PRMT R36, R36, 0x3340, R29 ;  /* 0x0000334024247816 */ /* 0x001fe4000000001d */
[----:B---3--:R-:W-:Y:S02]  /*11b600*/  LOP3.LUT R5, R5, 0xffff, RZ, 0xc0, !PT ;  /* 0x0000ffff05057812 */ /* 0x008fe400078ec0ff */
[----:B------:R-:W-:Y:S02]  /*11b610*/  LOP3.LUT R4, R4, 0xffff, RZ, 0xc0, !PT ;  /* 0x0000ffff04047812 */ /* 0x000fe400078ec0ff */
[----:B------:R-:W-:-:S02]  /*11b620*/  LOP3.LUT R32, R32, 0xffff, RZ, 0xc0, !PT ;  /* 0x0000ffff20207812 */ /* 0x000fc400078ec0ff */
[----:B------:R-:W-:-:S03]  /*11b630*/  LOP3.LUT R33, R33, 0xffff, RZ, 0xc0, !PT ;  /* 0x0000ffff21217812 */ /* 0x000fc600078ec0ff */
[----:B------:R0:W-:Y:S04]  /*11b640*/  STL [R1+0x13c4], R32 ;  /* 0x0013c42001007387 */ /* 0x0001e80000100800 */
[----:B------:R1:W-:Y:S01]  /*11b650*/  STL [R1+0x28c], R29 ;  /* 0x00028c1d01007387 */ /* 0x0003e20000100800 */
[----:B0-----:R-:W-:Y:S02]  /*11b660*/  PRMT R32, R32, 0x3340, R0 ;  /* 0x0000334020207816 */ /* 0x001fe40000000000 */
[----:B------:R-:W-:Y:S01]  /*11b670*/  LOP3.LUT R61, R61, 0xffff, RZ, 0xc0, !PT ;  /* 0x0000ffff3d3d7812 */ /* 0x000fe200078ec0ff */
[----:B-1----:R-:W2:Y:S01]  /*11b680*/  LDL.LU R29, [R1+0x5cd8] ;  /* 0x005cd800011d7983 */ /* 0x002ea20000300800 */
[----:B------:R-:W-:-:S03]  /*11b690*/  PRMT R36, R36, 0x5410, R32 ;  /* 0x0000541024247816 */ /* 0x000fc60000000020 */
[----:B------:R-:W-:Y:S01]  /*11b6a0*/  STL [R1+0x12f4], R33 ;  /* 0x0012f42101007387 */ /* 0x000fe20000100800 */
[----:B------:R-:W-:-:S03]  /*11b6b0*/  PRMT R32, R61, 0x3340, R0 ;  /* 0x000033403d207816 */ /* 0x000fc60000000000 */
[----:B------:R-:W-:Y:S04]  /*11b6c0*/  STL [R1+0x12f8], R61 ;  /* 0x0012f83d01007387 */ /* 0x000fe80000100800 */
[----:B------:R0:W-:Y:S02]  /*11b6d0*/  STL [R1+0x12f0], R37 ;  /* 0x0012f02501007387 */ /* 0x0001e40000100800 */
[----:B0-----:R-:W-:Y:S02]  /*11b6e0*/  PRMT R37, R33, 0x3340, R37 ;  /* 0x0000334021257816 */ /* 0x001fe40000000025 */
[----:B------:R-:W-:Y:S02]  /*11b6f0*/  LOP3.LUT R33, R38, 0xffff, RZ, 0xc0, !PT ;  /* 0x0000ffff26217812 */ /* 0x000fe400078ec0ff */
[----:B------:R-:W-:-:S02]  /*11b700*/  PRMT R37, R37, 0x5410, R32 ;  /* 0x0000541025257816 */ /* 0x000fc40000000020 */
[----:B------:R-:W-:Y:S01]  /*11b710*/  LOP3.LUT R32, R34, 0xffff, RZ, 0xc0, !PT ;  /* 0x0000ffff22207812 */ /* 0x000fe200078ec0ff */
[----:B------:R0:W-:Y:S01]  /*11b720*/  STL [R1+0x12fc], R5 ;  /* 0x0012fc0501007387 */ /* 0x0001e20000100800 */
[----:B------:R-:W-:Y:S02]  /*11b730*/  LOP3.LUT R6, R6, 0xffff, RZ, 0xc0, !PT ;  /* 0x0000ffff06067812 */ /* 0x000fe400078ec0ff */
[----:B------:R-:W-:Y:S01]  /*11b740*/  PRMT R38, R5, 0x3340, R33 ;  /* 0x0000334005267816 */ /* 0x000fe20000000021 */
[----:B------:R1:W-:Y:S04]  /*11b750*/  STL [R1+0x13c8], R32 ;  /* 0x0013c82001007387 */ /* 0x0003e80000100800 */
[----:B------:R3:W-:Y:S01]  /*11b760*/  STL [R1+0x1198], R33 ;  /* 0x0011982101007387 */ /* 0x0007e20000100800 */
[----:B0-----:R-:W-:-:S02]  /*11b770*/  LOP3.LUT R5, R7, 0xffff, RZ, 0xc0, !PT ;  /* 0x0000ffff07057812 */ /* 0x001fc400078ec0ff */
[----:B-1----:R-:W-:Y:S01]  /*11b780*/  PRMT R32, R32, 0x3340, R0 ;  /* 0x0000334020207816 */ /* 0x002fe20000000000 */
[----:B------:R-:W-:Y:S03]  /*11b790*/  STL [R1+0x1308], R4 ;  /* 0x0013080401007387 */ /* 0x000fe60000100800 */
[----:B------:R-:W-:Y:S01]  /*11b7a0*/  PRMT R38, R38, 0x5410, R32 ;  /* 0x0000541026267816 */ /* 0x000fe20000000020 */
[----:B------:R-:W-:Y:S01]  /*11b7b0*/  STL [R1+0x130c], R6 ;  /* 0x00130c0601007387 */ /* 0x000fe20000100800 */
[----:B------:R-:W-:Y:S02]  /*11b7c0*/  PRMT R32, R6, 0x3340, R0 ;  /* 0x0000334006207816 */ /* 0x000fe40000000000 */
[----:B---3--:R-:W-:Y:S01]  /*11b7d0*/  PRMT R33, R4, 0x3340, R5 ;  /* 0x0000334004217816 */ /* 0x008fe20000000005 */
[----:B------:R-:W-:Y:S04]  /*11b7e0*/  STL [R1+0x1194], R5 ;  /* 0x0011940501007387 */ /* 0x000fe80000100800 */
[----:B------:R-:W0:Y:S01]  /*11b7f0*/  LDS.128 R4, [R57] ;  /* 0x0000000039047984 */ /* 0x000e220000000c00 */
[----:B------:R-:W-:-:S03]  /*11b800*/  NOP ;  /* 0x0000000000007918 */ /* 0x000fc60000000000 */
[----:B0-----:R-:W-:Y:S04]  /*11b810*/  STL.64 [R1+0x330], R4 ;  /* 0x0003300401007387 */ /* 0x001fe80000100a00 */
[----:B------:R0:W-:Y:S04]  /*11b820*/  STL.64 [R1+0x338], R6 ;  /* 0x0003380601007387 */ /* 0x0001e80000100a00 */
[----:B0-----:R-:W3:Y:S04]  /*11b830*/  LDL.LU.64 R6, [R1+0x5cd0] ;  /* 0x005cd00001067983 */ /* 0x001ee80000300a00 */
[----:B------:R-:W3:Y:S04]  /*11b840*/  LDL.LU.64 R4, [R1+0x5cc8] ;  /* 0x005cc80001047983 */ /* 0x000ee80000300a00 */
[----:B------:R-:W-:Y:S01]  /*11b850*/  STSM.16.M88.4 [R57], R20 ;  /* 0x0000001439007844 */ /* 0x000fe20000000200 */
[----:B------:R-:W-:-:S03]  /*11b860*/  NOP ;  /* 0x0000000000007918 */ /* 0x000fc60000000000 */
[----:B------:R-:W0:Y:S01]  /*11b870*/  LDS.128 R20, [R57] ;  /* 0x0000000039147984 */ /* 0x000e220000000c00 */
[----:B------:R-:W-:-:S03]  /*11b880*/  NOP ;  /* 0x0000000000007918 */ /* 0x000fc60000000000 */
[----:B0-----:R0:W-:Y:S04]  /*11b890*/  STL.64 [R1+0x320], R20 ;  /* 0x0003201401007387 */ /* 0x0011e80000100a00 */
[----:B------:R1:W-:Y:S04]  /*11b8a0*/  STL.64 [R1+0x328], R22 ;  /* 0x0003281601007387 */ /* 0x0003e80000100a00 */
[----:B0-----:R-:W4:Y:S01]  /*11b8b0*/  LDL.LU R20, [R1+0x30] ;  /* 0x0000300001147983 */ /* 0x001f220000300800 */
[----:B-1----:R-:W-:-:S03]  /*11b8c0*/  IMAD.MOV.U32 R23, RZ, RZ, R28 ;  /* 0x000000ffff177224 */ /* 0x002fc600078e001c */
[----:B---3--:R-:W-:Y:S01]  /*11b8d0*/  STSM.16.M88.4 [R57], R4 ;  /* 0x0000000439007844 */ /* 0x008fe20000000200 */
[----:B------:R-:W-:-:S03]  /*11b8e0*/  NOP ;  /* 0x0000000000007918 */ /* 0x000fc60000000000 */
[----:B------:R-:W0:Y:S01]  /*11b8f0*/  LDS.128 R4, [R57] ;  /* 0x0000000039047984 */ /* 0x000e220000000c00 */
[----:B------:R-:W-:-:S03]  /*11b900*/  NOP ;  /* 0x0000000000007918 */ /* 0x000fc60000000000 */
[----:B0-----:R-:W-:Y:S04]  /*11b910*/  STL.64 [R1+0x310], R4 ;  /* 0x0003100401007387 */ /* 0x001fe80000100a00 */
[----:B------:R-:W-:Y:S04]  /*11b920*/  STL.64 [R1+0x318], R6 ;  /* 0x0003180601007387 */ /* 0x000fe80000100a00 */
[----:B------:R-:W4:Y:S04]  /*11b930*/  LDL.LU R21, [R1+0x34] ;  /* 0x0000340001157983 */ /* 0x000f280000300800 */
[----:B------:R-:W4:Y:S04]  /*11b940*/  LDL.LU R22, [R1+0x38] ;  /* 0x0000380001167983 */ /* 0x000f280000300800 */
[----:B------:R-:W2:Y:S04]  /*11b950*/  LDL.LU R28, [R1+0x5cc4] ;  /* 0x005cc400011c7983 */ /* 0x000ea80000300800 */
[----:B------:R-:W-:Y:S01]  /*11b960*/  STSM.16.M88.4 [R57], R8 ;  /* 0x0000000839007844 */ /* 0x000fe20000000200 */
[----:B------:R-:W-:-:S03]  /*11b970*/  NOP ;  /* 0x0000000000007918 */ /* 0x000fc60000000000 */
[----:B------:R-:W0:Y:S01]  /*11b980*/  LDS.128 R4, [R57] ;  /* 0x0000000039047984 */ /* 0x000e220000000c00 */
[----:B------:R-:W-:-:S03]  /*11b990*/  NOP ;  /* 0x0000000000007918 */ /* 0x000fc60000000000 */
[----:B------:R-:W-:Y:S01]  /*11b9a0*/  STSM.16.M88.4 [R57], R24 ;  /* 0x0000001839007844 */ /* 0x000fe20000000200 */
[----:B------:R-:W-:-:S03]  /*11b9b0*/  NOP ;  /* 0x0000000000007918 */ /* 0x000fc60000000000 */
[----:B0-----:R-:W-:Y:S04]  /*11b9c0*/  STL.64 [R1+0x300], R4 ;  /* 0x0003000401007387 */ /* 0x001fe80000100a00 */
[----:B------:R-:W-:Y:S04]  /*11b9d0*/  STL.64 [R1+0x308], R6 ;  /* 0x0003080601007387 */ /* 0x000fe80000100a00 */
[----:B------:R-:W0:Y:S01]  /*11b9e0*/  LDS.128 R4, [R57] ;  /* 0x0000000039047984 */ /* 0x000e220000000c00 */
[----:B------:R-:W-:Y:S01]  /*11b9f0*/  IMAD.MOV.U32 R11, RZ, RZ, R17 ;  /* 0x000000ffff0b7224 */ /* 0x000fe200078e0011 */
[----:B------:R-:W-:-:S02]  /*11ba00*/  NOP ;  /* 0x0000000000007918 */ /* 0x000fc40000000000 */
[----:B------:R-:W3:Y:S04]  /*11ba10*/  LDL.LU R8, [R1] ;  /* 0x0000000001087983 */ /* 0x000ee80000300800 */
[----:B0-----:R-:W-:Y:S04]  /*11ba20*/  STL.64 [R1+0x2f0], R4 ;  /* 0x0002f00401007387 */ /* 0x001fe80000100a00 */
[----:B------:R-:W-:Y:S04]  /*11ba30*/  STL.64 [R1+0x2f8], R6 ;  /* 0x0002f80601007387 */ /* 0x000fe80000100a00 */
[----:B------:R-:W3:Y:S04]  /*11ba40*/  LDL.LU R9, [R1+0x4] ;  /* 0x0000040001097983 */ /* 0x000ee80000300800 */
[----:B------:R-:W3:Y:S04]  /*11ba50*/  LDL.LU R10, [R1+0x8] ;  /* 0x00000800010a7983 */ /* 0x000ee80000300800 */
[----:B------:R-:W4:Y:S04]  /*11ba60*/  LDL.LU R17, [R1+0x5cc0] ;  /* 0x005cc00001117983 */ /* 0x000f280000300800 */
[----:B--2---:R0:W-:Y:S01]  /*11ba70*/  STSM.16.M88.4 [R57], R28 ;  /* 0x0000001c39007844 */ /* 0x0041e20000000200 */
[----:B------:R-:W-:-:S03]  /*11ba80*/  NOP ;  /* 0x0000000000007918 */ /* 0x000fc60000000000 */
[----:B------:R-:W1:Y:S01]  /*11ba90*/  LDS.128 R24, [R57] ;  /* 0x0000000039187984 */ /* 0x000e620000000c00 */
[----:B------:R-:W-:-:S03]  /*11baa0*/  NOP ;  /* 0x0000000000007918 */ /* 0x000fc60000000000 */
[----:B0-----:R-:W2:Y:S01]  /*11bab0*/  LDL.LU R28, [R1+0x50] ;  /* 0x00005000011c7983 */ /* 0x001ea20000300800 */
[----:B------:R-:W-:-:S03]  /*11bac0*/  IMAD.MOV.U32 R31, RZ, RZ, R16 ;  /* 0x000000ffff1f7224 */ /* 0x000fc600078e0010 */
[----:B------:R-:W2:Y:S04]  /*11bad0*/  LDL.LU R29, [R1+0x54] ;  /* 0x00005400011d7983 */ /* 0x000ea80000300800 */
[----:B------:R-:W2:Y:S04]  /*11bae0*/  LDL.LU R30, [R1+0x58] ;  /* 0x00005800011e7983 */ /* 0x000ea80000300800 */
[----:B------:R-:W4:Y:S04]  /*11baf0*/  LDL.LU R16, [R1+0x5cbc] ;  /* 0x005cbc0001107983 */ /* 0x000f280000300800 */
[----:B------:R-:W3:Y:S04]  /*11bb00*/  LDL.LU R4, [R1+0x10] ;  /* 0x0000100001047983 */ /* 0x000ee80000300800 */
[----:B-1----:R-:W-:Y:S04]  /*11bb10*/  STL.64 [R1+0x2e0], R24 ;  /* 0x0002e01801007387 */ /* 0x002fe80000100a00 */
[----:B------:R-:W-:Y:S04]  /*11bb20*/  STL.64 [R1+0x2e8], R26 ;  /* 0x0002e81a01007387 */ /* 0x000fe80000100a00 */
[----:B------:R-:W3:Y:S04]  /*11bb30*/  LDL.LU R5, [R1+0x14] ;  /* 0x0000140001057983 */ /* 0x000ee80000300800 */
[----:B------:R-:W3:Y:S04]  /*11bb40*/  LDL.LU R6, [R1+0x18] ;  /* 0x0000180001067983 */ /* 0x000ee80000300800 */
[----:B------:R-:W3:Y:S04]  /*11bb50*/  LDL.LU R7, [R1+0x1c] ;  /* 0x00001c0001077983 */ /* 0x000ee80000300800 */
[----:B------:R-:W-:Y:S01]  /*11bb60*/  STSM.16.M88.4 [R57], R12 ;  /* 0x0000000c39007844 */ /* 0x000fe20000000200 */
[----:B------:R-:W-:-:S03]  /*11bb70*/  NOP ;  /* 0x0000000000007918 */ /* 0x000fc60000000000 */
[----:B------:R-:W0:Y:S01]  /*11bb80*/  LDS.128 R12, [R57] ;  /* 0x00000000390c7984 */ /* 0x000e220000000c00 */
[----:B------:R-:W-:-:S03]  /*11bb90*/  NOP ;  /* 0x0000000000007918 */ /* 0x000fc60000000000 */
[----:B0-----:R-:W-:Y:S04]  /*11bba0*/  STL.64 [R1+0x2d0], R12 ;  /* 0x0002d00c01007387 */ /* 0x001fe80000100a00 */
[----:B------:R-:W-:Y:S04]  /*11bbb0*/  STL.64 [R1+0x2d8], R14 ;  /* 0x0002d80e01007387 */ /* 0x000fe80000100a00 */
[----:B----4-:R-:W-:Y:S01]  /*11bbc0*/  STSM.16.M88.4 [R57], R16 ;  /* 0x0000001039007844 */ /* 0x010fe20000000200 */
[----:B------:R-:W-:-:S03]  /*11bbd0*/  NOP ;  /* 0x0000000000007918 */ /* 0x000fc60000000000 */
[----:B------:R-:W0:Y:S01]  /*11bbe0*/  LDS.128 R12, [R57] ;  /* 0x00000000390c7984 */ /* 0x000e220000000c00 */
[----:B------:R-:W-:-:S03]  /*11bbf0*/  NOP ;  /* 0x0000000000007918 */ /* 0x000fc60000000000 */
[----:B------:R1:W-:Y:S04]  /*11bc00*/  STSM.16.M88.4 [R57], R20 ;  /* 0x0000001439007844 */ /* 0x0003e80000000200 */
[----:B0-----:R-:W-:Y:S04]  /*11bc10*/  STL.64 [R1+0x150], R12 ;  /* 0x0001500c01007387 */ /* 0x001fe80000100a00 */
[----:B------:R-:W-:Y:S01]  /*11bc20*/  STL.64 [R1+0x158], R14 ;  /* 0x0001580e01007387 */ /* 0x000fe20000100a00 */
[----:B------:R-:W-:-:S03]  /*11bc30*/  NOP ;  /* 0x0000000000007918 */ /* 0x000fc60000000000 */
[----:B------:R-:W0:Y:S01]  /*11bc40*/  LDS.128 R12, [R57] ;  /* 0x00000000390c7984 */ /* 0x000e220000000c00 */
[----:B------:R-:W-:-:S03]  /*11bc50*/  NOP ;  /* 0x0000000000007918 */ /* 0x000fc60000000000 */
        /* <DEDUP_REMOVED lines=8> */
[----:B--2---:R-:W-:Y:S04]  /*11bce0*/  STSM.16.M88.4 [R57], R28 ;  /* 0x0000001c39007844 */ /* 0x004fe80000000200 */
[----:B0-----:R-:W-:Y:S04]  /*11bcf0*/  STL.64 [R1+0x140], R12 ;  /* 0x0001400c01007387 */ /* 0x001fe80000100a00 */
[----:B------:R-:W-:Y:S01]  /*11bd00*/  STL.64 [R1+0x148], R14 ;  /* 0x0001480e01007387 */ /* 0x000fe20000100a00 */
[----:B------:R-:W-:-:S03]  /*11bd10*/  NOP ;  /* 0x0000000000007918 */ /* 0x000fc60000000000 */
[----:B------:R-:W0:Y:S01]  /*11bd20*/  LDS.128 R12, [R57] ;  /* 0x00000000390c7984 */ /* 0x000e220000000c00 */
[----:B------:R-:W-:-:S03]  /*11bd30*/  NOP ;  /* 0x0000000000007918 */ /* 0x000fc60000000000 */
[----:B---3--:R1:W-:Y:S04]  /*11bd40*/  STSM.16.M88.4 [R57], R8 ;  /* 0x0000000839007844 */ /* 0x0083e80000000200 */
[----:B0-----:R-:W-:Y:S04]  /*11bd50*/  STL.64 [R1+0x130], R12 ;  /* 0x0001300c01007387 */ /* 0x001fe80000100a00 */
[----:B------:R-:W-:Y:S01]  /*11bd60*/  STL.64 [R1+0x138], R14 ;  /* 0x0001380e01007387 */ /* 0x000fe20000100a00 */
[----:B------:R-:W-:-:S03]  /*11bd70*/  NOP ;  /* 0x0000000000007918 */ /* 0x000fc60000000000 */
[----:B------:R-:W0:Y:S01]  /*11bd80*/  LDS.128 R12, [R57] ;  /* 0x00000000390c7984 */ /* 0x000e220000000c00 */
[----:B------:R-:W-:-:S03]  /*11bd90*/  NOP ;  /* 0x0000000000007918 */ /* 0x000fc60000000000 */
[----:B------:R-:W-:Y:S01]  /*11bda0*/  STSM.16.M88.4 [R57], R4 ;  /* 0x0000000439007844 */ /* 0x000fe20000000200 */
[----:B------:R-:W-:-:S03]  /*11bdb0*/  NOP ;  /* 0x0000000000007918 */ /* 0x000fc60000000000 */
[----:B------:R-:W2:Y:S01]  /*11bdc0*/  LDS.128 R4, [R57] ;  /* 0x0000000039047984 */ /* 0x000ea20000000c00 */
[----:B------:R-:W-:Y:S01]  /*11bdd0*/  IMAD.MOV.U32 R31, RZ, RZ, R52 ;  /* 0x000000ffff1f7224 */ /* 0x000fe200078e0034 */
[----:B------:R-:W-:Y:S02]  /*11bde0*/  NOP ;  /* 0x0000000000007918 */ /* 0x000fe40000000000 */
[----:B-1----:R-:W3:Y:S04]  /*11bdf0*/  LDL.LU R8, [R1+0x20] ;  /* 0x0000200001087983 */ /* 0x002ee80000300800 */
[----:B------:R-:W3:Y:S04]  /*11be00*/  LDL.LU R9, [R1+0x24] ;  /* 0x0000240001097983 */ /* 0x000ee80000300800 */
[----:B------:R-:W3:Y:S04]  /*11be10*/  LDL.LU R10, [R1+0x28] ;  /* 0x00002800010a7983 */ /* 0x000ee80000300800 */
[----:B------:R-:W3:Y:S04]  /*11be20*/  LDL.LU R11, [R1+0x2c] ;  /* 0x00002c00010b7983 */ /* 0x000ee80000300800 */
[----:B0-----:R-:W-:Y:S04]  /*11be30*/  STL.64 [R1+0x120], R12 ;  /* 0x0001200c01007387 */ /* 0x001fe80000100a00 */
[----:B------:R-:W-:Y:S04]  /*11be40*/  STL.64 [R1+0x128], R14 ;  /* 0x0001280e01007387 */ /* 0x000fe80000100a00 */
[----:B------:R-:W3:Y:S04]  /*11be50*/  LDL.LU R28, [R1+0x40] ;  /* 0x00004000011c7983 */ /* 0x000ee80000300800 */
[----:B--2---:R-:W-:Y:S04]  /*11be60*/  STL.64 [R1+0x110], R4 ;  /* 0x0001100401007387 */ /* 0x004fe80000100a00 */
[----:B------:R0:W-:Y:S04]  /*11be70*/  STL.64 [R1+0x118], R6 ;  /* 0x0001180601007387 */ /* 0x0001e80000100a00 */
[----:B------:R-:W2:Y:S04]  /*11be80*/  LDL.LU R29, [R1+0x44] ;  /* 0x00004400011d7983 */ /* 0x000ea80000300800 */
[----:B------:R-:W2:Y:S04]  /*11be90*/  LDL.LU R30, [R1+0x48] ;  /* 0x00004800011e7983 */ /* 0x000ea80000300800 */
[----:B------:R-:W3:Y:S01]  /*11bea0*/  LDL.LU R52, [R1+0x5cb8] ;  /* 0x005cb80001347983 */ /* 0x000ee20000300800 */
[----:B0-----:R-:W-:-:S03]  /*11beb0*/  IMAD.MOV.U32 R7, RZ, RZ, R48 ;  /* 0x000000ffff077224 */ /* 0x001fc600078e0030 */
[----:B------:R-:W2:Y:S04]  /*11bec0*/  LDL.LU R4, [R1+0xa0] ;  /* 0x0000a00001047983 */ /* 0x000ea80000300800 */
[----:B------:R-:W2:Y:S04]  /*11bed0*/  LDL.LU R5, [R1+0xa4] ;  /* 0x0000a40001057983 */ /* 0x000ea80000300800 */
[----:B------:R-:W2:Y:S04]  /*11bee0*/  LDL.LU R6, [R1+0xa8] ;  /* 0x0000a80001067983 */ /* 0x000ea80000300800 */
[----:B------:R-:W2:Y:S04]  /*11bef0*/  LDL.LU R48, [R1+0x5cb4] ;  /* 0x005cb40001307983 */ /* 0x000ea80000300800 */
[----:B----4-:R-:W-:Y:S01]  /*11bf00*/  STSM.16.M88.4 [R57], R24 ;  /* 0x0000001839007844 */ /* 0x010fe20000000200 */
[----:B------:R-:W-:-:S03]  /*11bf10*/  NOP ;  /* 0x0000000000007918 */ /* 0x000fc60000000000 */
[----:B------:R-:W0:Y:S01]  /*11bf20*/  LDS.128 R12, [R57] ;  /* 0x00000000390c7984 */ /* 0x000e220000000c00 */
[----:B------:R-:W-:-:S03]  /*11bf30*/  NOP ;  /* 0x0000000000007918 */ /* 0x000fc60000000000 */
[----:B------:R-:W-:Y:S04]  /*11bf40*/  STSM.16.M88.4 [R57], R20 ;  /* 0x0000001439007844 */ /* 0x000fe80000000200 */
[----:B0-----:R-:W-:Y:S04]  /*11bf50*/  STL.64 [R1+0x100], R12 ;  /* 0x0001000c01007387 */ /* 0x001fe80000100a00 */
[----:B------:R-:W-:Y:S01]  /*11bf60*/  STL.64 [R1+0x108], R14 ;  /* 0x0001080e01007387 */ /* 0x000fe20000100a00 */
[----:B------:R-:W-:-:S03]  /*11bf70*/  NOP ;  /* 0x0000000000007918 */ /* 0x000fc60000000000 */
[----:B------:R-:W0:Y:S01]  /*11bf80*/  LDS.128 R12, [R57] ;  /* 0x00000000390c7984 */ /* 0x000e220000000c00 */
[----:B------:R-:W-:-:S03]  /*11bf90*/  NOP ;  /* 0x0000000000007918 */ /* 0x000fc60000000000 */
[----:B------:R-:W4:Y:S04]  /*11bfa0*/  LDL.LU R24, [R1+0xb0] ;  /* 0x0000b00001187983 */ /* 0x000f280000300800 */
[----:B0-----:R-:W-:Y:S04]  /*11bfb0*/  STL.64 [R1+0xf0], R12 ;  /* 0x0000f00c01007387 */ /* 0x001fe80000100a00 */
[----:B------:R-:W-:Y:S04]  /*11bfc0*/  STL.64 [R1+0xf8], R14 ;  /* 0x0000f80e01007387 */ /* 0x000fe80000100a00 */
[----:B------:R-:W4:Y:S04]  /*11bfd0*/  LDL.LU R25, [R1+0xb4] ;  /* 0x0000b40001197983 */ /* 0x000f280000300800 */
[----:B------:R-:W4:Y:S04]  /*11bfe0*/  LDL.LU R26, [R1+0xb8] ;  /* 0x0000b800011a7983 */ /* 0x000f280000300800 */
[----:B------:R-:W4:Y:S04]  /*11bff0*/  LDL.LU R27, [R1+0xbc] ;  /* 0x0000bc00011b7983 */ /* 0x000f280000300800 */
[----:B------:R-:W4:Y:S01]  /*11c000*/  LDL.LU R20, [R1+0x60] ;  /* 0x0000600001147983 */ /* 0x000f220000300800 */
[----:B---3--:R-:W-:-:S02]  /*11c010*/  IMAD.MOV.U32 R22, RZ, RZ, R52 ;  /* 0x000000ffff167224 */ /* 0x008fc400078e0034 */
[----:B--2---:R-:W-:Y:S02]  /*11c020*/  IMAD.MOV.U32 R21, RZ, RZ, R48 ;  /* 0x000000ffff157224 */ /* 0x004fe400078e0030 */
[----:B------:R-:W2:Y:S04]  /*11c030*/  LDL.LU R48, [R1+0x5cb0] ;  /* 0x005cb00001307983 */ /* 0x000ea80000300800 */
[----:B------:R-:W3:Y:S04]  /*11c040*/  LDL.LU R52, [R1+0x5cac] ;  /* 0x005cac0001347983 */ /* 0x000ee80000300800 */
[----:B------:R-:W-:Y:S01]  /*11c050*/  STSM.16.M88.4 [R57], R8 ;  /* 0x0000000839007844 */ /* 0x000fe20000000200 */
[----:B------:R-:W-:-:S03]  /*11c060*/  NOP ;  /* 0x0000000000007918 */ /* 0x000fc60000000000 */
[----:B------:R-:W0:Y:S01]  /*11c070*/  LDS.128 R8, [R57] ;  /* 0x0000000039087984 */ /* 0x000e220000000c00 */
[----:B------:R-:W-:-:S03]  /*11c080*/  NOP ;  /* 0x0000000000007918 */ /* 0x000fc60000000000 */
[----:B0-----:R0:W-:Y:S04]  /*11c090*/  STL.64 [R1+0xe0], R8 ;  /* 0x0000e00801007387 */ /* 0x0011e80000100a00 */
[----:B------:R2:W-:Y:S04]  /*11c0a0*/  STL [R1+0xe8], R10 ;  /* 0x0000e80a01007387 */ /* 0x0005e80000100800 */
[----:B0-----:R-:W4:Y:S01]  /*11c0b0*/  LDL.LU R8, [R1+0x80] ;  /* 0x0000800001087983 */ /* 0x001f220000300800 */
[----:B--2---:R-:W-:Y:S02]  /*11c0c0*/  IMAD.MOV.U32 R10, RZ, RZ, R48 ;  /* 0x000000ffff0a7224 */ /* 0x004fe400078e0030 */
[----:B---3--:R-:W-:-:S02]  /*11c0d0*/  IMAD.MOV.U32 R9, RZ, RZ, R52 ;  /* 0x000000ffff097224 */ /* 0x008fc400078e0034 */
[----:B------:R-:W2:Y:S04]  /*11c0e0*/  LDL.LU R52, [R1+0x5ca8] ;  /* 0x005ca80001347983 */ /* 0x000ea80000300800 */
[----:B------:R-:W3:Y:S04]  /*11c0f0*/  LDL.LU R48, [R1+0x5ca4] ;  /* 0x005ca40001307983 */ /* 0x000ee80000300800 */
[----:B------:R-:W-:Y:S01]  /*11c100*/  STSM.16.M88.4 [R57], R28 ;  /* 0x0000001c39007844 */ /* 0x000fe20000000200 */
[----:B------:R-:W-:-:S03]  /*11c110*/  NOP ;  /* 0x0000000000007918 */ /* 0x000fc60000000000 */
[----:B------:R-:W0:Y:S01]  /*11c120*/  LDS.128 R12, [R57] ;  /* 0x00000000390c7984 */ /* 0x000e220000000c00 */
[----:B------:R-:W-:-:S03]  /*11c130*/  NOP ;  /* 0x0000000000007918 */ /* 0x000fc60000000000 */
[----:B------:R-:W-:Y:S01]  /*11c140*/  STSM.16.M88.4 [R57], R4 ;  /* 0x0000000439007844 */ /* 0x000fe20000000200 */
[----:B------:R-:W-:-:S03]  /*11c150*/  NOP ;  /* 0x0000000000007918 */ /* 0x000fc60000000000 */
[----:B------:R-:W1:Y:S01]  /*11c160*/  LDS.128 R4, [R57] ;  /* 0x0000000039047984 */ /* 0x000e620000000c00 */
[----:B------:R-:W-:Y:S01]  /*11c170*/  IMAD.MOV.U32 R23, RZ, RZ, R60 ;  /* 0x000000ffff177224 */ /* 0x000fe200078e003c */
[----:B------:R-:W-:Y:S01]  /*11c180*/  NOP ;  /* 0x0000000000007918 */ /* 0x000fe20000000000 */
[----:B------:R-:W-:Y:S02]  /*11c190*/  IMAD.MOV.U32 R60, RZ, RZ, R11 ;  /* 0x000000ffff3c7224 */ /* 0x000fe400078e000b */
[----:B------:R-:W-:Y:S02]  /*11c1a0*/  IMAD.MOV.U32 R11, RZ, RZ, R55 ;  /* 0x000000ffff0b7224 */ /* 0x000fe400078e0037 */
[----:B------:R-:W2:Y:S04]  /*11c1b0*/  LDL.LU R55, [R1+0x5ca0] ;  /* 0x005ca00001377983 */ /* 0x000ea80000300800 */
[----:B------:R-:W-:Y:S04]  /*11c1c0*/  STL [R1+0x5b28], R60 ;  /* 0x005b283c01007387 */ /* 0x000fe80000100800 */
[----:B0-----:R-:W-:Y:S04]  /*11c1d0*/  STL.64 [R1+0xd0], R12 ;  /* 0x0000d00c01007387 */ /* 0x001fe80000100a00 */
[----:B------:R-:W-:Y:S04]  /*11c1e0*/  STL.64 [R1+0xd8], R14 ;  /* 0x0000d80e01007387 */ /* 0x000fe80000100a00 */
[----:B------:R-:W2:Y:S04]  /*11c1f0*/  LDL.LU R28, [R1+0x1a0] ;  /* 0x0001a000011c7983 */ /* 0x000ea80000300800 */
[----:B-1----:R-:W-:Y:S04]  /*11c200*/  STL.64 [R1+0xc0], R4 ;  /* 0x0000c00401007387 */ /* 0x002fe80000100a00 */
[----:B------:R0:W-:Y:S04]  /*11c210*/  STL.64 [R1+0xc8], R6 ;  /* 0x0000c80601007387 */ /* 0x0001e80000100a00 */
[----:B------:R-:W2:Y:S01]  /*11c220*/  LDL.LU R29, [R1+0x1a4] ;  /* 0x0001a400011d7983 */ /* 0x000ea20000300800 */
[----:B---3--:R-:W-:-:S03]  /*11c230*/  IMAD.MOV.U32 R30, RZ, RZ, R48 ;  /* 0x000000ffff1e7224 */ /* 0x008fc600078e0030 */
[----:B------:R-:W3:Y:S04]  /*11c240*/  LDL.LU R48, [R1+0x5c9c] ;  /* 0x005c9c0001307983 */ /* 0x000ee80000300800 */
[----:B----4-:R-:W-:Y:S01]  /*11c250*/  STSM.16.M88.4 [R57], R24 ;  /* 0x0000001839007844 */ /* 0x010fe20000000200 */
[----:B------:R-:W-:-:S03]  /*11c260*/  NOP ;  /* 0x0000000000007918 */ /* 0x000fc60000000000 */
[----:B------:R-:W1:Y:S01]  /*11c270*/  LDS.128 R12, [R57] ;  /* 0x00000000390c7984 */ /* 0x000e620000000c00 */
[----:B------:R-:W-:Y:S01]  /*11c280*/  IMAD.MOV.U32 R31, RZ, RZ, R3 ;  /* 0x000000ffff1f7224 */ /* 0x000fe200078e0003 */
[----:B------:R-:W-:Y:S02]  /*11c290*/  NOP ;  /* 0x0000000000007918 */ /* 0x000fe40000000000 */
[----:B------:R-:W4:Y:S01]  /*11c2a0*/  LDL.LU R3, [R1+0x5c98] ;  /* 0x005c980001037983 */ /* 0x000f220000300800 */
[----:B0-----:R-:W-:-:S03]  /*11c2b0*/  IMAD.MOV.U32 R7, RZ, RZ, R56 ;  /* 0x000000ffff077224 */ /* 0x001fc600078e0038 */
[----:B------:R-:W4:Y:S04]  /*11c2c0*/  LDL.LU R4, [R1+0x1b0] ;  /* 0x0001b00001047983 */ /* 0x000f280000300800 */
[----:B------:R-:W4:Y:S04]  /*11c2d0*/  LDL.LU R5, [R1+0x1b4] ;  /* 0x0001b40001057983 */ /* 0x000f280000300800 */
[----:B------:R-:W4:Y:S04]  /*11c2e0*/  LDL.LU R6, [R1+0x1b8] ;  /* 0x0001b80001067983 */ /* 0x000f280000300800 */
[----:B------:R-:W4:Y:S04]  /*11c2f0*/  LDL.LU R56, [R1+0x5c94] ;  /* 0x005c940001387983 */ /* 0x000f280000300800 */
[----:B------:R2:W-:Y:S04]  /*11c300*/  STSM.16.M88.4 [R57], R20 ;  /* 0x0000001439007844 */ /* 0x0005e80000000200 */
[----:B-1----:R-:W-:Y:S04]  /*11c310*/  STL.64 [R1+0xb0], R12 ;  /* 0x0000b00c01007387 */ /* 0x002fe80000100a00 */
[----:B------:R-:W-:Y:S01]  /*11c320*/  STL.64 [R1+0xb8], R14 ;  /* 0x0000b80e01007387 */ /* 0x000fe20000100a00 */
[----:B--2---:R-:W-:Y:S01]  /*11c330*/  IMAD.MOV.U32 R21, RZ, RZ, R55 ;  /* 0x000000ffff157224 */ /* 0x004fe200078e0037 */
[----:B------:R-:W-:Y:S01]  /*11c340*/  NOP ;  /* 0x0000000000007918 */ /* 0x000fe20000000000 */
[----:B------:R-:W-:Y:S01]  /*11c350*/  IMAD.MOV.U32 R22, RZ, RZ, R52 ;  /* 0x000000ffff167224 */ /* 0x000fe200078e0034 */
[----:B------:R-:W0:Y:S01]  /*11c360*/  LDS.128 R12, [R57] ;  /* 0x00000000390c7984 */ /* 0x000e220000000c00 */
[----:B------:R-:W-:Y:S01]  /*11c370*/  NOP ;  /* 0x0000000000007918 */ /* 0x000fe20000000000 */
[----:B---3--:R-:W-:-:S02]  /*11c380*/  IMAD.MOV.U32 R20, RZ, RZ, R48 ;  /* 0x000000ffff147224 */ /* 0x008fc400078e0030 */
[----:B------:R-:W2:Y:S04]  /*11c390*/  LDL.LU R48, [R1+0x5c90] ;  /* 0x005c900001307983 */ /* 0x000ea80000300800 */
[----:B------:R-:W3:Y:S04]  /*11c3a0*/  LDL.LU R55, [R1+0x5c8c] ;  /* 0x005c8c0001377983 */ /* 0x000ee80000300800 */
[----:B------:R-:W3:Y:S04]  /*11c3b0*/  LDL.LU R52, [R1+0x5c88] ;  /* 0x005c880001347983 */ /* 0x000ee80000300800 */
[----:B------:R-:W-:Y:S01]  /*11c3c0*/  STSM.16.M88.4 [R57], R8 ;  /* 0x0000000839007844 */ /* 0x000fe20000000200 */
[----:B------:R-:W-:-:S03]  /*11c3d0*/  NOP ;  /* 0x0000000000007918 */ /* 0x000fc60000000000 */
[----:B------:R-:W1:Y:S01]  /*11c3e0*/  LDS.128 R8, [R57] ;  /* 0x0000000039087984 */ /* 0x000e620000000c00 */
[----:B----4-:R-:W-:Y:S01]  /*11c3f0*/  IMAD.MOV.U32 R26, RZ, RZ, R3 ;  /* 0x000000ffff1a7224 */ /* 0x010fe200078e0003 */
[----:B------:R-:W-:Y:S02]  /*11c400*/  NOP ;  /* 0x0000000000007918 */ /* 0x000fe40000000000 */
[----:B0-----:R-:W-:Y:S04]  /*11c410*/  STL.64 [R1+0xa0], R12 ;  /* 0x0000a00c01007387 */ /* 0x001fe80000100a00 */
[----:B------:R-:W-:Y:S01]  /*11c420*/  STL.64 [R1+0xa8], R14 ;  /* 0x0000a80e01007387 */ /* 0x000fe20000100a00 */
[----:B------:R-:W-:Y:S02]  /*11c430*/  IMAD.MOV.U32 R25, RZ, RZ, R56 ;  /* 0x000000ffff197224 */ /* 0x000fe400078e0038 */
[----:B------:R-:W-:-:S02]  /*11c440*/  IMAD.MOV.U32 R23, RZ, RZ, R59 ;  /* 0x000000ffff177224 */ /* 0x000fc400078e003b */
[----:B------:R-:W-:Y:S01]  /*11c450*/  IMAD.MOV.U32 R27, RZ, RZ, R54 ;  /* 0x000000ffff1b7224 */ /* 0x000fe200078e0036 */
[----:B-1----:R0:W-:Y:S04]  /*11c460*/  STL [R1+0x90], R8 ;  /* 0x0000900801007387 */ /* 0x0021e80000100800 */
[----:B------:R1:W-:Y:S01]  /*11c470*/  STL.64 [R1+0x98], R10 ;  /* 0x0000980a01007387 */ /* 0x0003e20000100a00 */
[----:B------:R-:W-:Y:S02]  /*11c480*/  IMAD.MOV.U32 R59, RZ, RZ, R9 ;  /* 0x000000ffff3b7224 */ /* 0x000fe400078e0009 */
[----:B--2---:R-:W-:Y:S02]  /*11c490*/  IMAD.MOV.U32 R24, RZ, RZ, R48 ;  /* 0x000000ffff187224 */ /* 0x004fe400078e0030 */
[----:B------:R-:W2:Y:S04]  /*11c4a0*/  LDL.LU R48, [R1+0x5c84] ;  /* 0x005c840001307983 */ /* 0x000ea80000300800 */
[----:B------:R-:W4:Y:S01]  /*11c4b0*/  LDL.LU R56, [R1+0x5c80] ;  /* 0x005c800001387983 */ /* 0x000f220000300800 */
[----:B---3--:R-:W-:-:S03]  /*11c4c0*/  IMAD.MOV.U32 R9, RZ, RZ, R52 ;  /* 0x000000ffff097224 */ /* 0x008fc600078e0034 */
[----:B------:R-:W3:Y:S04]  /*11c4d0*/  LDL.LU R3, [R1+0x5c7c] ;  /* 0x005c7c0001037983 */ /* 0x000ee80000300800 */
[----:B------:R-:W4:Y:S04]  /*11c4e0*/  LDL.LU R54, [R1+0x5c78] ;  /* 0x005c780001367983 */ /* 0x000f280000300800 */
[----:B0-----:R-:W4:Y:S04]  /*11c4f0*/  LDL.LU R8, [R1+0x1f0] ;  /* 0x0001f00001087983 */ /* 0x001f280000300800 */
[----:B------:R-:W3:Y:S04]  /*11c500*/  LDL.LU R52, [R1+0x5c74] ;  /* 0x005c740001347983 */ /* 0x000ee80000300800 */
[----:B------:R-:W-:Y:S01]  /*11c510*/  STSM.16.M88.4 [R57], R28 ;  /* 0x0000001c39007844 */ /* 0x000fe20000000200 */
[----:B------:R-:W-:-:S03]  /*11c520*/  NOP ;  /* 0x0000000000007918 */ /* 0x000fc60000000000 */
[----:B------:R-:W-:Y:S01]  /*11c530*/  LDS.128 R12, [R57] ;  /* 0x00000000390c7984 */ /* 0x000fe20000000c00 */
[----:B------:R-:W-:-:S03]  /*11c540*/  NOP ;  /* 0x0000000000007918 */ /* 0x000fc60000000000 */
[----:B------:R-:W-:Y:S01]  /*11c550*/  STSM.16.M88.4 [R57], R4 ;  /* 0x0000000439007844 */ /* 0x000fe20000000200 */
[----:B------:R-:W-:-:S03]  /*11c560*/  NOP ;  /* 0x0000000000007918 */ /* 0x000fc60000000000 */
[----:B------:R-:W0:Y:S01]  /*11c570*/  LDS.128 R4, [R57] ;  /* 0x0000000039047984 */ /* 0x000e220000000c00 */
[----:B-1----:R-:W-:Y:S01]  /*11c580*/  IMAD.MOV.U32 R11, RZ, RZ, R58 ;  /* 0x000000ffff0b7224 */ /* 0x002fe200078e003a */
[----:B------:R-:W-:Y:S01]  /*11c590*/  NOP ;  /* 0x0000000000007918 */ /* 0x000fe20000000000 */
[----:B0-----:R-:W-:Y:S02]  /*11c5a0*/  IMAD.MOV.U32 R58, RZ, RZ, R4 ;  /* 0x000000ffff3a7224 */ /* 0x001fe400078e0004 */
[----:B--2---:R-:W-:Y:S02]  /*11c5b0*/  IMAD.MOV.U32 R10, RZ, RZ, R48 ;  /* 0x000000ffff0a7224 */ /* 0x004fe400078e0030 */
[----:B------:R-:W2:Y:S04]  /*11c5c0*/  LDL.LU R48, [R1+0x5c70] ;  /* 0x005c700001307983 */ /* 0x000ea80000300800 */
[----:B------:R-:W-:Y:S04]  /*11c5d0*/  STL [R1+0x5b2c], R59 ;  /* 0x005b2c3b01007387 */ /* 0x000fe80000100800 */
[----:B------:R-:W-:Y:S04]  /*11c5e0*/  STL.64 [R1+0x80], R12 ;  /* 0x0000800c01007387 */ /* 0x000fe80000100a00 */
[----:B------:R-:W-:Y:S04]  /*11c5f0*/  STL.64 [R1+0x88], R14 ;  /* 0x0000880e01007387 */ /* 0x000fe80000100a00 */
[----:B------:R0:W-:Y:S04]  /*11c600*/  STL [R1+0x74], R5 ;  /* 0x0000740501007387 */ /* 0x0001e80000100800 */
[----:B------:R3:W-:Y:S04]  /*11c610*/  STL.64 [R1+0x78], R6 ;  /* 0x0000780601007387 */ /* 0x0007e80000100a00 */
[----:B------:R-:W2:Y:S04]  /*11c620*/  LDL.LU R4, [R1+0x210] ;  /* 0x0002100001047983 */ /* 0x000ea80000300800 */
[----:B0-----:R-:W2:Y:S01]  /*11c630*/  LDL.LU R5, [R1+0x214] ;  /* 0x0002140001057983 */ /* 0x001ea20000300800 */
[----:B---3--:R-:W-:-:S03]  /*11c640*/  IMAD.MOV.U32 R6, RZ, RZ, R52 ;  /* 0x000000ffff067224 */ /* 0x008fc600078e0034 */
[----:B------:R-:W3:Y:S04]  /*11c650*/  LDL.LU R52, [R1+0x5c6c] ;  /* 0x005c6c0001347983 */ /* 0x000ee80000300800 */
[----:B------:R0:W-:Y:S01]  /*11c660*/  STSM.16.M88.4 [R57], R20 ;  /* 0x0000001439007844 */ /* 0x0001e20000000200 */
[----:B------:R-:W-:-:S03]  /*11c670*/  NOP ;  /* 0x0000000000007918 */ /* 0x000fc60000000000 */
[----:B------:R-:W1:Y:S01]  /*11c680*/  LDS.128 R12, [R57] ;  /* 0x00000000390c7984 */ /* 0x000e620000000c00 */
[----:B------:R-:W-:Y:S01]  /*11c690*/  IMAD.MOV.U32 R7, RZ, RZ, R53 ;  /* 0x000000ffff077224 */ /* 0x000fe200078e0035 */
[----:B------:R-:W-:Y:S02]  /*11c6a0*/  NOP ;  /* 0x0000000000007918 */ /* 0x000fe40000000000 */
[----:B------:R-:W3:Y:S01]  /*11c6b0*/  LDL.LU R53, [R1+0x5c68] ;  /* 0x005c680001357983 */ /* 0x000ee20000300800 */
[----:B0-----:R-:W-:-:S03]  /*11c6c0*/  IMAD.MOV.U32 R20, RZ, RZ, R3 ;  /* 0x000000ffff147224 */ /* 0x001fc600078e0003 */
[----:B------:R-:W-:Y:S01]  /*11c6d0*/  STL [R1+0x5b30], R58 ;  /* 0x005b303a01007387 */ /* 0x000fe20000100800 */
[----:B----4-:R-:W-:Y:S02]  /*11c6e0*/  IMAD.MOV.U32 R21, RZ, RZ, R56 ;  /* 0x000000ffff157224 */ /* 0x010fe400078e0038 */
[----:B------:R-:W-:Y:S01]  /*11c6f0*/  IMAD.MOV.U32 R22, RZ, RZ, R55 ;  /* 0x000000ffff167224 */ /* 0x000fe200078e0037 */
[----:B------:R-:W4:Y:S04]  /*11c700*/  LDL.LU R3, [R1+0x5c64] ;  /* 0x005c640001037983 */ /* 0x000f280000300800 */
[----:B------:R-:W-:Y:S04]  /*11c710*/  STSM.16.M88.4 [R57], R24 ;  /* 0x0000001839007844 */ /* 0x000fe80000000200 */
[----:B-1----:R-:W-:Y:S01]  /*11c720*/  STL [R1+0x60], R12 ;  /* 0x0000600c01007387 */ /* 0x002fe20000100800 */
[----:B------:R-:W-:-:S02]  /*11c730*/  IMAD.MOV.U32 R56, RZ, RZ, R13 ;  /* 0x000000ffff387224 */ /* 0x000fc400078e000d */
[----:B------:R-:W-:Y:S01]  /*11c740*/  IMAD.MOV.U32 R55, RZ, RZ, R15 ;  /* 0x000000ffff377224 */ /* 0x000fe200078e000f */
[----:B------:R-:W-:Y:S01]  /*11c750*/  STL [R1+0x68], R14 ;  /* 0x0000680e01007387 */ /* 0x000fe20000100800 */
[----:B------:R-:W-:-:S03]  /*11c760*/  NOP ;  /* 0x0000000000007918 */ /* 0x000fc60000000000 */
[----:B------:R-:W0:Y:S01]  /*11c770*/  LDS.128 R12, [R57] ;  /* 0x00000000390c7984 */ /* 0x000e220000000c00 */
[----:B------:R-:W-:-:S03]  /*11c780*/  NOP ;  /* 0x0000000000007918 */ /* 0x000fc60000000000 */
[----:B------:R-:W-:Y:S04]  /*11c790*/  STL [R1+0x5b34], R56 ;  /* 0x005b343801007387 */ /* 0x000fe80000100800 */
[----:B0-----:R-:W-:Y:S04]  /*11c7a0*/  STL.64 [R1+0x50], R12 ;  /* 0x0000500c01007387 */ /* 0x001fe80000100a00 */
[----:B------:R-:W-:Y:S01]  /*11c7b0*/  STL [R1+0x58], R14 ;  /* 0x0000580e01007387 */ /* 0x000fe20000100800 */
        /* <DEDUP_REMOVED lines=15> */
[----:B------:R-:W-:Y:S01]  /*11c8b0*/  IMAD.MOV.U32 R26, RZ, RZ, R54 ;  /* 0x000000ffff1a7224 */ /* 0x000fe200078e0036 */
[----:B------:R-:W-:Y:S01]  /*11c8c0*/  STSM.16.M88.4 [R57], R20 ;  /* 0x0000001439007844 */ /* 0x000fe20000000200 */
[----:B------:R-:W-:-:S03]  /*11c8d0*/  NOP ;  /* 0x0000000000007918 */ /* 0x000fc60000000000 */
[----:B------:R-:W4:Y:S01]  /*11c8e0*/  LDS.128 R12, [R57] ;  /* 0x00000000390c7984 */ /* 0x000f220000000c00 */
[----:B------:R-:W-:Y:S01]  /*11c8f0*/  NOP ;  /* 0x0000000000007918 */ /* 0x000fe20000000000 */
[----:B0-----:R-:W-:Y:S02]  /*11c900*/  IMAD.MOV.U32 R50, RZ, RZ, R8 ;  /* 0x000000ffff327224 */ /* 0x001fe400078e0008 */
[----:B------:R-:W-:Y:S01]  /*11c910*/  IMAD.MOV.U32 R54, RZ, RZ, R10 ;  /* 0x000000ffff367224 */ /* 0x000fe200078e000a */
[----:B------:R0:W-:Y:S04]  /*11c920*/  STL [R1+0x44], R9 ;  /* 0x0000440901007387 */ /* 0x0001e80000100800 */
[----:B------:R1:W-:Y:S04]  /*11c930*/  STL [R1+0x4c], R11 ;  /* 0x00004c0b01007387 */ /* 0x0003e80000100800 */
[----:B------:R-:W-:Y:S04]  /*11c940*/  STL.64 [R1+0x5a20], R50 ;  /* 0x005a203201007387 */ /* 0x000fe80000100a00 */
[----:B------:R-:W-:Y:S04]  /*11c950*/  STL [R1+0x5a00], R54 ;  /* 0x005a003601007387 */ /* 0x000fe80000100800 */
[----:B------:R-:W3:Y:S04]  /*11c960*/  LDL.LU R8, [R1+0x230] ;  /* 0x0002300001087983 */ /* 0x000ee80000300800 */
[----:B0-----:R-:W3:Y:S01]  /*11c970*/  LDL.LU R9, [R1+0x234] ;  /* 0x0002340001097983 */ /* 0x001ee20000300800 */
[----:B-1----:R-:W-:-:S02]  /*11c980*/  IMAD.MOV.U32 R11, RZ, RZ, R49 ;  /* 0x000000ffff0b7224 */ /* 0x002fc400078e0031 */
[----:B------:R-:W-:Y:S02]  /*11c990*/  IMAD.MOV.U32 R49, RZ, RZ, R6 ;  /* 0x000000ffff317224 */ /* 0x000fe400078e0006 */
[----:B----4-:R-:W-:Y:S02]  /*11c9a0*/  IMAD.MOV.U32 R10, RZ, RZ, R3 ;  /* 0x000000ffff0a7224 */ /* 0x010fe400078e0003 */
[----:B------:R-:W4:Y:S04]  /*11c9b0*/  LDL.LU R3, [R1+0x5c58] ;  /* 0x005c580001037983 */ /* 0x000f280000300800 */
[----:B------:R0:W-:Y:S04]  /*11c9c0*/  STL.64 [R1+0x30], R4 ;  /* 0x0000300401007387 */ /* 0x0001e80000100a00 */
[----:B------:R1:W-:Y:S04]  /*11c9d0*/  STL [R1+0x3c], R7 ;  /* 0x00003c0701007387 */ /* 0x0003e80000100800 */
[----:B------:R-:W-:Y:S04]  /*11c9e0*/  STL [R1+0x59f4], R49 ;  /* 0x0059f43101007387 */ /* 0x000fe80000100800 */
[----:B0-----:R-:W4:Y:S04]  /*11c9f0*/  LDL.LU R4, [R1+0x240] ;  /* 0x0002400001047983 */ /* 0x001f280000300800 */
[----:B------:R-:W4:Y:S04]  /*11ca00*/  LDL.LU R5, [R1+0x244] ;  /* 0x0002440001057983 */ /* 0x000f280000300800 */
[----:B------:R-:W4:Y:S04]  /*11ca10*/  LDL.LU R6, [R1+0x248] ;  /* 0x0002480001067983 */ /* 0x000f280000300800 */
[----:B-1----:R-:W4:Y:S01]  /*11ca20*/  LDL.LU R7, [R1+0x24c] ;  /* 0x00024c0001077983 */ /* 0x002f220000300800 */
[----:B------:R-:W-:-:S02]  /*11ca30*/  IMAD.MOV.U32 R22, RZ, RZ, R53 ;  /* 0x000000ffff167224 */ /* 0x000fc400078e0035 */
[----:B------:R-:W-:Y:S01]  /*11ca40*/  IMAD.MOV.U32 R54, RZ, RZ, R13 ;  /* 0x000000ffff367224 */ /* 0x000fe200078e000d */
[----:B------:R-:W-:Y:S01]  /*11ca50*/  STSM.16.M88.4 [R57], R24 ;  /* 0x0000001839007844 */ /* 0x000fe20000000200 */
[----:B------:R-:W-:Y:S02]  /*11ca60*/  IMAD.MOV.U32 R53, RZ, RZ, R15 ;  /* 0x000000ffff357224 */ /* 0x000fe400078e000f */
[----:B--2---:R-:W-:Y:S02]  /*11ca70*/  IMAD.MOV.U32 R21, RZ, RZ, R52 ;  /* 0x000000ffff157224 */ /* 0x004fe400078e0034 */
[----:B---3--:R-:W-:Y:S02]  /*11ca80*/  IMAD.MOV.U32 R20, RZ, RZ, R48 ;  /* 0x000000ffff147224 */ /* 0x008fe400078e0030 */
[----:B------:R-:W2:Y:S04]  /*11ca90*/  LDL.LU R48, [R1+0x5c54] ;  /* 0x005c540001307983 */ /* 0x000ea80000300800 */
[----:B------:R-:W3:Y:S04]  /*11caa0*/  LDL.LU R52, [R1+0x5c50] ;  /* 0x005c500001347983 */ /* 0x000ee80000300800 */
[----:B------:R-:W-:Y:S04]  /*11cab0*/  STL [R1+0x20], R12 ;  /* 0x0000200c01007387 */ /* 0x000fe80000100800 */
[----:B------:R-:W-:Y:S01]  /*11cac0*/  STL [R1+0x28], R14 ;  /* 0x0000280e01007387 */ /* 0x000fe20000100800 */
[----:B------:R-:W-:-:S03]  /*11cad0*/  NOP ;  /* 0x0000000000007918 */ /* 0x000fc60000000000 */
[----:B------:R-:W0:Y:S01]  /*11cae0*/  LDS.128 R12, [R57] ;  /* 0x00000000390c7984 */ /* 0x000e220000000c00 */
[----:B------:R-:W-:-:S03]  /*11caf0*/  NOP ;  /* 0x0000000000007918 */ /* 0x000fc60000000000 */
[----:B------:R-:W-:Y:S04]  /*11cb00*/  STL.64 [R1+0x5a30], R54 ;  /* 0x005a303601007387 */ /* 0x000fe80000100a00 */
[----:B0-----:R-:W-:Y:S04]  /*11cb10*/  STL [R1+0x10], R12 ;  /* 0x0000100c01007387 */ /* 0x001fe80000100800 */
[----:B------:R-:W-:Y:S04]  /*11cb20*/  STL.64 [R1+0x18], R14 ;  /* 0x0000180e01007387 */ /* 0x000fe80000100a00 */
[----:B------:R-:W3:Y:S04]  /*11cb30*/  LDL.LU R28, [R1+0x1d0] ;  /* 0x0001d000011c7983 */ /* 0x000ee80000300800 */
[----:B------:R-:W-:Y:S01]  /*11cb40*/  STSM.16.M88.4 [R57], R8 ;  /* 0x0000000839007844 */ /* 0x000fe20000000200 */
[----:B------:R-:W-:-:S03]  /*11cb50*/  NOP ;  /* 0x0000000000007918 */ /* 0x000fc60000000000 */
[----:B------:R-:W0:Y:S01]  /*11cb60*/  LDS.128 R8, [R57] ;  /* 0x0000000039087984 */ /* 0x000e220000000c00 */
[----:B------:R-:W-:Y:S01]  /*11cb70*/  NOP ;  /* 0x0000000000007918 */ /* 0x000fe20000000000 */
[----:B------:R-:W-:Y:S02]  /*11cb80*/  IMAD.MOV.U32 R23, RZ, RZ, R43 ;  /* 0x000000ffff177224 */ /* 0x000fe400078e002b */
[----:B------:R-:W-:Y:S02]  /*11cb90*/  IMAD.MOV.U32 R49, RZ, RZ, R13 ;  /* 0x000000ffff317224 */ /* 0x000fe400078e000d */
[----:B----4-:R-:W-:-:S03]  /*11cba0*/  IMAD.MOV.U32 R31, RZ, RZ, R3 ;  /* 0x000000ffff1f7224 */ /* 0x010fc600078e0003 */
[----:B------:R-:W-:Y:S04]  /*11cbb0*/  STL [R1+0x5b38], R49 ;  /* 0x005b383101007387 */ /* 0x000fe80000100800 */
[----:B------:R-:W-:Y:S01]  /*11cbc0*/  STSM.16.M88.4 [R57], R4 ;  /* 0x0000000439007844 */ /* 0x000fe20000000200 */
[----:B------:R-:W-:-:S03]  /*11cbd0*/  NOP ;  /* 0x0000000000007918 */ /* 0x000fc60000000000 */
[----:B------:R-:W1:Y:S01]  /*11cbe0*/  LDS.128 R4, [R57] ;  /* 0x0000000039047984 */ /* 0x000e620000000c00 */
[----:B------:R-:W-:-:S03]  /*11cbf0*/  NOP ;  /* 0x0000000000007918 */ /* 0x000fc60000000000 */
[----:B------:R4:W-:Y:S01]  /*11cc00*/  STSM.16.M88.4 [R57], R20 ;  /* 0x0000001439007844 */ /* 0x0009e20000000200 */
[----:B0-----:R-:W-:-:S03]  /*11cc10*/  IMAD.MOV.U32 R3, RZ, RZ, R10 ;  /* 0x000000ffff037224 */ /* 0x001fc600078e000a */
[----:B------:R-:W-:Y:S04]  /*11cc20*/  STL [R1], R8 ;  /* 0x0000000801007387 */ /* 0x000fe80000100800 */
[----:B------:R-:W-:Y:S01]  /*11cc30*/  STL [R1+0x5b3c], R3 ;  /* 0x005b3c0301007387 */ /* 0x000fe20000100800 */
[----:B--2---:R-:W-:Y:S02]  /*11cc40*/  IMAD.MOV.U32 R30, RZ, RZ, R48 ;  /* 0x000000ffff1e7224 */ /* 0x004fe400078e0030 */
[----:B------:R-:W-:Y:S02]  /*11cc50*/  IMAD.MOV.U32 R48, RZ, RZ, R11 ;  /* 0x000000ffff307224 */ /* 0x000fe400078e000b */
[----:B---3--:R-:W-:Y:S01]  /*11cc60*/  IMAD.MOV.U32 R29, RZ, RZ, R52 ;  /* 0x000000ffff1d7224 */ /* 0x008fe200078e0034 */
[----:B------:R-:W-:Y:S01]  /*11cc70*/  NOP ;  /* 0x0000000000007918 */ /* 0x000fe20000000000 */
[----:B------:R-:W-:-:S02]  /*11cc80*/  IMAD.MOV.U32 R52, RZ, RZ, R9 ;  /* 0x000000ffff347224 */ /* 0x000fc400078e0009 */
[----:B------:R-:W0:Y:S01]  /*11cc90*/  LDS.128 R8, [R57] ;  /* 0x0000000039087984 */ /* 0x000e220000000c00 */
[----:B------:R-:W-:-:S03]  /*11cca0*/  NOP ;  /* 0x0000000000007918 */ /* 0x000fc60000000000 */
[----:B------:R-:W-:Y:S04]  /*11ccb0*/  STL.64 [R1+0x59e8], R52 ;  /* 0x0059e83401007387 */ /* 0x000fe80000100a00 */
[----:B------:R-:W-:Y:S04]  /*11ccc0*/  STL [R1+0x5998], R48 ;  /* 0x0059983001007387 */ /* 0x000fe80000100800 */
[----:B-1----:R-:W-:Y:S04]  /*11ccd0*/  STL.64 [R1+0x59d8], R4 ;  /* 0x0059d80401007387 */ /* 0x002fe80000100a00 */
[----:B------:R-:W-:Y:S04]  /*11cce0*/  STL.64 [R1+0x59b8], R6 ;  /* 0x0059b80601007387 */ /* 0x000fe80000100a00 */
[----:B----4-:R-:W2:Y:S04]  /*11ccf0*/  LDL.LU R20, [R1+0x260] ;  /* 0x0002600001147983 */ /* 0x010ea80000300800 */
[----:B------:R-:W2:Y:S04]  /*11cd00*/  LDL.LU R21, [R1+0x264] ;  /* 0x0002640001157983 */ /* 0x000ea80000300800 */
[----:B------:R-:W2:Y:S04]  /*11cd10*/  LDL.LU R22, [R1+0x268] ;  /* 0x0002680001167983 */ /* 0x000ea80000300800 */
[----:B------:R-:W2:Y:S04]  /*11cd20*/  LDL.LU R23, [R1+0x26c] ;  /* 0x00026c0001177983 */ /* 0x000ea80000300800 */
[----:B------:R-:W3:Y:S04]  /*11cd30*/  LDL.LU R24, [R1+0x1e0] ;  /* 0x0001e00001187983 */ /* 0x000ee80000300800 */
[----:B------:R-:W3:Y:S04]  /*11cd40*/  LDL.LU R25, [R1+0x1e4] ;  /* 0x0001e40001197983 */ /* 0x000ee80000300800 */
[----:B------:R-:W3:Y:S04]  /*11cd50*/  LDL.LU R26, [R1+0x1e8] ;  /* 0x0001e800011a7983 */ /* 0x000ee80000300800 */
[----:B0-----:R-:W-:Y:S04]  /*11cd60*/  STL.64 [R1+0x59f8], R8 ;  /* 0x0059f80801007387 */ /* 0x001fe80000100a00 */
[----:B------:R0:W-:Y:S01]  /*11cd70*/  STSM.16.M88.4 [R57], R28 ;  /* 0x0000001c39007844 */ /* 0x0001e20000000200 */
[----:B------:R-:W-:-:S03]  /*11cd80*/  NOP ;  /* 0x0000000000007918 */ /* 0x000fc60000000000 */
[----:B------:R-:W1:Y:S01]  /*11cd90*/  LDS.128 R12, [R57] ;  /* 0x00000000390c7984 */ /* 0x000e620000000c00 */
[----:B------:R-:W-:-:S03]  /*11cda0*/  NOP ;  /* 0x0000000000007918 */ /* 0x000fc60000000000 */
[----:B------:R-:W-:Y:S04]  /*11cdb0*/  STL.64 [R1+0x59c0], R10 ;  /* 0x0059c00a01007387 */ /* 0x000fe80000100a00 */
[----:B0-----:R-:W4:Y:S04]  /*11cdc0*/  LDL.LU R28, [R1+0x200] ;  /* 0x00020000011c7983 */ /* 0x001f280000300800 */
[----:B------:R-:W4:Y:S04]  /*11cdd0*/  LDL.LU R29, [R1+0x204] ;  /* 0x00020400011d7983 */ /* 0x000f280000300800 */
[----:B------:R-:W4:Y:S04]  /*11cde0*/  LDL.LU R30, [R1+0x208] ;  /* 0x00020800011e7983 */ /* 0x000f280000300800 */
[----:B------:R-:W4:Y:S04]  /*11cdf0*/  LDL.LU R31, [R1+0x20c] ;  /* 0x00020c00011f7983 */ /* 0x000f280000300800 */
[----:B------:R0:W-:Y:S01]  /*11ce00*/  STSM.16.M88.4 [R57], R44 ;  /* 0x0000002c39007844 */ /* 0x0001e20000000200 */
[----:B------:R-:W-:-:S03]  /*11ce10*/  NOP ;  /* 0x0000000000007918 */ /* 0x000fc60000000000 */
[----:B------:R-:W0:Y:S01]  /*11ce20*/  LDS.128 R16, [R57] ;  /* 0x0000000039107984 */ /* 0x000e220000000c00 */
[----:B------:R-:W-:Y:S01]  /*11ce30*/  IMAD.MOV.U32 R27, RZ, RZ, R39 ;  /* 0x000000ffff1b7224 */ /* 0x000fe200078e0027 */
[----:B------:R-:W-:Y:S02]  /*11ce40*/  NOP ;  /* 0x0000000000007918 */ /* 0x000fe40000000000 */
[----:B-1----:R-:W-:Y:S04]  /*11ce50*/  STL.64 [R1+0x5a08], R12 ;  /* 0x005a080c01007387 */ /* 0x002fe80000100a00 */
[----:B------:R-:W-:Y:S04]  /*11ce60*/  STL.64 [R1+0x59a0], R14 ;  /* 0x0059a00e01007387 */ /* 0x000fe80000100a00 */
[----:B------:R-:W4:Y:S04]  /*11ce70*/  LDL.LU R48, [R1+0x270] ;  /* 0x0002700001307983 */ /* 0x000f280000300800 */
[----:B------:R-:W4:Y:S04]  /*11ce80*/  LDL.LU R49, [R1+0x274] ;  /* 0x0002740001317983 */ /* 0x000f280000300800 */
[----:B------:R-:W4:Y:S04]  /*11ce90*/  LDL.LU R50, [R1+0x278] ;  /* 0x0002780001327983 */ /* 0x000f280000300800 */
[----:B0-----:R-:W4:Y:S04]  /*11cea0*/  LDL.LU R44, [R1+0x11b4] ;  /* 0x0011b400012c7983 */ /* 0x001f280000300800 */
[----:B------:R-:W4:Y:S04]  /*11ceb0*/  LDL.LU R43, [R1+0x11b0] ;  /* 0x0011b000012b7983 */ /* 0x000f280000300800 */
[----:B------:R-:W4:Y:S04]  /*11cec0*/  LDL.LU R45, [R1+0x11a0] ;  /* 0x0011a000012d7983 */ /* 0x000f280000300800 */
[----:B------:R-:W4:Y:S04]  /*11ced0*/  LDL.LU R46, [R1+0x119c] ;  /* 0x00119c00012e7983 */ /* 0x000f280000300800 */
[----:B------:R-:W-:Y:S04]  /*11cee0*/  STL.64 [R1+0x59a8], R16 ;  /* 0x0059a81001007387 */ /* 0x000fe80000100a00 */
[----:B------:R-:W-:Y:S01]  /*11cef0*/  STL.64 [R1+0x5980], R18 ;  /* 0x0059801201007387 */ /* 0x000fe20000100a00 */
[----:B------:R-:W-:-:S03]  /*11cf00*/  IMAD.MOV.U32 R55, RZ, RZ, R2 ;  /* 0x000000ffff377224 */ /* 0x000fc600078e0002 */
[----:B--2---:R-:W-:Y:S01]  /*11cf10*/  STSM.16.M88.4 [R57], R20 ;  /* 0x0000001439007844 */ /* 0x004fe20000000200 */
[----:B------:R-:W-:-:S03]  /*11cf20*/  NOP ;  /* 0x0000000000007918 */ /* 0x000fc60000000000 */
[----:B------:R-:W0:Y:S01]  /*11cf30*/  LDS.128 R20, [R57] ;  /* 0x0000000039147984 */ /* 0x000e220000000c00 */
[----:B------:R-:W-:-:S03]  /*11cf40*/  NOP ;  /* 0x0000000000007918 */ /* 0x000fc60000000000 */
[----:B---3--:R-:W-:Y:S01]  /*11cf50*/  STSM.16.M88.4 [R57], R24 ;  /* 0x0000001839007844 */ /* 0x008fe20000000200 */
[----:B------:R-:W-:-:S03]  /*11cf60*/  NOP ;  /* 0x0000000000007918 */ /* 0x000fc60000000000 */
[----:B------:R-:W1:Y:S01]  /*11cf70*/  LDS.128 R24, [R57] ;  /* 0x0000000039187984 */ /* 0x000e620000000c00 */
[----:B------:R-:W-:-:S03]  /*11cf80*/  NOP ;  /* 0x0000000000007918 */ /* 0x000fc60000000000 */
[----:B----4-:R-:W-:Y:S01]  /*11cf90*/  STSM.16.M88.4 [R57], R28 ;  /* 0x0000001c39007844 */ /* 0x010fe20000000200 */
[----:B------:R-:W-:-:S03]  /*11cfa0*/  NOP ;  /* 0x0000000000007918 */ /* 0x000fc60000000000 */
[----:B------:R-:W2:Y:S04]  /*11cfb0*/  LDS.128 R28, [R57] ;  /* 0x00000000391c7984 */ /* 0x000ea80000000c00 */
[----:B0-----:R-:W-:Y:S04]  /*11cfc0*/  STL.64 [R1+0x59c8], R20 ;  /* 0x0059c81401007387 */ /* 0x001fe80000100a00 */
[----:B------:R-:W-:Y:S04]  /*11cfd0*/  STL.64 [R1+0x5988], R22 ;  /* 0x0059881601007387 */ /* 0x000fe80000100a00 */
[----:B-1----:R-:W-:Y:S04]  /*11cfe0*/  STL.64 [R1+0x5a10], R26 ;  /* 0x005a101a01007387 */ /* 0x002fe80000100a00 */
[----:B------:R-:W-:Y:S04]  /*11cff0*/  STL.64 [R1+0x5a48], R24 ;  /* 0x005a481801007387 */ /* 0x000fe80000100a00 */
[----:B------:R-:W3:Y:S04]  /*11d000*/  LDL.LU R52, [R1+0x220] ;  /* 0x0002200001347983 */ /* 0x000ee80000300800 */
[----:B------:R-:W3:Y:S04]  /*11d010*/  LDL.LU R53, [R1+0x224] ;  /* 0x0002240001357983 */ /* 0x000ee80000300800 */
[----:B------:R-:W3:Y:S01]  /*11d020*/  LDL.LU R54, [R1+0x228] ;  /* 0x0002280001367983 */ /* 0x000ee20000300800 */
[----:B------:R-:W-:Y:S01]  /*11d030*/  PRMT R32, R33, 0x5410, R32 ;  /* 0x0000541021207816 */ /* 0x000fe20000000020 */
[----:B------:R-:W-:Y:S01]  /*11d040*/  IMAD.MOV.U32 R51, RZ, RZ, R35 ;  /* 0x000000ffff337224 */ /* 0x000fe200078e0023 */
[----:B------:R-:W-:Y:S01]  /*11d050*/  NOP ;  /* 0x0000000000007918 */ /* 0x000fe20000000000 */
[----:B------:R-:W-:-:S02]  /*11d060*/  LOP3.LUT R2, R44, 0xffff, RZ, 0xc0, !PT ;  /* 0x0000ffff2c027812 */ /* 0x000fc400078ec0ff */
[----:B------:R-:W-:Y:S01]  /*11d070*/  LOP3.LUT R4, R45, 0xffff, RZ, 0xc0, !PT ;  /* 0x0000ffff2d047812 */ /* 0x000fe200078ec0ff */
[----:B--2---:R-:W-:Y:S01]  /*11d080*/  STL.64 [R1+0x5a58], R30 ;  /* 0x005a581e01007387 */ /* 0x004fe20000100a00 */
[----:B------:R-:W-:Y:S02]  /*11d090*/  LOP3.LUT R8, R43, 0xffff, RZ, 0xc0, !PT ;  /* 0x0000ffff2b087812 */ /* 0x000fe400078ec0ff */
[----:B------:R-:W-:Y:S01]  /*11d0a0*/  LOP3.LUT R3, R46, 0xffff, RZ, 0xc0, !PT ;  /* 0x0000ffff2e037812 */ /* 0x000fe200078ec0ff */
[----:B------:R-:W-:Y:S04]  /*11d0b0*/  STL.64 [R1+0x5a50], R28 ;  /* 0x005a501c01007387 */ /* 0x000fe80000100a00 */
[----:B------:R0:W-:Y:S01]  /*11d0c0*/  STL [R1+0x12d4], R2 ;  /* 0x0012d40201007387 */ /* 0x0001e20000100800 */
[----:B------:R-:W-:-:S03]  /*11d0d0*/  PRMT R36, R36, 0x4210, R2 ;  /* 0x0000421024247816 */ /* 0x000fc60000000002 */
[----:B------:R-:W2:Y:S04]  /*11d0e0*/  LDL.LU R43, [R1+0x1298] ;  /* 0x00129800012b7983 */ /* 0x000ea80000300800 */
[----:B------:R-:W-:Y:S04]  /*11d0f0*/  STL [R1+0x12b8], R4 ;  /* 0x0012b80401007387 */ /* 0x000fe80000100800 */
[----:B------:R-:W4:Y:S04]  /*11d100*/  LDL.LU R46, [R1+0x11c4] ;  /* 0x0011c400012e7983 */ /* 0x000f280000300800 */
[----:B------:R-:W-:Y:S04]  /*11d110*/  STL [R1+0x12b4], R3 ;  /* 0x0012b40301007387 */ /* 0x000fe80000100800 */
[----:B0-----:R-:W3:Y:S01]  /*11d120*/  LDL.LU R2, [R1+0x11dc] ;  /* 0x0011dc0001027983 */ /* 0x001ee20000300800 */
[----:B------:R-:W-:-:S02]  /*11d130*/  PRMT R37, R37, 0x4210, R8 ;  /* 0x0000421025257816 */ /* 0x000fc40000000008 */
[----:B------:R-:W-:Y:S01]  /*11d140*/  PRMT R38, R38, 0x4210, R4 ;  /* 0x0000421026267816 */ /* 0x000fe20000000004 */
[----:B------:R-:W-:Y:S01]  /*11d150*/  STSM.16.M88.4 [R57], R48 ;  /* 0x0000003039007844 */ /* 0x000fe20000000200 */
[----:B------:R-:W-:Y:S01]  /*11d160*/  PRMT R39, R32, 0x4210, R3 ;  /* 0x0000421020277816 */ /* 0x000fe20000000003 */
[----:B------:R-:W-:Y:S02]  /*11d170*/  NOP ;  /* 0x0000000000007918 */ /* 0x000fe40000000000 */
[----:B------:R-:W0:Y:S01]  /*11d180*/  LDS.128 R32, [R57] ;  /* 0x0000000039207984 */ /* 0x000e220000000c00 */
[----:B------:R-:W-:-:S03]  /*11d190*/  NOP ;  /* 0x0000000000007918 */ /* 0x000fc60000000000 */
[----:B------:R-:W-:Y:S01]  /*11d1a0*/  STSM.16.M88.4 [R57], R36 ;  /* 0x0000002439007844 */ /* 0x000fe20000000200 */
[----:B------:R-:W-:-:S03]  /*11d1b0*/  NOP ;  /* 0x0000000000007918 */ /* 0x000fc60000000000 */
[----:B------:R-:W1:Y:S01]  /*11d1c0*/  LDS.128 R36, [R57] ;  /* 0x0000000039247984 */ /* 0x000e620000000c00 */
[----:B------:R-:W-:Y:S01]  /*11d1d0*/  SHF.R.U32.HI R41, RZ, 0x8, R41 ;  /* 0x00000008ff297819 */ /* 0x000fe20000011629 */
[----:B------:R-:W-:Y:S02]  /*11d1e0*/  NOP ;  /* 0x0000000000007918 */ /* 0x000fe40000000000 */
[----:B------:R-:W4:Y:S04]  /*11d1f0*/  LDL.LU R45, [R1+0x2980] ;  /* 0x00298000012d7983 */ /* 0x000f280000300800 */
[----:B------:R-:W4:Y:S04]  /*11d200*/  LDL.LU R47, [R1+0x28d8] ;  /* 0x0028d800012f7983 */ /* 0x000f280000300800 */
[----:B------:R-:W4:Y:S01]  /*11d210*/  LDL.LU R44, [R1+0x2920] ;  /* 0x00292000012c7983 */ /* 0x000f220000300800 */
[----:B------:R-:W-:-:S02]  /*11d220*/  SHF.R.U32.HI R40, RZ, 0x8, R40 ;  /* 0x00000008ff287819 */ /* 0x000fc40000011628 */
[----:B------:R-:W-:Y:S02]  /*11d230*/  SHF.R.U32.HI R42, RZ, 0x8, R42 ;  /* 0x00000008ff2a7819 */ /* 0x000fe4000001162a */
[----:B------:R-:W-:Y:S02]  /*11d240*/  LOP3.LUT R41, R41, 0xffff, RZ, 0xc0, !PT ;  /* 0x0000ffff29297812 */ /* 0x000fe400078ec0ff */
[----:B------:R-:W-:Y:S02]  /*11d250*/  LOP3.LUT R40, R40, 0xffff, RZ, 0xc0, !PT ;  /* 0x0000ffff28287812 */ /* 0x000fe400078ec0ff */
[----:B------:R-:W-:Y:S01]  /*11d260*/  LOP3.LUT R42, R42, 0xffff, RZ, 0xc0, !PT ;  /* 0x0000ffff2a2a7812 */ /* 0x000fe200078ec0ff */
[----:B0-----:R-:W-:Y:S01]  /*11d270*/  STL.64 [R1+0x5a70], R34 ;  /* 0x005a702201007387 */ /* 0x001fe20000100a00 */
[----:B------:R-:W-:Y:S02]  /*11d280*/  PRMT R9, R41, 0x3340, R40 ;  /* 0x0000334029097816 */ /* 0x000fe40000000028 */
[----:B------:R-:W-:Y:S01]  /*11d290*/  PRMT R3, R42, 0x3340, R0 ;  /* 0x000033402a037816 */ /* 0x000fe20000000000 */
[----:B------:R-:W-:Y:S04]  /*11d2a0*/  STL.64 [R1+0x5a68], R32 ;  /* 0x005a682001007387 */ /* 0x000fe80000100a00 */
[----:B-1----:R-:W-:Y:S04]  /*11d2b0*/  STL.64 [R1+0x5a80], R38 ;  /* 0x005a802601007387 */ /* 0x002fe80000100a00 */
[----:B------:R-:W-:Y:S04]  /*11d2c0*/  STL.64 [R1+0x5a78], R36 ;  /* 0x005a782401007387 */ /* 0x000fe80000100a00 */
[----:B------:R-:W-:Y:S04]  /*11d2d0*/  STL [R1+0x5bb0], R57 ;  /* 0x005bb03901007387 */ /* 0x000fe80000100800 */
[----:B------:R-:W-:Y:S04]  /*11d2e0*/  STL [R1+0x5c40], R9 ;  /* 0x005c400901007387 */ /* 0x000fe80000100800 */
[----:B------:R0:W-:Y:S04]  /*11d2f0*/  STL [R1+0x208], R3 ;  /* 0x0002080301007387 */ /* 0x0001e80000100800 */
[----:B------:R-:W4:Y:S04]  /*11d300*/  LDL.LU R59, [R1+0x129c] ;  /* 0x00129c00013b7983 */ /* 0x000f280000300800 */
[----:B------:R-:W4:Y:S04]  /*11d310*/  LDL.LU R50, [R1+0x11c8] ;  /* 0x0011c80001327983 */ /* 0x000f280000300800 */
[----:B------:R-:W4:Y:S04]  /*11d320*/  LDL.LU R51, [R1+0x1238] ;  /* 0x0012380001337983 */ /* 0x000f280000300800 */
[----:B------:R-:W4:Y:S04]  /*11d330*/  LDL.LU R60, [R1+0x2988] ;  /* 0x00298800013c7983 */ /* 0x000f280000300800 */
[----:B------:R-:W4:Y:S01]  /*11d340*/  LDL.LU R61, [R1+0x28e8] ;  /* 0x0028e800013d7983 */ /* 0x000f220000300800 */
[----:B---3--:R-:W-:-:S03]  /*11d350*/  LOP3.LUT R42, R2, 0xffff, RZ, 0xc0, !PT ;  /* 0x0000ffff022a7812 */ /* 0x008fc600078ec0ff */
[----:B------:R-:W3:Y:S01]  /*11d360*/  LDL.LU R2, [R1+0x292c] ;  /* 0x00292c0001027983 */ /* 0x000ee20000300800 */
[----:B--2---:R-:W-:Y:S02]  /*11d370*/  LOP3.LUT R43, R43, 0xffff, RZ, 0xc0, !PT ;  /* 0x0000ffff2b2b7812 */ /* 0x004fe400078ec0ff */
[----:B----4-:R-:W-:Y:S02]  /*11d380*/  LOP3.LUT R46, R46, 0xffff, RZ, 0xc0, !PT ;  /* 0x0000ffff2e2e7812 */ /* 0x010fe400078ec0ff */
[----:B------:R-:W-:Y:S02]  /*11d390*/  PRMT R41, R43, 0x3340, R42 ;  /* 0x000033402b297816 */ /* 0x000fe4000000002a */
[----:B------:R-:W-:-:S04]  /*11d3a0*/  PRMT R40, R46, 0x3340, R0 ;  /* 0x000033402e287816 */ /* 0x000fc80000000000 */
[----:B------:R-:W-:Y:S02]  /*11d3b0*/  PRMT R23, R41, 0x5410, R40 ;  /* 0x0000541029177816 */ /* 0x000fe40000000028 */
[----:B------:R-:W-:Y:S02]  /*11d3c0*/  SHF.R.U32.HI R43, RZ, 0x8, R43 ;  /* 0x00000008ff2b7819 */ /* 0x000fe4000001162b */
[----:B------:R-:W-:Y:S02]  /*11d3d0*/  SHF.R.U32.HI R42, RZ, 0x8, R42 ;  /* 0x00000008ff2a7819 */ /* 0x000fe4000001162a */
[----:B------:R-:W-:Y:S02]  /*11d3e0*/  LOP3.LUT R45, R45, 0xffff, RZ, 0xc0, !PT ;  /* 0x0000ffff2d2d7812 */ /* 0x000fe400078ec0ff */
[----:B------:R-:W-:Y:S02]  /*11d3f0*/  LOP3.LUT R47, R47, 0xffff, RZ, 0xc0, !PT ;  /* 0x0000ffff2f2f7812 */ /* 0x000fe400078ec0ff */
[----:B------:R-:W-:-:S02]  /*11d400*/  LOP3.LUT R44, R44, 0xffff, RZ, 0xc0, !PT ;  /* 0x0000ffff2c2c7812 */ /* 0x000fc400078ec0ff */
[----:B------:R-:W-:Y:S02]  /*11d410*/  PRMT R40, R47, 0x3340, R0 ;  /* 0x000033402f287816 */ /* 0x000fe40000000000 */
[----:B------:R-:W-:-:S04]  /*11d420*/  PRMT R41, R45, 0x3340, R44 ;  /* 0x000033402d297816 */ /* 0x000fc8000000002c */
[----:B------:R-:W-:Y:S02]  /*11d430*/  PRMT R11, R41, 0x5410, R40 ;  /* 0x00005410290b7816 */ /* 0x000fe40000000028 */
[----:B------:R-:W-:Y:S02]  /*11d440*/  SHF.R.U32.HI R41, RZ, 0x8, R45 ;  /* 0x00000008ff297819 */ /* 0x000fe4000001162d */
[----:B------:R-:W-:Y:S02]  /*11d450*/  SHF.R.U32.HI R40, RZ, 0x8, R44 ;  /* 0x00000008ff287819 */ /* 0x000fe4000001162c */
[----:B------:R-:W-:Y:S02]  /*11d460*/  LOP3.LUT R41, R41, 0xffff, RZ, 0xc0, !PT ;  /* 0x0000ffff29297812 */ /* 0x000fe400078ec0ff */
[----:B------:R-:W-:-:S04]  /*11d470*/  LOP3.LUT R40, R40, 0xffff, RZ, 0xc0, !PT ;  /* 0x0000ffff28287812 */ /* 0x000fc800078ec0ff */
[----:B------:R-:W-:Y:S02]  /*11d480*/  PRMT R16, R41, 0x3340, R40 ;  /* 0x0000334029107816 */ /* 0x000fe40000000028 */
[----:B------:R-:W-:Y:S02]  /*11d490*/  SHF.R.U32.HI R40, RZ, 0x8, R46 ;  /* 0x00000008ff287819 */ /* 0x000fe4000001162e */
[----:B------:R-:W-:Y:S02]  /*11d4a0*/  SHF.R.U32.HI R41, RZ, 0x8, R47 ;  /* 0x00000008ff297819 */ /* 0x000fe4000001162f */
[----:B------:R-:W-:Y:S02]  /*11d4b0*/  LOP3.LUT R43, R43, 0xffff, RZ, 0xc0, !PT ;  /* 0x0000ffff2b2b7812 */ /* 0x000fe400078ec0ff */
[----:B------:R-:W-:Y:S02]  /*11d4c0*/  LOP3.LUT R42, R42, 0xffff, RZ, 0xc0, !PT ;  /* 0x0000ffff2a2a7812 */ /* 0x000fe400078ec0ff */
[----:B------:R-:W-:-:S02]  /*11d4d0*/  LOP3.LUT R40, R40, 0xffff, RZ, 0xc0, !PT ;  /* 0x0000ffff28287812 */ /* 0x000fc400078ec0ff */
[----:B------:R-:W-:Y:S02]  /*11d4e0*/  LOP3.LUT R41, R41, 0xffff, RZ, 0xc0, !PT ;  /* 0x0000ffff29297812 */ /* 0x000fe400078ec0ff */
[----:B------:R-:W-:Y:S01]  /*11d4f0*/  PRMT R10, R43, 0x3340, R42 ;  /* 0x000033402b0a7816 */ /* 0x000fe2000000002a */
[----:B------:R-:W-:Y:S01]  /*11d500*/  STL [R1+0x5c34], R23 ;  /* 0x005c341701007387 */ /* 0x000fe20000100800 */
[--C-:B------:R-:W-:Y:S02]  /*11d510*/  PRMT R4, R40, 0x3340, R0.reuse ;  /* 0x0000334028047816 */ /* 0x100fe40000000000 */
[----:B0-----:R-:W-:Y:S01]  /*11d520*/  PRMT R3, R41, 0x3340, R0 ;  /* 0x0000334029037816 */ /* 0x001fe20000000000 */
[----:B------:R-:W-:Y:S04]  /*11d530*/  STL [R1+0x5c44], R11 ;  /* 0x005c440b01007387 */ /* 0x000fe80000100800 */
[----:B------:R-:W-:Y:S04]  /*11d540*/  STL [R1+0x5c3c], R16 ;  /* 0x005c3c1001007387 */ /* 0x000fe80000100800 */
[----:B------:R-:W-:Y:S04]  /*11d550*/  STL [R1+0x5c48], R10 ;  /* 0x005c480a01007387 */ /* 0x000fe80000100800 */
[----:B------:R-:W-:Y:S04]  /*11d560*/  STL [R1+0x204], R4 ;  /* 0x0002040401007387 */ /* 0x000fe80000100800 */
[----:B------:R-:W2:Y:S04]  /*11d570*/  LDL.LU R56, [R1+0x2950] ;  /* 0x0029500001387983 */ /* 0x000ea80000300800 */
[----:B------:R0:W-:Y:S01]  /*11d580*/  STL [R1+0x200], R3 ;  /* 0x0002000301007387 */ /* 0x0001e20000100800 */
[----:B------:R-:W-:-:S03]  /*11d590*/  LOP3.LUT R43, R59, 0xffff, RZ, 0xc0, !PT ;  /* 0x0000ffff3b2b7812 */ /* 0x000fc600078ec0ff */
[----:B------:R-:W4:Y:S04]  /*11d5a0*/  LDL.LU R58, [R1+0x28c8] ;  /* 0x0028c800013a7983 */ /* 0x000f280000300800 */
[----:B------:R-:W4:Y:S01]  /*11d5b0*/  LDL.LU R59, [R1+0x2910] ;  /* 0x00291000013b7983 */ /* 0x000f220000300800 */
[----:B0-----:R-:W-:Y:S02]  /*11d5c0*/  LOP3.LUT R3, R50, 0xffff, RZ, 0xc0, !PT ;  /* 0x0000ffff32037812 */ /* 0x001fe400078ec0ff */
[----:B------:R-:W-:Y:S02]  /*11d5d0*/  LOP3.LUT R45, R60, 0xffff, RZ, 0xc0, !PT ;  /* 0x0000ffff3c2d7812 */ /* 0x000fe400078ec0ff */
[----:B------:R-:W-:Y:S01]  /*11d5e0*/  LOP3.LUT R46, R61, 0xffff, RZ, 0xc0, !PT ;  /* 0x0000ffff3d2e7812 */ /* 0x000fe200078ec0ff */
[----:B------:R-:W-:Y:S04]  /*11d5f0*/  STL [R1+0x1190], R3 ;  /* 0x0011900301007387 */ /* 0x000fe80000100800 */
[----:B------:R-:W4:Y:S04]  /*11d600*/  LDL.LU R60, [R1+0x2958] ;  /* 0x00295800013c7983 */ /* 0x000f280000300800 */
[----:B------:R-:W4:Y:S01]  /*11d610*/  LDL.LU R61, [R1+0x28d0] ;  /* 0x0028d000013d7983 */ /* 0x000f220000300800 */
[----:B---3--:R-:W-:-:S03]  /*11d620*/  LOP3.LUT R44, R2, 0xffff, RZ, 0xc0, !PT ;  /* 0x0000ffff022c7812 */ /* 0x008fc600078ec0ff */
[----:B------:R-:W3:Y:S01]  /*11d630*/  LDL.LU R2, [R1+0x2918] ;  /* 0x0029180001027983 */ /* 0x000ee20000300800 */
[----:B------:R-:W-:Y:S02]  /*11d640*/  LOP3.LUT R42, R51, 0xffff, RZ, 0xc0, !PT ;  /* 0x0000ffff332a7812 */ /* 0x000fe400078ec0ff */
[----:B------:R-:W-:Y:S02]  /*11d650*/  PRMT R40, R3, 0x3340, R0 ;  /* 0x0000334003287816 */ /* 0x000fe40000000000 */
[----:B------:R-:W-:-:S04]  /*11d660*/  PRMT R41, R43, 0x3340, R42 ;  /* 0x000033402b297816 */ /* 0x000fc8000000002a */
[----:B------:R-:W-:Y:S02]  /*11d670*/  PRMT R22, R41, 0x5410, R40 ;  /* 0x0000541029167816 */ /* 0x000fe40000000028 */
[----:B------:R-:W-:Y:S02]  /*11d680*/  PRMT R40, R46, 0x3340, R0 ;  /* 0x000033402e287816 */ /* 0x000fe40000000000 */
[----:B------:R-:W-:-:S04]  /*11d690*/  PRMT R41, R45, 0x3340, R44 ;  /* 0x000033402d297816 */ /* 0x000fc8000000002c */
[----:B------:R-:W-:Y:S02]  /*11d6a0*/  PRMT R7, R41, 0x5410, R40 ;  /* 0x0000541029077816 */ /* 0x000fe40000000028 */
[----:B------:R-:W-:Y:S02]  /*11d6b0*/  SHF.R.U32.HI R41, RZ, 0x8, R43 ;  /* 0x00000008ff297819 */ /* 0x000fe4000001162b */
[----:B------:R-:W-:Y:S02]  /*11d6c0*/  SHF.R.U32.HI R40, RZ, 0x8, R42 ;  /* 0x00000008ff287819 */ /* 0x000fe4000001162a */
[----:B------:R-:W-:Y:S02]  /*11d6d0*/  SHF.R.U32.HI R43, RZ, 0x8, R45 ;  /* 0x00000008ff2b7819 */ /* 0x000fe4000001162d */
[----:B------:R-:W-:Y:S02]  /*11d6e0*/  SHF.R.U32.HI R42, RZ, 0x8, R44 ;  /* 0x00000008ff2a7819 */ /* 0x000fe4000001162c */
[----:B------:R-:W-:-:S02]  /*11d6f0*/  LOP3.LUT R41, R41, 0xffff, RZ, 0xc0, !PT ;  /* 0x0000ffff29297812 */ /* 0x000fc400078ec0ff */
[----:B------:R-:W-:Y:S02]  /*11d700*/  LOP3.LUT R40, R40, 0xffff, RZ, 0xc0, !PT ;  /* 0x0000ffff28287812 */ /* 0x000fe400078ec0ff */
[----:B------:R-:W-:Y:S02]  /*11d710*/  LOP3.LUT R43, R43, 0xffff, RZ, 0xc0, !PT ;  /* 0x0000ffff2b2b7812 */ /* 0x000fe400078ec0ff */
[----:B------:R-:W-:Y:S02]  /*11d720*/  LOP3.LUT R42, R42, 0xffff, RZ, 0xc0, !PT ;  /* 0x0000ffff2a2a7812 */ /* 0x000fe400078ec0ff */
[----:B------:R-:W-:Y:S02]  /*11d730*/  PRMT R4, R41, 0x3340, R40 ;  /* 0x0000334029047816 */ /* 0x000fe40000000028 */
[----:B------:R-:W-:Y:S01]  /*11d740*/  PRMT R17, R43, 0x3340, R42 ;  /* 0x000033402b117816 */ /* 0x000fe2000000002a */
[----:B------:R-:W-:Y:S04]  /*11d750*/  STL [R1+0x5c38], R22 ;  /* 0x005c381601007387 */ /* 0x000fe80000100800 */
[----:B------:R-:W-:Y:S04]  /*11d760*/  STL [R1+0x5b48], R7 ;  /* 0x005b480701007387 */ /* 0x000fe80000100800 */
[----:B------:R-:W-:Y:S04]  /*11d770*/  STL [R1+0x5bb4], R4 ;  /* 0x005bb40401007387 */ /* 0x000fe80000100800 */
[----:B------:R0:W-:Y:S04]  /*11d780*/  STSM.16.M88.4 [R57], R52 ;  /* 0x0000003439007844 */ /* 0x0001e80000000200 */
[----:B------:R-:W-:Y:S04]  /*11d790*/  STL [R1+0x5c4c], R17 ;  /* 0x005c4c1101007387 */ /* 0x000fe80000100800 */
[----:B0-----:R-:W3:Y:S04]  /*11d7a0*/  LDL.LU R55, [R1+0x12e4] ;  /* 0x0012e40001377983 */ /* 0x001ee80000300800 */
[----:B------:R-:W3:Y:S04]  /*11d7b0*/  LDL.LU R50, [R1+0x1230] ;  /* 0x0012300001327983 */ /* 0x000ee80000300800 */
[----:B------:R-:W3:Y:S01]  /*11d7c0*/  LDL.LU R51, [R1+0x1284] ;  /* 0x0012840001337983 */ /* 0x000ee20000300800 */
[----:B--2---:R-:W-:-:S02]  /*11d7d0*/  LOP3.LUT R44, R56, 0xffff, RZ, 0xc0, !PT ;  /* 0x0000ffff382c7812 */ /* 0x004fc400078ec0ff */
[----:B----4-:R-:W-:Y:S02]  /*11d7e0*/  LOP3.LUT R42, R58, 0xffff, RZ, 0xc0, !PT ;  /* 0x0000ffff3a2a7812 */ /* 0x010fe400078ec0ff */
[----:B------:R-:W-:Y:S02]  /*11d7f0*/  LOP3.LUT R43, R59, 0xffff, RZ, 0xc0, !PT ;  /* 0x0000ffff3b2b7812 */ /* 0x000fe400078ec0ff */
[----:B------:R-:W-:Y:S02]  /*11d800*/  PRMT R40, R42, 0x3340, R0 ;  /* 0x000033402a287816 */ /* 0x000fe40000000000 */
[----:B------:R-:W-:Y:S02]  /*11d810*/  SHF.R.U32.HI R42, RZ, 0x8, R42 ;  /* 0x00000008ff2a7819 */ /* 0x000fe4000001162a */
[----:B------:R-:W-:Y:S02]  /*11d820*/  PRMT R41, R44, 0x3340, R43 ;  /* 0x000033402c297816 */ /* 0x000fe4000000002b */
[----:B------:R-:W-:-:S02]  /*11d830*/  LOP3.LUT R42, R42, 0xffff, RZ, 0xc0, !PT ;  /* 0x0000ffff2a2a7812 */ /* 0x000fc400078ec0ff */
[----:B------:R-:W-:Y:S02]  /*11d840*/  PRMT R6, R41, 0x5410, R40 ;  /* 0x0000541029067816 */ /* 0x000fe40000000028 */
[----:B------:R-:W-:-:S03]  /*11d850*/  PRMT R3, R42, 0x3340, R0 ;  /* 0x000033402a037816 */ /* 0x000fc60000000000 */
[----:B------:R-:W-:Y:S04]  /*11d860*/  STL [R1+0x5b4c], R6 ;  /* 0x005b4c0601007387 */ /* 0x000fe80000100800 */
[----:B------:R0:W-:Y:S04]  /*11d870*/  STL [R1+0x1fc], R3 ;  /* 0x0001fc0301007387 */ /* 0x0001e80000100800 */
[----:B------:R-:W2:Y:S04]  /*11d880*/  LDL.LU R56, [R1+0x12e8] ;  /* 0x0012e80001387983 */ /* 0x000ea80000300800 */
[----:B------:R-:W4:Y:S04]  /*11d890*/  LDL.LU R58, [R1+0x1234] ;  /* 0x00123400013a7983 */ /* 0x000f280000300800 */
[----:B------:R-:W4:Y:S01]  /*11d8a0*/  LDL.LU R59, [R1+0x1288] ;  /* 0x00128800013b7983 */ /* 0x000f220000300800 */
[----:B------:R-:W-:-:S02]  /*11d8b0*/  SHF.R.U32.HI R40, RZ, 0x8, R43 ;  /* 0x00000008ff287819 */ /* 0x000fc4000001162b */
[----:B------:R-:W-:Y:S02]  /*11d8c0*/  LOP3.LUT R43, R60, 0xffff, RZ, 0xc0, !PT ;  /* 0x0000ffff3c2b7812 */ /* 0x000fe400078ec0ff */
[----:B------:R-:W-:Y:S01]  /*11d8d0*/  LOP3.LUT R16, R61, 0xffff, RZ, 0xc0, !PT ;  /* 0x0000ffff3d107812 */ /* 0x000fe200078ec0ff */
[----:B------:R-:W4:Y:S04]  /*11d8e0*/  LDL.LU R60, [R1+0x12c8] ;  /* 0x0012c800013c7983 */ /* 0x000f280000300800 */
[----:B------:R-:W4:Y:S01]  /*11d8f0*/  LDL.LU R61, [R1+0x11d0] ;  /* 0x0011d000013d7983 */ /* 0x000f220000300800 */
[----:B---3--:R-:W-:-:S03]  /*11d900*/  LOP3.LUT R42, R2, 0xffff, RZ, 0xc0, !PT ;  /* 0x0000ffff022a7812 */ /* 0x008fc600078ec0ff */
[----:B------:R-:W3:Y:S01]  /*11d910*/  LDL.LU R2, [R1+0x1240] ;  /* 0x0012400001027983 */ /* 0x000ee20000300800 */
[----:B------:R-:W-:Y:S02]  /*11d920*/  SHF.R.U32.HI R41, RZ, 0x8, R44 ;  /* 0x00000008ff297819 */ /* 0x000fe4000001162c */
[----:B------:R-:W-:Y:S02]  /*11d930*/  LOP3.LUT R40, R40, 0xffff, RZ, 0xc0, !PT ;  /* 0x0000ffff28287812 */ /* 0x000fe400078ec0ff */
[----:B------:R-:W-:-:S04]  /*11d940*/  LOP3.LUT R41, R41, 0xffff, RZ, 0xc0, !PT ;  /* 0x0000ffff29297812 */ /* 0x000fc800078ec0ff */
[----:B------:R-:W-:Y:S02]  /*11d950*/  PRMT R18, R41, 0x3340, R40 ;  /* 0x0000334029127816 */ /* 0x000fe40000000028 */
[----:B------:R-:W-:Y:S02]  /*11d960*/  PRMT R40, R16, 0x3340, R0 ;  /* 0x0000334010287816 */ /* 0x000fe40000000000 */
[----:B------:R-:W-:Y:S02]  /*11d970*/  PRMT R41, R43, 0x3340, R42 ;  /* 0x000033402b297816 */ /* 0x000fe4000000002a */
[----:B------:R-:W-:Y:S02]  /*11d980*/  SHF.R.U32.HI R43, RZ, 0x8, R43 ;  /* 0x00000008ff2b7819 */ /* 0x000fe4000001162b */
[----:B------:R-:W-:Y:S02]  /*11d990*/  PRMT R5, R41, 0x5410, R40 ;  /* 0x0000541029057816 */ /* 0x000fe40000000028 */
[----:B------:R-:W-:-:S02]  /*11d9a0*/  SHF.R.U32.HI R41, RZ, 0x8, R42 ;  /* 0x00000008ff297819 */ /* 0x000fc4000001162a */
[----:B------:R-:W-:Y:S02]  /*11d9b0*/  SHF.R.U32.HI R40, RZ, 0x8, R46 ;  /* 0x00000008ff287819 */ /* 0x000fe4000001162e */
[----:B------:R-:W-:Y:S02]  /*11d9c0*/  LOP3.LUT R42, R43, 0xffff, RZ, 0xc0, !PT ;  /* 0x0000ffff2b2a7812 */ /* 0x000fe400078ec0ff */
[----:B------:R-:W-:Y:S02]  /*11d9d0*/  LOP3.LUT R41, R41, 0xffff, RZ, 0xc0, !PT ;  /* 0x0000ffff29297812 */ /* 0x000fe400078ec0ff */
[----:B------:R-:W-:Y:S02]  /*11d9e0*/  LOP3.LUT R40, R40, 0xffff, RZ, 0xc0, !PT ;  /* 0x0000ffff28287812 */ /* 0x000fe400078ec0ff */
[----:B------:R-:W-:Y:S02]  /*11d9f0*/  PRMT R14, R42, 0x3340, R41 ;  /* 0x000033402a0e7816 */ /* 0x000fe40000000029 */
[----:B0-----:R-:W-:Y:S01]  /*11da00*/  PRMT R3, R40, 0x3340, R0 ;  /* 0x0000334028037816 */ /* 0x001fe20000000000 */
[----:B------:R-:W-:Y:S04]  /*11da10*/  STL [R1+0x5b50], R5 ;  /* 0x005b500501007387 */ /* 0x000fe80000100800 */
[----:B------:R-:W-:Y:S04]  /*11da20*/  STL [R1+0x5bb8], R14 ;  /* 0x005bb80e01007387 */ /* 0x000fe80000100800 */
[----:B------:R0:W-:Y:S01]  /*11da30*/  STL [R1+0x1f8], R3 ;  /* 0x0001f80301007387 */ /* 0x0001e20000100800 */
[----:B------:R-:W-:-:S02]  /*11da40*/  LOP3.LUT R44, R55, 0xffff, RZ, 0xc0, !PT ;  /* 0x0000ffff372c7812 */ /* 0x000fc400078ec0ff */
[----:B------:R-:W-:Y:S02]  /*11da50*/  LOP3.LUT R42, R50, 0xffff, RZ, 0xc0, !PT ;  /* 0x0000ffff322a7812 */ /* 0x000fe400078ec0ff */
[----:B------:R-:W-:Y:S02]  /*11da60*/  LOP3.LUT R43, R51, 0xffff, RZ, 0xc0, !PT ;  /* 0x0000ffff332b7812 */ /* 0x000fe400078ec0ff */
[----:B------:R-:W-:Y:S02]  /*11da70*/  PRMT R40, R42, 0x3340, R0 ;  /* 0x000033402a287816 */ /* 0x000fe40000000000 */
[----:B------:R-:W-:-:S04]  /*11da80*/  PRMT R41, R44, 0x3340, R43 ;  /* 0x000033402c297816 */ /* 0x000fc8000000002b */
[----:B------:R-:W-:-:S05]  /*11da90*/  PRMT R13, R41, 0x5410, R40 ;  /* 0x00005410290d7816 */ /* 0x000fca0000000028 */
[----:B------:R-:W-:Y:S01]  /*11daa0*/  STL [R1+0x5b54], R13 ;  /* 0x005b540d01007387 */ /* 0x000fe20000100800 */
[----:B------:R-:W-:Y:S02]  /*11dab0*/  SHF.R.U32.HI R40, RZ, 0x8, R43 ;  /* 0x00000008ff287819 */ /* 0x000fe4000001162b */
[----:B------:R-:W-:Y:S02]  /*11dac0*/  SHF.R.U32.HI R42, RZ, 0x8, R42 ;  /* 0x00000008ff2a7819 */ /* 0x000fe4000001162a */
[----:B------:R-:W-:Y:S02]  /*11dad0*/  SHF.R.U32.HI R41, RZ, 0x8, R44 ;  /* 0x00000008ff297819 */ /* 0x000fe4000001162c */
[----:B------:R-:W-:-:S04]  /*11dae0*/  LOP3.LUT R42, R42, 0xffff, RZ, 0xc0, !PT ;  /* 0x0000ffff2a2a7812 */ /* 0x000fc800078ec0ff */
[----:B------:R-:W-:Y:S02]  /*11daf0*/  PRMT R22, R42, 0x3340, R0 ;  /* 0x000033402a167816 */ /* 0x000fe40000000000 */
[----:B--2---:R-:W-:Y:S02]  /*11db00*/  LOP3.LUT R45, R56, 0xffff, RZ, 0xc0, !PT ;  /* 0x0000ffff382d7812 */ /* 0x004fe400078ec0ff */
[----:B------:R-:W2:Y:S01]  /*11db10*/  LDL.LU R56, [R1+0x29ac] ;  /* 0x0029ac0001387983 */ /* 0x000ea20000300800 */
[----:B----4-:R-:W-:-:S03]  /*11db20*/  LOP3.LUT R47, R58, 0xffff, RZ, 0xc0, !PT ;  /* 0x0000ffff3a2f7812 */ /* 0x010fc600078ec0ff */
[----:B------:R-:W4:Y:S01]  /*11db30*/  LDL.LU R58, [R1+0x2914] ;  /* 0x00291400013a7983 */ /* 0x000f220000300800 */
[----:B------:R-:W-:-:S03]  /*11db40*/  LOP3.LUT R43, R59, 0xffff, RZ, 0xc0, !PT ;  /* 0x0000ffff3b2b7812 */ /* 0x000fc600078ec0ff */
[----:B------:R-:W4:Y:S04]  /*11db50*/  LDL.LU R59, [R1+0x2954] ;  /* 0x00295400013b7983 */ /* 0x000f280000300800 */
[----:B------:R-:W4:Y:S01]  /*11db60*/  LDL.LU R55, [R1+0x12dc] ;  /* 0x0012dc0001377983 */ /* 0x000f220000300800 */
[----:B------:R-:W-:-:S03]  /*11db70*/  LOP3.LUT R44, R60, 0xffff, RZ, 0xc0, !PT ;  /* 0x0000ffff3c2c7812 */ /* 0x000fc600078ec0ff */
[----:B------:R-:W4:Y:S01]  /*11db80*/  LDL.LU R50, [R1+0x11d8] ;  /* 0x0011d80001327983 */ /* 0x000f220000300800 */
[----:B------:R-:W-:-:S03]  /*11db90*/  LOP3.LUT R46, R61, 0xffff, RZ, 0xc0, !PT ;  /* 0x0000ffff3d2e7812 */ /* 0x000fc600078ec0ff */
[----:B------:R-:W4:Y:S04]  /*11dba0*/  LDL.LU R51, [R1+0x1254] ;  /* 0x0012540001337983 */ /* 0x000f280000300800 */
[----:B------:R-:W4:Y:S04]  /*11dbb0*/  LDL.LU R60, [R1+0x29b0] ;  /* 0x0029b000013c7983 */ /* 0x000f280000300800 */
[----:B------:R-:W4:Y:S01]  /*11dbc0*/  LDL.LU R61, [R1+0x2924] ;  /* 0x00292400013d7983 */ /* 0x000f220000300800 */
[----:B---3--:R-:W-:-:S03]  /*11dbd0*/  LOP3.LUT R42, R2, 0xffff, RZ, 0xc0, !PT ;  /* 0x0000ffff022a7812 */ /* 0x008fc600078ec0ff */
[----:B------:R-:W3:Y:S01]  /*11dbe0*/  LDL.LU R2, [R1+0x2960] ;  /* 0x0029600001027983 */ /* 0x000ee20000300800 */
[----:B------:R-:W-:Y:S02]  /*11dbf0*/  LOP3.LUT R41, R41, 0xffff, RZ, 0xc0, !PT ;  /* 0x0000ffff29297812 */ /* 0x000fe400078ec0ff */
[----:B------:R-:W-:-:S04]  /*11dc00*/  LOP3.LUT R40, R40, 0xffff, RZ, 0xc0, !PT ;  /* 0x0000ffff28287812 */ /* 0x000fc800078ec0ff */
[----:B------:R-:W-:Y:S02]  /*11dc10*/  PRMT R24, R41, 0x3340, R40 ;  /* 0x0000334029187816 */ /* 0x000fe40000000028 */
        /* <DEDUP_REMOVED lines=14> */
[----:B------:R-:W-:Y:S02]  /*11dd00*/  SHF.R.U32.HI R42, RZ, 0x8, R43 ;  /* 0x00000008ff2a7819 */ /* 0x000fe4000001162b */
[----:B0-----:R-:W-:-:S02]  /*11dd10*/  PRMT R3, R41, 0x3340, R0 ;  /* 0x0000334029037816 */ /* 0x001fc40000000000 */
[----:B------:R-:W-:Y:S02]  /*11dd20*/  LOP3.LUT R43, R45, 0xffff, RZ, 0xc0, !PT ;  /* 0x0000ffff2d2b7812 */ /* 0x000fe400078ec0ff */
[----:B------:R-:W-:Y:S01]  /*11dd30*/  LOP3.LUT R42, R42, 0xffff, RZ, 0xc0, !PT ;  /* 0x0000ffff2a2a7812 */ /* 0x000fe200078ec0ff */
[----:B------:R-:W-:Y:S01]  /*11dd40*/  STL [R1+0x5b58], R12 ;  /* 0x005b580c01007387 */ /* 0x000fe20000100800 */
[----:B------:R-:W-:Y:S02]  /*11dd50*/  SHF.R.U32.HI R40, RZ, 0x8, R47 ;  /* 0x00000008ff287819 */ /* 0x000fe4000001162f */
[----:B------:R-:W-:Y:S01]  /*11dd60*/  PRMT R25, R43, 0x3340, R42 ;  /* 0x000033402b197816 */ /* 0x000fe2000000002a */
[----:B------:R0:W-:Y:S01]  /*11dd70*/  STL [R1+0x1ec], R3 ;  /* 0x0001ec0301007387 */ /* 0x0001e20000100800 */
[----:B------:R-:W-:-:S04]  /*11dd80*/  LOP3.LUT R40, R40, 0xffff, RZ, 0xc0, !PT ;  /* 0x0000ffff28287812 */ /* 0x000fc800078ec0ff */
[----:B------:R-:W-:Y:S02]  /*11dd90*/  PRMT R23, R40, 0x3340, R0 ;  /* 0x0000334028177816 */ /* 0x000fe40000000000 */
[----:B--2---:R-:W-:Y:S02]  /*11dda0*/  LOP3.LUT R44, R56, 0xffff, RZ, 0xc0, !PT ;  /* 0x0000ffff382c7812 */ /* 0x004fe400078ec0ff */
[----:B------:R-:W2:Y:S01]  /*11ddb0*/  LDL.LU R56, [R1+0x2970] ;  /* 0x0029700001387983 */ /* 0x000ea20000300800 */
[----:B----4-:R-:W-:-:S03]  /*11ddc0*/  LOP3.LUT R42, R58, 0xffff, RZ, 0xc0, !PT ;  /* 0x0000ffff3a2a7812 */ /* 0x010fc600078ec0ff */
[----:B------:R-:W4:Y:S01]  /*11ddd0*/  LDL.LU R58, [R1+0x28fc] ;  /* 0x0028fc00013a7983 */ /* 0x000f220000300800 */
[----:B------:R-:W-:Y:S02]  /*11dde0*/  PRMT R40, R42, 0x3340, R0 ;  /* 0x000033402a287816 */ /* 0x000fe40000000000 */
[----:B------:R-:W-:Y:S02]  /*11ddf0*/  SHF.R.U32.HI R42, RZ, 0x8, R42 ;  /* 0x00000008ff2a7819 */ /* 0x000fe4000001162a */
[----:B------:R-:W-:Y:S02]  /*11de00*/  LOP3.LUT R43, R59, 0xffff, RZ, 0xc0, !PT ;  /* 0x0000ffff3b2b7812 */ /* 0x000fe400078ec0ff */
[----:B------:R-:W-:Y:S01]  /*11de10*/  LOP3.LUT R42, R42, 0xffff, RZ, 0xc0, !PT ;  /* 0x0000ffff2a2a7812 */ /* 0x000fe200078ec0ff */
[----:B------:R-:W2:Y:S01]  /*11de20*/  LDL.LU R59, [R1+0x293c] ;  /* 0x00293c00013b7983 */ /* 0x000ea20000300800 */
[----:B------:R-:W-:Y:S02]  /*11de30*/  PRMT R41, R44, 0x3340, R43 ;  /* 0x000033402c297816 */ /* 0x000fe4000000002b */
[----:B0-----:R-:W-:-:S02]  /*11de40*/  PRMT R3, R42, 0x3340, R0 ;  /* 0x000033402a037816 */ /* 0x001fc40000000000 */
[----:B------:R-:W-:Y:S02]  /*11de50*/  PRMT R27, R41, 0x5410, R40 ;  /* 0x00005410291b7816 */ /* 0x000fe40000000028 */
[----:B------:R-:W-:Y:S01]  /*11de60*/  SHF.R.U32.HI R41, RZ, 0x8, R44 ;  /* 0x00000008ff297819 */ /* 0x000fe2000001162c */
[----:B------:R0:W-:Y:S01]  /*11de70*/  STL [R1+0x1e8], R3 ;  /* 0x0001e80301007387 */ /* 0x0001e20000100800 */
[----:B------:R-:W-:-:S03]  /*11de80*/  LOP3.LUT R45, R60, 0xffff, RZ, 0xc0, !PT ;  /* 0x0000ffff3c2d7812 */ /* 0x000fc600078ec0ff */
[----:B------:R-:W2:Y:S01]  /*11de90*/  LDL.LU R60, [R1+0x297c] ;  /* 0x00297c00013c7983 */ /* 0x000ea20000300800 */
[----:B------:R-:W-:-:S03]  /*11dea0*/  LOP3.LUT R46, R61, 0xffff, RZ, 0xc0, !PT ;  /* 0x0000ffff3d2e7812 */ /* 0x000fc600078ec0ff */
[----:B------:R-:W2:Y:S01]  /*11deb0*/  LDL.LU R61, [R1+0x2908] ;  /* 0x00290800013d7983 */ /* 0x000ea20000300800 */
[----:B---3--:R-:W-:-:S03]  /*11dec0*/  LOP3.LUT R44, R2, 0xffff, RZ, 0xc0, !PT ;  /* 0x0000ffff022c7812 */ /* 0x008fc600078ec0ff */
[----:B------:R-:W3:Y:S01]  /*11ded0*/  LDL.LU R2, [R1+0x2944] ;  /* 0x0029440001027983 */ /* 0x000ee20000300800 */
[----:B------:R-:W-:Y:S02]  /*11dee0*/  SHF.R.U32.HI R40, RZ, 0x8, R43 ;  /* 0x00000008ff287819 */ /* 0x000fe4000001162b */
[----:B------:R-:W-:Y:S02]  /*11def0*/  LOP3.LUT R41, R41, 0xffff, RZ, 0xc0, !PT ;  /* 0x0000ffff29297812 */ /* 0x000fe400078ec0ff */
[----:B------:R-:W-:Y:S02]  /*11df00*/  LOP3.LUT R40, R40, 0xffff, RZ, 0xc0, !PT ;  /* 0x0000ffff28287812 */ /* 0x000fe400078ec0ff */
[----:B------:R-:W-:Y:S02]  /*11df10*/  LOP3.LUT R43, R55, 0xffff, RZ, 0xc0, !PT ;  /* 0x0000ffff372b7812 */ /* 0x000fe400078ec0ff */
[----:B------:R-:W-:Y:S02]  /*11df20*/  LOP3.LUT R9, R50, 0xffff, RZ, 0xc0, !PT ;  /* 0x0000ffff32097812 */ /* 0x000fe400078ec0ff */
[----:B------:R-:W-:-:S02]  /*11df30*/  LOP3.LUT R42, R51, 0xffff, RZ, 0xc0, !PT ;  /* 0x0000ffff332a7812 */ /* 0x000fc400078ec0ff */
        /* <DEDUP_REMOVED lines=10> */
[----:B------:R-:W-:Y:S02]  /*11dfe0*/  LOP3.LUT R40, R40, 0xffff, RZ, 0xc0, !PT ;  /* 0x0000ffff28287812 */ /* 0x000fe400078ec0ff */
[----:B------:R-:W-:-:S02]  /*11dff0*/  SHF.R.U32.HI R43, RZ, 0x8, R45 ;  /* 0x00000008ff2b7819 */ /* 0x000fc4000001162d */
[----:B------:R-:W-:Y:S02]  /*11e000*/  PRMT R15, R41, 0x3340, R40 ;  /* 0x00003340290f7816 */ /* 0x000fe40000000028 */
[----:B------:R-:W-:Y:S01]  /*11e010*/  SHF.R.U32.HI R42, RZ, 0x8, R44 ;  /* 0x00000008ff2a7819 */ /* 0x000fe2000001162c */
[----:B------:R-:W-:Y:S01]  /*11e020*/  STL.64 [R1+0x5a88], R36 ;  /* 0x005a882401007387 */ /* 0x000fe20000100a00 */
[----:B------:R-:W-:Y:S02]  /*11e030*/  LOP3.LUT R43, R43, 0xffff, RZ, 0xc0, !PT ;  /* 0x0000ffff2b2b7812 */ /* 0x000fe400078ec0ff */
[----:B------:R-:W-:Y:S01]  /*11e040*/  LOP3.LUT R42, R42, 0xffff, RZ, 0xc0, !PT ;  /* 0x0000ffff2a2a7812 */ /* 0x000fe200078ec0ff */
[----:B------:R-:W-:Y:S04]  /*11e050*/  STL [R1+0x5bbc], R15 ;  /* 0x005bbc0f01007387 */ /* 0x000fe80000100800 */
[----:B------:R-:W3:Y:S01]  /*11e060*/  LDL.LU R55, [R1+0x28b8] ;  /* 0x0028b80001377983 */ /* 0x000ee20000300800 */
[----:B------:R-:W-:-:S03]  /*11e070*/  PRMT R29, R43, 0x3340, R42 ;  /* 0x000033402b1d7816 */ /* 0x000fc6000000002a */
[----:B------:R-:W3:Y:S04]  /*11e080*/  LDL.LU R50, [R1+0x124c] ;  /* 0x00124c0001327983 */ /* 0x000ee80000300800 */
[----:B------:R-:W3:Y:S01]  /*11e090*/  LDL.LU R51, [R1+0x12cc] ;  /* 0x0012cc0001337983 */ /* 0x000ee20000300800 */
[----:B----4-:R-:W-:-:S04]  /*11e0a0*/  LOP3.LUT R42, R58, 0xffff, RZ, 0xc0, !PT ;  /* 0x0000ffff3a2a7812 */ /* 0x010fc800078ec0ff */
[----:B------:R-:W-:Y:S02]  /*11e0b0*/  PRMT R40, R42, 0x3340, R0 ;  /* 0x000033402a287816 */ /* 0x000fe40000000000 */
[----:B------:R-:W-:Y:S02]  /*11e0c0*/  SHF.R.U32.HI R42, RZ, 0x8, R42 ;  /* 0x00000008ff2a7819 */ /* 0x000fe4000001162a */
[----:B--2---:R-:W-:Y:S02]  /*11e0d0*/  LOP3.LUT R44, R56, 0xffff, RZ, 0xc0, !PT ;  /* 0x0000ffff382c7812 */ /* 0x004fe400078ec0ff */
[----:B------:R-:W-:Y:S02]  /*11e0e0*/  LOP3.LUT R42, R42, 0xffff, RZ, 0xc0, !PT ;  /* 0x0000ffff2a2a7812 */ /* 0x000fe400078ec0ff */
[----:B------:R-:W-:Y:S02]  /*11e0f0*/  LOP3.LUT R43, R59, 0xffff, RZ, 0xc0, !PT ;  /* 0x0000ffff3b2b7812 */ /* 0x000fe400078ec0ff */
[----:B0-----:R-:W-:-:S02]  /*11e100*/  PRMT R3, R42, 0x3340, R0 ;  /* 0x000033402a037816 */ /* 0x001fc40000000000 */
[----:B------:R-:W-:-:S03]  /*11e110*/  PRMT R41, R44, 0x3340, R43 ;  /* 0x000033402c297816 */ /* 0x000fc6000000002b */
[----:B------:R0:W-:Y:S01]  /*11e120*/  STL [R1+0x1e4], R3 ;  /* 0x0001e40301007387 */ /* 0x0001e20000100800 */
[----:B------:R-:W-:Y:S02]  /*11e130*/  PRMT R21, R41, 0x5410, R40 ;  /* 0x0000541029157816 */ /* 0x000fe40000000028 */
[----:B------:R-:W-:Y:S01]  /*11e140*/  SHF.R.U32.HI R40, RZ, 0x8, R43 ;  /* 0x00000008ff287819 */ /* 0x000fe2000001162b */
[----:B------:R-:W2:Y:S01]  /*11e150*/  LDL.LU R56, [R1+0x28bc] ;  /* 0x0028bc0001387983 */ /* 0x000ea20000300800 */
[----:B------:R-:W-:-:S03]  /*11e160*/  LOP3.LUT R43, R60, 0xffff, RZ, 0xc0, !PT ;  /* 0x0000ffff3c2b7812 */ /* 0x000fc600078ec0ff */
[----:B------:R-:W4:Y:S04]  /*11e170*/  LDL.LU R58, [R1+0x1250] ;  /* 0x00125000013a7983 */ /* 0x000f280000300800 */
[----:B------:R-:W4:Y:S04]  /*11e180*/  LDL.LU R59, [R1+0x12e0] ;  /* 0x0012e000013b7983 */ /* 0x000f280000300800 */
[----:B------:R-:W4:Y:S01]  /*11e190*/  LDL.LU R60, [R1+0x28a8] ;  /* 0x0028a800013c7983 */ /* 0x000f220000300800 */
[----:B---3--:R-:W-:-:S03]  /*11e1a0*/  LOP3.LUT R42, R2, 0xffff, RZ, 0xc0, !PT ;  /* 0x0000ffff022a7812 */ /* 0x008fc600078ec0ff */
[----:B------:R-:W3:Y:S01]  /*11e1b0*/  LDL.LU R2, [R1+0x123c] ;  /* 0x00123c0001027983 */ /* 0x000ee20000300800 */
[----:B------:R-:W-:Y:S02]  /*11e1c0*/  SHF.R.U32.HI R41, RZ, 0x8, R44 ;  /* 0x00000008ff297819 */ /* 0x000fe4000001162c */
[----:B------:R-:W-:Y:S02]  /*11e1d0*/  LOP3.LUT R40, R40, 0xffff, RZ, 0xc0, !PT ;  /* 0x0000ffff28287812 */ /* 0x000fe400078ec0ff */
[----:B------:R-:W-:Y:S02]  /*11e1e0*/  LOP3.LUT R41, R41, 0xffff, RZ, 0xc0, !PT ;  /* 0x0000ffff29297812 */ /* 0x000fe400078ec0ff */
[----:B------:R-:W-:Y:S02]  /*11e1f0*/  LOP3.LUT R11, R61, 0xffff, RZ, 0xc0, !PT ;  /* 0x0000ffff3d0b7812 */ /* 0x000fe400078ec0ff */
[----:B------:R-:W-:Y:S01]  /*11e200*/  PRMT R30, R41, 0x3340, R40 ;  /* 0x00003340291e7816 */ /* 0x000fe20000000028 */
[----:B------:R-:W3:Y:S01]  /*11e210*/  LDL.LU R61, [R1+0x125c] ;  /* 0x00125c00013d7983 */ /* 0x000ee20000300800 */
[----:B------:R-:W-:-:S02]  /*11e220*/  PRMT R40, R11, 0x3340, R0 ;  /* 0x000033400b287816 */ /* 0x000fc40000000000 */
[----:B------:R-:W-:Y:S02]  /*11e230*/  PRMT R41, R43, 0x3340, R42 ;  /* 0x000033402b297816 */ /* 0x000fe4000000002a */
[----:B------:R-:W-:Y:S02]  /*11e240*/  SHF.R.U32.HI R43, RZ, 0x8, R43 ;  /* 0x00000008ff2b7819 */ /* 0x000fe4000001162b */
[----:B------:R-:W-:Y:S02]  /*11e250*/  PRMT R19, R41, 0x5410, R40 ;  /* 0x0000541029137816 */ /* 0x000fe40000000028 */
[----:B------:R-:W-:Y:S02]  /*11e260*/  SHF.R.U32.HI R41, RZ, 0x8, R42 ;  /* 0x00000008ff297819 */ /* 0x000fe4000001162a */
[----:B------:R-:W-:Y:S02]  /*11e270*/  SHF.R.U32.HI R40, RZ, 0x8, R46 ;  /* 0x00000008ff287819 */ /* 0x000fe4000001162e */
[----:B------:R-:W-:-:S02]  /*11e280*/  LOP3.LUT R42, R43, 0xffff, RZ, 0xc0, !PT ;  /* 0x0000ffff2b2a7812 */ /* 0x000fc400078ec0ff */
[----:B------:R-:W-:Y:S02]  /*11e290*/  LOP3.LUT R41, R41, 0xffff, RZ, 0xc0, !PT ;  /* 0x0000ffff29297812 */ /* 0x000fe400078ec0ff */
[----:B------:R-:W-:Y:S02]  /*11e2a0*/  LOP3.LUT R40, R40, 0xffff, RZ, 0xc0, !PT ;  /* 0x0000ffff28287812 */ /* 0x000fe400078ec0ff */
[----:B------:R-:W-:Y:S02]  /*11e2b0*/  PRMT R31, R42, 0x3340, R41 ;  /* 0x000033402a1f7816 */ /* 0x000fe40000000029 */
[----:B0-----:R-:W-:-:S03]  /*11e2c0*/  PRMT R3, R40, 0x3340, R0 ;  /* 0x0000334028037816 */ /* 0x001fc60000000000 */
[----:B------:R-:W-:Y:S01]  /*11e2d0*/  STL [R1+0x5bc0], R31 ;  /* 0x005bc01f01007387 */ /* 0x000fe20000100800 */
[----:B------:R-:W-:Y:S02]  /*11e2e0*/  LOP3.LUT R44, R55, 0xffff, RZ, 0xc0, !PT ;  /* 0x0000ffff372c7812 */ /* 0x000fe400078ec0ff */
[----:B------:R-:W-:Y:S02]  /*11e2f0*/  LOP3.LUT R42, R50, 0xffff, RZ, 0xc0, !PT ;  /* 0x0000ffff322a7812 */ /* 0x000fe400078ec0ff */
[----:B------:R-:W-:Y:S02]  /*11e300*/  LOP3.LUT R43, R51, 0xffff, RZ, 0xc0, !PT ;  /* 0x0000ffff332b7812 */ /* 0x000fe400078ec0ff */
[----:B------:R-:W-:Y:S02]  /*11e310*/  PRMT R40, R42, 0x3340, R0 ;  /* 0x000033402a287816 */ /* 0x000fe40000000000 */
[----:B------:R-:W-:Y:S02]  /*11e320*/  PRMT R41, R44, 0x3340, R43 ;  /* 0x000033402c297816 */ /* 0x000fe4000000002b */
[----:B------:R-:W-:-:S02]  /*11e330*/  SHF.R.U32.HI R42, RZ, 0x8, R42 ;  /* 0x00000008ff2a7819 */ /* 0x000fc4000001162a */
[----:B------:R-:W-:Y:S02]  /*11e340*/  PRMT R35, R41, 0x5410, R40 ;  /* 0x0000541029237816 */ /* 0x000fe40000000028 */
[----:B------:R-:W-:Y:S02]  /*11e350*/  SHF.R.U32.HI R41, RZ, 0x8, R44 ;  /* 0x00000008ff297819 */ /* 0x000fe4000001162c */
[----:B------:R-:W-:Y:S02]  /*11e360*/  SHF.R.U32.HI R40, RZ, 0x8, R43 ;  /* 0x00000008ff287819 */ /* 0x000fe4000001162b */
[----:B------:R-:W-:Y:S02]  /*11e370*/  LOP3.LUT R41, R41, 0xffff, RZ, 0xc0, !PT ;  /* 0x0000ffff29297812 */ /* 0x000fe400078ec0ff */
[----:B------:R-:W-:Y:S02]  /*11e380*/  LOP3.LUT R40, R40, 0xffff, RZ, 0xc0, !PT ;  /* 0x0000ffff28287812 */ /* 0x000fe400078ec0ff */
[----:B------:R-:W-:Y:S01]  /*11e390*/  LOP3.LUT R42, R42, 0xffff, RZ, 0xc0, !PT ;  /* 0x0000ffff2a2a7812 */ /* 0x000fe200078ec0ff */
[----:B------:R0:W-:Y:S01]  /*11e3a0*/  STL [R1+0x1e0], R3 ;  /* 0x0001e00301007387 */ /* 0x0001e20000100800 */
[----:B------:R-:W-:-:S05]  /*11e3b0*/  PRMT R4, R41, 0x3340, R40 ;  /* 0x0000334029047816 */ /* 0x000fca0000000028 */
[----:B------:R1:W-:Y:S01]  /*11e3c0*/  STL [R1+0x224], R4 ;  /* 0x0002240401007387 */ /* 0x0003e20000100800 */
[----:B0-----:R-:W-:-:S05]  /*11e3d0*/  PRMT R3, R42, 0x3340, R0 ;  /* 0x000033402a037816 */ /* 0x001fca0000000000 */
[----:B------:R0:W-:Y:S01]  /*11e3e0*/  STL [R1+0x1dc], R3 ;  /* 0x0001dc0301007387 */ /* 0x0001e20000100800 */
[----:B--2---:R-:W-:-:S03]  /*11e3f0*/  LOP3.LUT R45, R56, 0xffff, RZ, 0xc0, !PT ;  /* 0x0000ffff382d7812 */ /* 0x004fc600078ec0ff */
[----:B------:R-:W2:Y:S01]  /*11e400*/  LDL.LU R56, [R1+0x29f0] ;  /* 0x0029f00001387983 */ /* 0x000ea20000300800 */
[----:B----4-:R-:W-:-:S03]  /*11e410*/  LOP3.LUT R47, R58, 0xffff, RZ, 0xc0, !PT ;  /* 0x0000ffff3a2f7812 */ /* 0x010fc600078ec0ff */
[----:B------:R-:W4:Y:S01]  /*11e420*/  LDL.LU R58, [R1+0x2940] ;  /* 0x00294000013a7983 */ /* 0x000f220000300800 */
[----:B---3--:R-:W-:-:S03]  /*11e430*/  LOP3.LUT R46, R2, 0xffff, RZ, 0xc0, !PT ;  /* 0x0000ffff022e7812 */ /* 0x008fc600078ec0ff */
[----:B------:R-:W3:Y:S01]  /*11e440*/  LDL.LU R2, [R1+0x2978] ;  /* 0x0029780001027983 */ /* 0x000ee20000300800 */
[----:B------:R-:W-:Y:S02]  /*11e450*/  LOP3.LUT R43, R59, 0xffff, RZ, 0xc0, !PT ;  /* 0x0000ffff3b2b7812 */ /* 0x000fe400078ec0ff */
[----:B------:R-:W-:Y:S01]  /*11e460*/  PRMT R40, R47, 0x3340, R0 ;  /* 0x000033402f287816 */ /* 0x000fe20000000000 */
[----:B------:R-:W3:Y:S01]  /*11e470*/  LDL.LU R55, [R1+0x28b4] ;  /* 0x0028b40001377983 */ /* 0x000ee20000300800 */
[----:B------:R-:W-:Y:S02]  /*11e480*/  PRMT R41, R45, 0x3340, R43 ;  /* 0x000033402d297816 */ /* 0x000fe4000000002b */
[----:B------:R-:W-:Y:S01]  /*11e490*/  LOP3.LUT R44, R60, 0xffff, RZ, 0xc0, !PT ;  /* 0x0000ffff3c2c7812 */ /* 0x000fe200078ec0ff */
[----:B------:R-:W3:Y:S01]  /*11e4a0*/  LDL.LU R50, [R1+0x1244] ;  /* 0x0012440001327983 */ /* 0x000ee20000300800 */
[----:B------:R-:W-:Y:S02]  /*11e4b0*/  LOP3.LUT R42, R61, 0xffff, RZ, 0xc0, !PT ;  /* 0x0000ffff3d2a7812 */ /* 0x000fe400078ec0ff */
[----:B------:R-:W-:Y:S01]  /*11e4c0*/  PRMT R39, R41, 0x5410, R40 ;  /* 0x0000541029277816 */ /* 0x000fe20000000028 */
[----:B------:R-:W3:Y:S01]  /*11e4d0*/  LDL.LU R51, [R1+0x1260] ;  /* 0x0012600001337983 */ /* 0x000ee20000300800 */
[----:B------:R-:W-:-:S02]  /*11e4e0*/  PRMT R40, R46, 0x3340, R0 ;  /* 0x000033402e287816 */ /* 0x000fc40000000000 */
[----:B------:R-:W-:Y:S01]  /*11e4f0*/  PRMT R41, R44, 0x3340, R42 ;  /* 0x000033402c297816 */ /* 0x000fe2000000002a */
[----:B------:R-:W3:Y:S03]  /*11e500*/  LDL.LU R59, [R1+0x299c] ;  /* 0x00299c00013b7983 */ /* 0x000ee60000300800 */
[----:B------:R-:W-:Y:S01]  /*11e510*/  PRMT R38, R41, 0x5410, R40 ;  /* 0x0000541029267816 */ /* 0x000fe20000000028 */
[----:B------:R-:W3:Y:S01]  /*11e520*/  LDL.LU R60, [R1+0x2930] ;  /* 0x00293000013c7983 */ /* 0x000ee20000300800 */
[----:B------:R-:W-:Y:S02]  /*11e530*/  SHF.R.U32.HI R41, RZ, 0x8, R44 ;  /* 0x00000008ff297819 */ /* 0x000fe4000001162c */
[----:B------:R-:W-:Y:S01]  /*11e540*/  SHF.R.U32.HI R40, RZ, 0x8, R42 ;  /* 0x00000008ff287819 */ /* 0x000fe2000001162a */
[----:B------:R-:W3:Y:S01]  /*11e550*/  LDL.LU R61, [R1+0x296c] ;  /* 0x00296c00013d7983 */ /* 0x000ee20000300800 */
[----:B------:R-:W-:-:S02]  /*11e560*/  SHF.R.U32.HI R45, RZ, 0x8, R45 ;  /* 0x00000008ff2d7819 */ /* 0x000fc4000001162d */
[----:B------:R-:W-:Y:S02]  /*11e570*/  SHF.R.U32.HI R42, RZ, 0x8, R43 ;  /* 0x00000008ff2a7819 */ /* 0x000fe4000001162b */
[----:B------:R-:W-:Y:S02]  /*11e580*/  LOP3.LUT R41, R41, 0xffff, RZ, 0xc0, !PT ;  /* 0x0000ffff29297812 */ /* 0x000fe400078ec0ff */
[----:B------:R-:W-:Y:S02]  /*11e590*/  LOP3.LUT R40, R40, 0xffff, RZ, 0xc0, !PT ;  /* 0x0000ffff28287812 */ /* 0x000fe400078ec0ff */
[----:B------:R-:W-:Y:S02]  /*11e5a0*/  LOP3.LUT R43, R45, 0xffff, RZ, 0xc0, !PT ;  /* 0x0000ffff2d2b7812 */ /* 0x000fe400078ec0ff */
[----:B------:R-:W-:Y:S02]  /*11e5b0*/  LOP3.LUT R42, R42, 0xffff, RZ, 0xc0, !PT ;  /* 0x0000ffff2a2a7812 */ /* 0x000fe400078ec0ff */
[----:B-1----:R-:W-:-:S02]  /*11e5c0*/  PRMT R4, R41, 0x3340, R40 ;  /* 0x0000334029047816 */ /* 0x002fc40000000028 */
[----:B------:R-:W-:Y:S02]  /*11e5d0*/  SHF.R.U32.HI R40, RZ, 0x8, R47 ;  /* 0x00000008ff287819 */ /* 0x000fe4000001162f */
[----:B------:R-:W-:Y:S02]  /*11e5e0*/  SHF.R.U32.HI R41, RZ, 0x8, R46 ;  /* 0x00000008ff297819 */ /* 0x000fe4000001162e */
[----:B0-----:R-:W-:Y:S02]  /*11e5f0*/  PRMT R3, R43, 0x3340, R42 ;  /* 0x000033402b037816 */ /* 0x001fe4000000002a */
[----:B------:R-:W-:Y:S02]  /*11e600*/  LOP3.LUT R40, R40, 0xffff, RZ, 0xc0, !PT ;  /* 0x0000ffff28287812 */ /* 0x000fe400078ec0ff */
[----:B------:R-:W-:Y:S01]  /*11e610*/  LOP3.LUT R41, R41, 0xffff, RZ, 0xc0, !PT ;  /* 0x0000ffff29297812 */ /* 0x000fe200078ec0ff */
[----:B------:R0:W-:Y:S04]  /*11e620*/  STL [R1+0x220], R4 ;  /* 0x0002200401007387 */ /* 0x0001e80000100800 */
[----:B------:R1:W-:Y:S01]  /*11e630*/  STL [R1+0x218], R3 ;  /* 0x0002180301007387 */ /* 0x0003e20000100800 */
[----:B0-----:R-:W-:-:S02]  /*11e640*/  PRMT R4, R40, 0x3340, R0 ;  /* 0x0000334028047816 */ /* 0x001fc40000000000 */
[----:B-1----:R-:W-:-:S03]  /*11e650*/  PRMT R3, R41, 0x3340, R0 ;  /* 0x0000334029037816 */ /* 0x002fc60000000000 */
[----:B------:R-:W-:Y:S04]  /*11e660*/  STL [R1+0x1d8], R4 ;  /* 0x0001d80401007387 */ /* 0x000fe80000100800 */
[----:B------:R0:W-:Y:S01]  /*11e670*/  STL [R1+0x1d4], R3 ;  /* 0x0001d40301007387 */ /* 0x0001e20000100800 */
[----:B--2---:R-:W-:-:S03]  /*11e680*/  LOP3.LUT R44, R56, 0xffff, RZ, 0xc0, !PT ;  /* 0x0000ffff382c7812 */ /* 0x004fc600078ec0ff */
[----:B------:R-:W2:Y:S01]  /*11e690*/  LDL.LU R56, [R1+0x2a04] ;  /* 0x002a040001387983 */ /* 0x000ea20000300800 */
[----:B----4-:R-:W-:-:S04]  /*11e6a0*/  LOP3.LUT R42, R58, 0xffff, RZ, 0xc0, !PT ;  /* 0x0000ffff3a2a7812 */ /* 0x010fc800078ec0ff */
[----:B------:R-:W-:Y:S02]  /*11e6b0*/  PRMT R40, R42, 0x3340, R0 ;  /* 0x000033402a287816 */ /* 0x000fe40000000000 */
[----:B------:R-:W-:-:S04]  /*11e6c0*/  SHF.R.U32.HI R42, RZ, 0x8, R42 ;  /* 0x00000008ff2a7819 */ /* 0x000fc8000001162a */
[----:B------:R-:W-:Y:S02]  /*11e6d0*/  LOP3.LUT R42, R42, 0xffff, RZ, 0xc0, !PT ;  /* 0x0000ffff2a2a7812 */ /* 0x000fe400078ec0ff */
[----:B---3--:R-:W-:-:S04]  /*11e6e0*/  LOP3.LUT R43, R2, 0xffff, RZ, 0xc0, !PT ;  /* 0x0000ffff022b7812 */ /* 0x008fc800078ec0ff */
[----:B------:R-:W-:-:S04]  /*11e6f0*/  PRMT R41, R44, 0x3340, R43 ;  /* 0x000033402c297816 */ /* 0x000fc8000000002b */
[----:B------:R-:W-:Y:S02]  /*11e700*/  PRMT R36, R41, 0x5410, R40 ;  /* 0x0000541029247816 */ /* 0x000fe40000000028 */
[----:B------:R-:W-:Y:S02]  /*11e710*/  SHF.R.U32.HI R41, RZ, 0x8, R44 ;  /* 0x00000008ff297819 */ /* 0x000fe4000001162c */
[----:B------:R-:W-:Y:S02]  /*11e720*/  SHF.R.U32.HI R40, RZ, 0x8, R43 ;  /* 0x00000008ff287819 */ /* 0x000fe4000001162b */
[----:B------:R-:W-:Y:S02]  /*11e730*/  LOP3.LUT R41, R41, 0xffff, RZ, 0xc0, !PT ;  /* 0x0000ffff29297812 */ /* 0x000fe400078ec0ff */
[----:B------:R-:W-:Y:S02]  /*11e740*/  LOP3.LUT R40, R40, 0xffff, RZ, 0xc0, !PT ;  /* 0x0000ffff28287812 */ /* 0x000fe400078ec0ff */
[----:B------:R-:W-:-:S02]  /*11e750*/  PRMT R2, R42, 0x3340, R0 ;  /* 0x000033402a027816 */ /* 0x000fc40000000000 */
[----:B0-----:R-:W-:-:S05]  /*11e760*/  PRMT R3, R41, 0x3340, R40 ;  /* 0x0000334029037816 */ /* 0x001fca0000000028 */
[----:B------:R-:W-:Y:S04]  /*11e770*/  STL [R1+0x21c], R3 ;  /* 0x00021c0301007387 */ /* 0x000fe80000100800 */
[----:B------:R-:W3:Y:S04]  /*11e780*/  LDL.LU R58, [R1+0x295c] ;  /* 0x00295c00013a7983 */ /* 0x000ee80000300800 */
[----:B------:R0:W-:Y:S04]  /*11e790*/  STL [R1+0x1d0], R2 ;  /* 0x0001d00201007387 */ /* 0x0001e80000100800 */
[----:B0-----:R-:W4:Y:S01]  /*11e7a0*/  LDL.LU R2, [R1+0x2984] ;  /* 0x0029840001027983 */ /* 0x001f220000300800 */
[----:B------:R-:W-:-:S02]  /*11e7b0*/  LOP3.LUT R43, R55, 0xffff, RZ, 0xc0, !PT ;  /* 0x0000ffff372b7812 */ /* 0x000fc400078ec0ff */
[----:B------:R-:W-:Y:S02]  /*11e7c0*/  LOP3.LUT R10, R50, 0xffff, RZ, 0xc0, !PT ;  /* 0x0000ffff320a7812 */ /* 0x000fe400078ec0ff */
[----:B------:R-:W-:Y:S02]  /*11e7d0*/  LOP3.LUT R42, R51, 0xffff, RZ, 0xc0, !PT ;  /* 0x0000ffff332a7812 */ /* 0x000fe400078ec0ff */
[----:B------:R-:W-:Y:S02]  /*11e7e0*/  LOP3.LUT R45, R59, 0xffff, RZ, 0xc0, !PT ;  /* 0x0000ffff3b2d7812 */ /* 0x000fe400078ec0ff */
[----:B------:R-:W-:Y:S01]  /*11e7f0*/  LOP3.LUT R46, R60, 0xffff, RZ, 0xc0, !PT ;  /* 0x0000ffff3c2e7812 */ /* 0x000fe200078ec0ff */
[----:B------:R-:W4:Y:S01]  /*11e800*/  LDL.LU R59, [R1+0x28e4] ;  /* 0x0028e400013b7983 */ /* 0x000f220000300800 */
[----:B------:R-:W-:Y:S02]  /*11e810*/  PRMT R40, R10, 0x3340, R0 ;  /* 0x000033400a287816 */ /* 0x000fe40000000000 */
[----:B------:R-:W-:Y:S01]  /*11e820*/  PRMT R41, R43, 0x3340, R42 ;  /* 0x000033402b297816 */ /* 0x000fe2000000002a */
[----:B------:R-:W4:Y:S01]  /*11e830*/  LDL.LU R60, [R1+0x12c0] ;  /* 0x0012c000013c7983 */ /* 0x000f220000300800 */
[----:B------:R-:W-:-:S03]  /*11e840*/  LOP3.LUT R44, R61, 0xffff, RZ, 0xc0, !PT ;  /* 0x0000ffff3d2c7812 */ /* 0x000fc600078ec0ff */
[----:B------:R-:W4:Y:S01]  /*11e850*/  LDL.LU R61, [R1+0x28ac] ;  /* 0x0028ac00013d7983 */ /* 0x000f220000300800 */
        /* <DEDUP_REMOVED lines=14> */
[----:B------:R-:W-:Y:S04]  /*11e940*/  STL.64 [R1+0x5ae8], R38 ;  /* 0x005ae82601007387 */ /* 0x000fe80000100a00 */
[----:B------:R-:W-:Y:S04]  /*11e950*/  STL.64 [R1+0x5ae0], R36 ;  /* 0x005ae02401007387 */ /* 0x000fe80000100a00 */
[----:B------:R-:W-:Y:S04]  /*11e960*/  STL [R1+0x5bc4], R57 ;  /* 0x005bc43901007387 */ /* 0x000fe80000100800 */
[----:B------:R0:W-:Y:S01]  /*11e970*/  STL [R1+0x288], R3 ;  /* 0x0002880301007387 */ /* 0x0001e20000100800 */
[----:B--2---:R-:W-:-:S03]  /*11e980*/  LOP3.LUT R44, R56, 0xffff, RZ, 0xc0, !PT ;  /* 0x0000ffff382c7812 */ /* 0x004fc600078ec0ff */
[----:B------:R-:W2:Y:S01]  /*11e990*/  LDL.LU R56, [R1+0x28ec] ;  /* 0x0028ec0001387983 */ /* 0x000ea20000300800 */
[----:B---3--:R-:W-:-:S03]  /*11e9a0*/  LOP3.LUT R42, R58, 0xffff, RZ, 0xc0, !PT ;  /* 0x0000ffff3a2a7812 */ /* 0x008fc600078ec0ff */
[----:B------:R-:W3:Y:S01]  /*11e9b0*/  LDL.LU R58, [R1+0x12c4] ;  /* 0x0012c400013a7983 */ /* 0x000ee20000300800 */
[----:B----4-:R-:W-:-:S03]  /*11e9c0*/  LOP3.LUT R43, R2, 0xffff, RZ, 0xc0, !PT ;  /* 0x0000ffff022b7812 */ /* 0x010fc600078ec0ff */
[----:B------:R-:W4:Y:S01]  /*11e9d0*/  LDL.LU R2, [R1+0x28b0] ;  /* 0x0028b00001027983 */ /* 0x000f220000300800 */
[----:B------:R-:W-:Y:S02]  /*11e9e0*/  PRMT R40, R42, 0x3340, R0 ;  /* 0x000033402a287816 */ /* 0x000fe40000000000 */
[--C-:B------:R-:W-:Y:S02]  /*11e9f0*/  PRMT R41, R44, 0x3340, R43.reuse ;  /* 0x000033402c297816 */ /* 0x100fe4000000002b */
[----:B------:R-:W-:Y:S02]  /*11ea00*/  SHF.R.U32.HI R42, RZ, 0x8, R42 ;  /* 0x00000008ff2a7819 */ /* 0x000fe4000001162a */
[----:B------:R-:W-:Y:S02]  /*11ea10*/  PRMT R34, R41, 0x5410, R40 ;  /* 0x0000541029227816 */ /* 0x000fe40000000028 */
[----:B------:R-:W-:Y:S02]  /*11ea20*/  SHF.R.U32.HI R41, RZ, 0x8, R44 ;  /* 0x00000008ff297819 */ /* 0x000fe4000001162c */
[----:B------:R-:W-:-:S02]  /*11ea30*/  SHF.R.U32.HI R40, RZ, 0x8, R43 ;  /* 0x00000008ff287819 */ /* 0x000fc4000001162b */
[----:B------:R-:W-:Y:S02]  /*11ea40*/  LOP3.LUT R41, R41, 0xffff, RZ, 0xc0, !PT ;  /* 0x0000ffff29297812 */ /* 0x000fe400078ec0ff */
[----:B------:R-:W-:Y:S02]  /*11ea50*/  LOP3.LUT R40, R40, 0xffff, RZ, 0xc0, !PT ;  /* 0x0000ffff28287812 */ /* 0x000fe400078ec0ff */
[----:B------:R-:W-:Y:S02]  /*11ea60*/  LOP3.LUT R42, R42, 0xffff, RZ, 0xc0, !PT ;  /* 0x0000ffff2a2a7812 */ /* 0x000fe400078ec0ff */
[----:B------:R-:W-:Y:S02]  /*11ea70*/  PRMT R4, R41, 0x3340, R40 ;  /* 0x0000334029047816 */ /* 0x000fe40000000028 */
[----:B0-----:R-:W-:Y:S02]  /*11ea80*/  PRMT R3, R42, 0x3340, R0 ;  /* 0x000033402a037816 */ /* 0x001fe40000000000 */
[----:B------:R-:W-:Y:S01]  /*11ea90*/  LOP3.LUT R43, R59, 0xffff, RZ, 0xc0, !PT ;  /* 0x0000ffff3b2b7812 */ /* 0x000fe200078ec0ff */
[----:B------:R0:W-:Y:S01]  /*11eaa0*/  STL [R1+0x210], R4 ;  /* 0x0002100401007387 */ /* 0x0001e20000100800 */
[----:B------:R-:W-:-:S03]  /*11eab0*/  LOP3.LUT R45, R60, 0xffff, RZ, 0xc0, !PT ;  /* 0x0000ffff3c2d7812 */ /* 0x000fc600078ec0ff */
[----:B------:R1:W-:Y:S01]  /*11eac0*/  STL [R1+0x1cc], R3 ;  /* 0x0001cc0301007387 */ /* 0x0003e20000100800 */
[----:B------:R-:W-:-:S03]  /*11ead0*/  LOP3.LUT R42, R61, 0xffff, RZ, 0xc0, !PT ;  /* 0x0000ffff3d2a7812 */ /* 0x000fc600078ec0ff */
[----:B------:R-:W2:Y:S04]  /*11eae0*/  LDL.LU R59, [R1+0x2a30] ;  /* 0x002a3000013b7983 */ /* 0x000ea80000300800 */
[----:B------:R-:W2:Y:S01]  /*11eaf0*/  LDL.LU R60, [R1+0x2968] ;  /* 0x00296800013c7983 */ /* 0x000ea20000300800 */
[----:B------:R-:W-:-:S03]  /*11eb00*/  PRMT R40, R45, 0x3340, R0 ;  /* 0x000033402d287816 */ /* 0x000fc60000000000 */
[----:B------:R-:W2:Y:S01]  /*11eb10*/  LDL.LU R61, [R1+0x29a0] ;  /* 0x0029a000013d7983 */ /* 0x000ea20000300800 */
        /* <DEDUP_REMOVED lines=8> */
[----:B0-----:R-:W-:Y:S02]  /*11eba0*/  PRMT R4, R40, 0x3340, R0 ;  /* 0x0000334028047816 */ /* 0x001fe40000000000 */
[----:B-1----:R-:W-:Y:S01]  /*11ebb0*/  PRMT R3, R42, 0x3340, R41 ;  /* 0x000033402a037816 */ /* 0x002fe20000000029 */
[----:B------:R-:W-:Y:S04]  /*11ebc0*/  STL [R1+0x5b5c], R39 ;  /* 0x005b5c2701007387 */ /* 0x000fe80000100800 */
[----:B------:R0:W-:Y:S04]  /*11ebd0*/  STL [R1+0x1c8], R4 ;  /* 0x0001c80401007387 */ /* 0x0001e80000100800 */
[----:B------:R1:W-:Y:S04]  /*11ebe0*/  STL [R1+0x284], R3 ;  /* 0x0002840301007387 */ /* 0x0003e80000100800 */
[----:B------:R-:W2:Y:S01]  /*11ebf0*/  LDL.LU R51, [R1+0x28d4] ;  /* 0x0028d40001337983 */ /* 0x000ea20000300800 */
[----:B------:R-:W-:Y:S01]  /*11ec00*/  NOP ;  /* 0x0000000000007918 */ /* 0x000fe20000000000 */
[----:B---3--:R-:W-:-:S02]  /*11ec10*/  LOP3.LUT R42, R58, 0xffff, RZ, 0xc0, !PT ;  /* 0x0000ffff3a2a7812 */ /* 0x008fc400078ec0ff */
[----:B------:R-:W3:Y:S01]  /*11ec20*/  LDL.LU R58, [R1+0x1258] ;  /* 0x00125800013a7983 */ /* 0x000ee20000300800 */
[----:B----4-:R-:W-:-:S03]  /*11ec30*/  LOP3.LUT R43, R2, 0xffff, RZ, 0xc0, !PT ;  /* 0x0000ffff022b7812 */ /* 0x010fc600078ec0ff */
[----:B------:R-:W4:Y:S01]  /*11ec40*/  LDL.LU R2, [R1+0x15b0] ;  /* 0x0015b00001027983 */ /* 0x000f220000300800 */
[----:B--2---:R-:W-:Y:S02]  /*11ec50*/  LOP3.LUT R44, R56, 0xffff, RZ, 0xc0, !PT ;  /* 0x0000ffff382c7812 */ /* 0x004fe400078ec0ff */
        /* <DEDUP_REMOVED lines=9> */
[----:B0-----:R-:W-:Y:S02]  /*11ecf0*/  PRMT R4, R41, 0x3340, R40 ;  /* 0x0000334029047816 */ /* 0x001fe40000000028 */
[----:B-1----:R-:W-:Y:S01]  /*11ed00*/  PRMT R3, R42, 0x3340, R0 ;  /* 0x000033402a037816 */ /* 0x002fe20000000000 */
[----:B------:R-:W-:Y:S04]  /*11ed10*/  STL [R1+0x5b60], R48 ;  /* 0x005b603001007387 */ /* 0x000fe80000100800 */
[----:B------:R0:W-:Y:S01]  /*11ed20*/  STL [R1+0x20c], R4 ;  /* 0x00020c0401007387 */ /* 0x0001e20000100800 */
[----:B------:R-:W-:-:S03]  /*11ed30*/  LOP3.LUT R43, R59, 0xffff, RZ, 0xc0, !PT ;  /* 0x0000ffff3b2b7812 */ /* 0x000fc600078ec0ff */
[----:B------:R1:W-:Y:S01]  /*11ed40*/  STL [R1+0x1c4], R3 ;  /* 0x0001c40301007387 */ /* 0x0003e20000100800 */
[----:B------:R-:W-:-:S03]  /*11ed50*/  LOP3.LUT R46, R60, 0xffff, RZ, 0xc0, !PT ;  /* 0x0000ffff3c2e7812 */ /* 0x000fc600078ec0ff */
[----:B------:R-:W2:Y:S01]  /*11ed60*/  LDL.LU R56, [R1+0x28e0] ;  /* 0x0028e00001387983 */ /* 0x000ea20000300800 */
[----:B------:R-:W-:-:S03]  /*11ed70*/  LOP3.LUT R42, R61, 0xffff, RZ, 0xc0, !PT ;  /* 0x0000ffff3d2a7812 */ /* 0x000fc600078ec0ff */
[----:B------:R-:W2:Y:S04]  /*11ed80*/  LDL.LU R59, [R1+0x12bc] ;  /* 0x0012bc00013b7983 */ /* 0x000ea80000300800 */
[----:B------:R-:W2:Y:S01]  /*11ed90*/  LDL.LU R60, [R1+0x15b4] ;  /* 0x0015b400013c7983 */ /* 0x000ea20000300800 */
[----:B------:R-:W-:Y:S02]  /*11eda0*/  PRMT R40, R46, 0x3340, R0 ;  /* 0x000033402e287816 */ /* 0x000fe40000000000 */
[----:B------:R-:W-:Y:S02]  /*11edb0*/  PRMT R41, R43, 0x3340, R42 ;  /* 0x000033402b297816 */ /* 0x000fe4000000002a */
[----:B------:R-:W-:Y:S02]  /*11edc0*/  SHF.R.U32.HI R43, RZ, 0x8, R43 ;  /* 0x00000008ff2b7819 */ /* 0x000fe4000001162b */
[----:B------:R-:W-:-:S02]  /*11edd0*/  PRMT R61, R41, 0x5410, R40 ;  /* 0x00005410293d7816 */ /* 0x000fc40000000028 */
[----:B------:R-:W-:Y:S02]  /*11ede0*/  SHF.R.U32.HI R40, RZ, 0x8, R45 ;  /* 0x00000008ff287819 */ /* 0x000fe4000001162d */
[----:B------:R-:W-:Y:S02]  /*11edf0*/  SHF.R.U32.HI R41, RZ, 0x8, R42 ;  /* 0x00000008ff297819 */ /* 0x000fe4000001162a */
[----:B------:R-:W-:Y:S02]  /*11ee00*/  LOP3.LUT R40, R40, 0xffff, RZ, 0xc0, !PT ;  /* 0x0000ffff28287812 */ /* 0x000fe400078ec0ff */
[----:B------:R-:W-:Y:S02]  /*11ee10*/  LOP3.LUT R42, R43, 0xffff, RZ, 0xc0, !PT ;  /* 0x0000ffff2b2a7812 */ /* 0x000fe400078ec0ff */
[----:B------:R-:W-:Y:S02]  /*11ee20*/  LOP3.LUT R41, R41, 0xffff, RZ, 0xc0, !PT ;  /* 0x0000ffff29297812 */ /* 0x000fe400078ec0ff */
[----:B0-----:R-:W-:-:S02]  /*11ee30*/  PRMT R4, R40, 0x3340, R0 ;  /* 0x0000334028047816 */ /* 0x001fc40000000000 */
[----:B-1----:R-:W-:Y:S01]  /*11ee40*/  PRMT R3, R42, 0x3340, R41 ;  /* 0x000033402a037816 */ /* 0x002fe20000000029 */
[----:B------:R-:W-:Y:S04]  /*11ee50*/  STL [R1+0x5b64], R61 ;  /* 0x005b643d01007387 */ /* 0x000fe80000100800 */
[----:B------:R-:W-:Y:S01]  /*11ee60*/  STL [R1+0x1c0], R4 ;  /* 0x0001c00401007387 */ /* 0x000fe20000100800 */
[----:B------:R-:W-:-:S03]  /*11ee70*/  LOP3.LUT R44, R51, 0xffff, RZ, 0xc0, !PT ;  /* 0x0000ffff332c7812 */ /* 0x000fc600078ec0ff */
[----:B------:R0:W-:Y:S04]  /*11ee80*/  STL [R1+0x280], R3 ;  /* 0x0002800301007387 */ /* 0x0001e80000100800 */
        /* <DEDUP_REMOVED lines=14> */
[----:B0-----:R-:W-:Y:S02]  /*11ef70*/  PRMT R3, R42, 0x3340, R0 ;  /* 0x000033402a037816 */ /* 0x001fe40000000000 */
[----:B------:R-:W-:Y:S01]  /*11ef80*/  PRMT R4, R41, 0x3340, R40 ;  /* 0x0000334029047816 */ /* 0x000fe20000000028 */
[----:B------:R-:W-:Y:S04]  /*11ef90*/  STL [R1+0x5be4], R38 ;  /* 0x005be42601007387 */ /* 0x000fe80000100800 */
[----:B------:R0:W-:Y:S01]  /*11efa0*/  STL [R1+0x274], R4 ;  /* 0x0002740401007387 */ /* 0x0001e20000100800 */
[----:B--2---:R-:W-:-:S02]  /*11efb0*/  LOP3.LUT R43, R56, 0xffff, RZ, 0xc0, !PT ;  /* 0x0000ffff382b7812 */ /* 0x004fc400078ec0ff */
[----:B------:R-:W-:Y:S02]  /*11efc0*/  LOP3.LUT R17, R59, 0xffff, RZ, 0xc0, !PT ;  /* 0x0000ffff3b117812 */ /* 0x000fe400078ec0ff */
[----:B------:R-:W-:Y:S02]  /*11efd0*/  LOP3.LUT R42, R60, 0xffff, RZ, 0xc0, !PT ;  /* 0x0000ffff3c2a7812 */ /* 0x000fe400078ec0ff */
[----:B------:R-:W-:Y:S02]  /*11efe0*/  PRMT R40, R17, 0x3340, R0 ;  /* 0x0000334011287816 */ /* 0x000fe40000000000 */
[----:B------:R-:W-:Y:S01]  /*11eff0*/  PRMT R41, R43, 0x3340, R42 ;  /* 0x000033402b297816 */ /* 0x000fe2000000002a */
[----:B------:R1:W-:Y:S01]  /*11f000*/  STL [R1+0x1bc], R3 ;  /* 0x0001bc0301007387 */ /* 0x0003e20000100800 */
[----:B------:R-:W-:Y:S02]  /*11f010*/  SHF.R.U32.HI R43, RZ, 0x8, R43 ;  /* 0x00000008ff2b7819 */ /* 0x000fe4000001162b */
[----:B------:R-:W-:Y:S01]  /*11f020*/  PRMT R37, R41, 0x5410, R40 ;  /* 0x0000541029257816 */ /* 0x000fe20000000028 */
[----:B------:R-:W2:Y:S01]  /*11f030*/  LDL.LU R56, [R1+0x29d0] ;  /* 0x0029d00001387983 */ /* 0x000ea20000300800 */
[----:B------:R-:W-:-:S02]  /*11f040*/  SHF.R.U32.HI R41, RZ, 0x8, R42 ;  /* 0x00000008ff297819 */ /* 0x000fc4000001162a */
[----:B------:R-:W-:Y:S01]  /*11f050*/  SHF.R.U32.HI R40, RZ, 0x8, R46 ;  /* 0x00000008ff287819 */ /* 0x000fe2000001162e */
[----:B------:R-:W2:Y:S01]  /*11f060*/  LDL.LU R59, [R1+0x2964] ;  /* 0x00296400013b7983 */ /* 0x000ea20000300800 */
[----:B------:R-:W-:Y:S02]  /*11f070*/  LOP3.LUT R42, R43, 0xffff, RZ, 0xc0, !PT ;  /* 0x0000ffff2b2a7812 */ /* 0x000fe400078ec0ff */
[----:B------:R-:W-:Y:S01]  /*11f080*/  LOP3.LUT R41, R41, 0xffff, RZ, 0xc0, !PT ;  /* 0x0000ffff29297812 */ /* 0x000fe200078ec0ff */
[----:B------:R-:W2:Y:S01]  /*11f090*/  LDL.LU R60, [R1+0x2998] ;  /* 0x00299800013c7983 */ /* 0x000ea20000300800 */
[----:B------:R-:W-:Y:S02]  /*11f0a0*/  LOP3.LUT R40, R40, 0xffff, RZ, 0xc0, !PT ;  /* 0x0000ffff28287812 */ /* 0x000fe400078ec0ff */
[----:B0-----:R-:W-:Y:S02]  /*11f0b0*/  PRMT R4, R42, 0x3340, R41 ;  /* 0x000033402a047816 */ /* 0x001fe40000000029 */
[----:B-1----:R-:W-:Y:S01]  /*11f0c0*/  PRMT R3, R40, 0x3340, R0 ;  /* 0x0000334028037816 */ /* 0x002fe20000000000 */
[----:B------:R-:W-:Y:S04]  /*11f0d0*/  STL [R1+0x5be8], R37 ;  /* 0x005be82501007387 */ /* 0x000fe80000100800 */
[----:B------:R-:W-:Y:S04]  /*11f0e0*/  STL [R1+0x5bc8], R4 ;  /* 0x005bc80401007387 */ /* 0x000fe80000100800 */
[----:B------:R0:W-:Y:S04]  /*11f0f0*/  STL [R1+0x1b8], R3 ;  /* 0x0001b80301007387 */ /* 0x0001e80000100800 */
[----:B------:R-:W2:Y:S01]  /*11f100*/  LDL.LU R49, [R1+0x291c] ;  /* 0x00291c0001317983 */ /* 0x000ea20000300800 */
[----:B------:R-:W-:-:S03]  /*11f110*/  LOP3.LUT R44, R51, 0xffff, RZ, 0xc0, !PT ;  /* 0x0000ffff332c7812 */ /* 0x000fc600078ec0ff */
[----:B------:R-:W2:Y:S01]  /*11f120*/  LDL.LU R54, [R1+0x13b0] ;  /* 0x0013b00001367983 */ /* 0x000ea20000300800 */
[----:B---3--:R-:W-:-:S03]  /*11f130*/  LOP3.LUT R42, R58, 0xffff, RZ, 0xc0, !PT ;  /* 0x0000ffff3a2a7812 */ /* 0x008fc600078ec0ff */
[----:B------:R-:W3:Y:S01]  /*11f140*/  LDL.LU R58, [R1+0x28cc] ;  /* 0x0028cc00013a7983 */ /* 0x000ee20000300800 */
[----:B------:R-:W-:Y:S02]  /*11f150*/  PRMT R40, R42, 0x3340, R0 ;  /* 0x000033402a287816 */ /* 0x000fe40000000000 */
[----:B----4-:R-:W-:-:S04]  /*11f160*/  LOP3.LUT R43, R2, 0xffff, RZ, 0xc0, !PT ;  /* 0x0000ffff022b7812 */ /* 0x010fc800078ec0ff */
[--C-:B------:R-:W-:Y:S02]  /*11f170*/  PRMT R41, R44, 0x3340, R43.reuse ;  /* 0x000033402c297816 */ /* 0x100fe4000000002b */
[----:B------:R-:W-:Y:S02]  /*11f180*/  SHF.R.U32.HI R42, RZ, 0x8, R42 ;  /* 0x00000008ff2a7819 */ /* 0x000fe4000001162a */
[----:B------:R-:W-:Y:S02]  /*11f190*/  PRMT R2, R41, 0x5410, R40 ;  /* 0x0000541029027816 */ /* 0x000fe40000000028 */
[----:B------:R-:W-:Y:S02]  /*11f1a0*/  SHF.R.U32.HI R41, RZ, 0x8, R44 ;  /* 0x00000008ff297819 */ /* 0x000fe4000001162c */
[----:B------:R-:W-:Y:S02]  /*11f1b0*/  SHF.R.U32.HI R40, RZ, 0x8, R43 ;  /* 0x00000008ff287819 */ /* 0x000fe4000001162b */
[----:B------:R-:W-:-:S02]  /*11f1c0*/  LOP3.LUT R41, R41, 0xffff, RZ, 0xc0, !PT ;  /* 0x0000ffff29297812 */ /* 0x000fc400078ec0ff */
[----:B------:R-:W-:Y:S02]  /*11f1d0*/  LOP3.LUT R40, R40, 0xffff, RZ, 0xc0, !PT ;  /* 0x0000ffff28287812 */ /* 0x000fe400078ec0ff */
[----:B------:R-:W-:Y:S01]  /*11f1e0*/  LOP3.LUT R42, R42, 0xffff, RZ, 0xc0, !PT ;  /* 0x0000ffff2a2a7812 */ /* 0x000fe200078ec0ff */
[----:B------:R1:W-:Y:S01]  /*11f1f0*/  STL [R1+0x5b90], R2 ;  /* 0x005b900201007387 */ /* 0x0003e20000100800 */
[----:B0-----:R-:W-:-:S05]  /*11f200*/  PRMT R3, R41, 0x3340, R40 ;  /* 0x0000334029037816 */ /* 0x001fca0000000028 */
[----:B------:R-:W-:Y:S01]  /*11f210*/  STL [R1+0x270], R3 ;  /* 0x0002700301007387 */ /* 0x000fe20000100800 */
[----:B-1----:R-:W-:-:S05]  /*11f220*/  PRMT R2, R42, 0x3340, R0 ;  /* 0x000033402a027816 */ /* 0x002fca0000000000 */
[----:B------:R0:W-:Y:S04]  /*11f230*/  STL [R1+0x1b4], R2 ;  /* 0x0001b40201007387 */ /* 0x0001e80000100800 */
[----:B------:R-:W4:Y:S04]  /*11f240*/  LDL.LU R55, [R1+0x2928] ;  /* 0x0029280001377983 */ /* 0x000f280000300800 */
[----:B------:R-:W4:Y:S04]  /*11f250*/  LDL.LU R50, [R1+0x13b4] ;  /* 0x0013b40001327983 */ /* 0x000f280000300800 */
[----:B------:R-:W4:Y:S01]  /*11f260*/  LDL.LU R51, [R1+0x28dc] ;  /* 0x0028dc0001337983 */ /* 0x000f220000300800 */
[----:B--2---:R-:W-:-:S03]  /*11f270*/  LOP3.LUT R44, R56, 0xffff, RZ, 0xc0, !PT ;  /* 0x0000ffff382c7812 */ /* 0x004fc600078ec0ff */
[----:B------:R-:W2:Y:S01]  /*11f280*/  LDL.LU R56, [R1+0x28f8] ;  /* 0x0028f80001387983 */ /* 0x000ea20000300800 */
[----:B------:R-:W-:-:S03]  /*11f290*/  LOP3.LUT R42, R59, 0xffff, RZ, 0xc0, !PT ;  /* 0x0000ffff3b2a7812 */ /* 0x000fc600078ec0ff */
[----:B------:R-:W2:Y:S01]  /*11f2a0*/  LDL.LU R59, [R1+0x12d8] ;  /* 0x0012d800013b7983 */ /* 0x000ea20000300800 */
[----:B------:R-:W-:Y:S02]  /*11f2b0*/  LOP3.LUT R43, R60, 0xffff, RZ, 0xc0, !PT ;  /* 0x0000ffff3c2b7812 */ /* 0x000fe400078ec0ff */
[----:B------:R-:W-:Y:S01]  /*11f2c0*/  PRMT R40, R42, 0x3340, R0 ;  /* 0x000033402a287816 */ /* 0x000fe20000000000 */
[----:B------:R-:W2:Y:S01]  /*11f2d0*/  LDL.LU R60, [R1+0x28c0] ;  /* 0x0028c000013c7983 */ /* 0x000ea20000300800 */
        /* <DEDUP_REMOVED lines=9> */
[----:B------:R-:W-:-:S02]  /*11f370*/  LOP3.LUT R44, R49, 0xffff, RZ, 0xc0, !PT ;  /* 0x0000ffff312c7812 */ /* 0x000fc400078ec0ff */
[----:B------:R-:W-:Y:S02]  /*11f380*/  LOP3.LUT R42, R54, 0xffff, RZ, 0xc0, !PT ;  /* 0x0000ffff362a7812 */ /* 0x000fe400078ec0ff */
[----:B------:R-:W-:Y:S02]  /*11f390*/  PRMT R3, R41, 0x3340, R40 ;  /* 0x0000334029037816 */ /* 0x000fe40000000028 */
[----:B------:R-:W-:Y:S02]  /*11f3a0*/  PRMT R40, R42, 0x3340, R0 ;  /* 0x000033402a287816 */ /* 0x000fe40000000000 */
[----:B------:R-:W-:Y:S01]  /*11f3b0*/  SHF.R.U32.HI R42, RZ, 0x8, R42 ;  /* 0x00000008ff2a7819 */ /* 0x000fe2000001162a */
[----:B------:R-:W-:Y:S03]  /*11f3c0*/  STL [R1+0x26c], R3 ;  /* 0x00026c0301007387 */ /* 0x000fe60000100800 */
[----:B------:R-:W-:Y:S01]  /*11f3d0*/  LOP3.LUT R42, R42, 0xffff, RZ, 0xc0, !PT ;  /* 0x0000ffff2a2a7812 */ /* 0x000fe200078ec0ff */
[----:B------:R0:W-:Y:S03]  /*11f3e0*/  STL [R1+0x1b0], R2 ;  /* 0x0001b00201007387 */ /* 0x0001e60000100800 */
[----:B0-----:R-:W-:-:S02]  /*11f3f0*/  PRMT R2, R42, 0x3340, R0 ;  /* 0x000033402a027816 */ /* 0x001fc40000000000 */
[----:B---3--:R-:W-:-:S04]  /*11f400*/  LOP3.LUT R43, R58, 0xffff, RZ, 0xc0, !PT ;  /* 0x0000ffff3a2b7812 */ /* 0x008fc800078ec0ff */
[----:B------:R-:W-:-:S04]  /*11f410*/  PRMT R41, R44, 0x3340, R43 ;  /* 0x000033402c297816 */ /* 0x000fc8000000002b */
[----:B------:R-:W-:Y:S02]  /*11f420*/  PRMT R36, R41, 0x5410, R40 ;  /* 0x0000541029247816 */ /* 0x000fe40000000028 */
[----:B------:R-:W-:Y:S02]  /*11f430*/  SHF.R.U32.HI R41, RZ, 0x8, R44 ;  /* 0x00000008ff297819 */ /* 0x000fe4000001162c */
[----:B------:R-:W-:Y:S02]  /*11f440*/  SHF.R.U32.HI R40, RZ, 0x8, R43 ;  /* 0x00000008ff287819 */ /* 0x000fe4000001162b */
[----:B------:R-:W-:Y:S02]  /*11f450*/  LOP3.LUT R41, R41, 0xffff, RZ, 0xc0, !PT ;  /* 0x0000ffff29297812 */ /* 0x000fe400078ec0ff */
[----:B------:R-:W-:-:S04]  /*11f460*/  LOP3.LUT R40, R40, 0xffff, RZ, 0xc0, !PT ;  /* 0x0000ffff28287812 */ /* 0x000fc800078ec0ff */
[----:B------:R-:W-:Y:S01]  /*11f470*/  PRMT R58, R41, 0x3340, R40 ;  /* 0x00003340293a7816 */ /* 0x000fe20000000028 */
[----:B------:R-:W-:Y:S04]  /*11f480*/  STL [R1+0x5bec], R36 ;  /* 0x005bec2401007387 */ /* 0x000fe80000100800 */
[----:B------:R-:W-:Y:S04]  /*11f490*/  STL [R1+0x5c04], R58 ;  /* 0x005c043a01007387 */ /* 0x000fe80000100800 */
[----:B------:R0:W-:Y:S04]  /*11f4a0*/  STL [R1+0x1ac], R2 ;  /* 0x0001ac0201007387 */ /* 0x0001e80000100800 */
[----:B------:R-:W3:Y:S04]  /*11f4b0*/  LDL.LU R32, [R1+0x2a70] ;  /* 0x002a700001207983 */ /* 0x000ee80000300800 */
[----:B------:R-:W3:Y:S01]  /*11f4c0*/  LDL.LU R52, [R1+0x2994] ;  /* 0x0029940001347983 */ /* 0x000ee20000300800 */
[----:B----4-:R-:W-:-:S03]  /*11f4d0*/  LOP3.LUT R47, R50, 0xffff, RZ, 0xc0, !PT ;  /* 0x0000ffff322f7812 */ /* 0x010fc600078ec0ff */
[----:B------:R-:W4:Y:S04]  /*11f4e0*/  LDL.LU R50, [R1+0x29cc] ;  /* 0x0029cc0001327983 */ /* 0x000f280000300800 */
[----:B------:R-:W4:Y:S01]  /*11f4f0*/  LDL.LU R49, [R1+0x290c] ;  /* 0x00290c0001317983 */ /* 0x000f220000300800 */
[----:B------:R-:W-:Y:S02]  /*11f500*/  LOP3.LUT R45, R55, 0xffff, RZ, 0xc0, !PT ;  /* 0x0000ffff372d7812 */ /* 0x000fe400078ec0ff */
[----:B------:R-:W-:Y:S01]  /*11f510*/  LOP3.LUT R43, R51, 0xffff, RZ, 0xc0, !PT ;  /* 0x0000ffff332b7812 */ /* 0x000fe200078ec0ff */
[----:B------:R-:W4:Y:S01]  /*11f520*/  LDL.LU R6, [R1+0x12ec] ;  /* 0x0012ec0001067983 */ /* 0x000f220000300800 */
[----:B------:R-:W-:Y:S02]  /*11f530*/  PRMT R40, R47, 0x3340, R0 ;  /* 0x000033402f287816 */ /* 0x000fe40000000000 */
[----:B------:R-:W-:Y:S01]  /*11f540*/  PRMT R41, R45, 0x3340, R43 ;  /* 0x000033402d297816 */ /* 0x000fe2000000002b */
[----:B------:R-:W4:Y:S01]  /*11f550*/  LDL.LU R7, [R1+0x28c4] ;  /* 0x0028c40001077983 */ /* 0x000f220000300800 */
[----:B--2---:R-:W-:-:S02]  /*11f560*/  LOP3.LUT R44, R56, 0xffff, RZ, 0xc0, !PT ;  /* 0x0000ffff382c7812 */ /* 0x004fc400078ec0ff */
[----:B------:R-:W-:Y:S01]  /*11f570*/  LOP3.LUT R46, R59, 0xffff, RZ, 0xc0, !PT ;  /* 0x0000ffff3b2e7812 */ /* 0x000fe200078ec0ff */
[----:B------:R-:W2:Y:S01]  /*11f580*/  LDL.LU R3, [R1+0x2a7c] ;  /* 0x002a7c0001037983 */ /* 0x000ea20000300800 */
[----:B------:R-:W-:-:S03]  /*11f590*/  LOP3.LUT R42, R60, 0xffff, RZ, 0xc0, !PT ;  /* 0x0000ffff3c2a7812 */ /* 0x000fc600078ec0ff */
[----:B------:R-:W2:Y:S01]  /*11f5a0*/  LDL.LU R51, [R1+0x29a4] ;  /* 0x0029a40001337983 */ /* 0x000ea20000300800 */
[----:B------:R-:W-:Y:S02]  /*11f5b0*/  PRMT R55, R41, 0x5410, R40 ;  /* 0x0000541029377816 */ /* 0x000fe40000000028 */
[----:B------:R-:W-:Y:S01]  /*11f5c0*/  PRMT R40, R46, 0x3340, R0 ;  /* 0x000033402e287816 */ /* 0x000fe20000000000 */
[----:B------:R-:W2:Y:S01]  /*11f5d0*/  LDL.LU R56, [R1+0x29e0] ;  /* 0x0029e00001387983 */ /* 0x000ea20000300800 */
[----:B------:R-:W-:-:S04]  /*11f5e0*/  PRMT R41, R44, 0x3340, R42 ;  /* 0x000033402c297816 */ /* 0x000fc8000000002a */
[----:B------:R-:W-:Y:S02]  /*11f5f0*/  PRMT R54, R41, 0x5410, R40 ;  /* 0x0000541029367816 */ /* 0x000fe40000000028 */
[----:B------:R-:W-:Y:S02]  /*11f600*/  SHF.R.U32.HI R41, RZ, 0x8, R44 ;  /* 0x00000008ff297819 */ /* 0x000fe4000001162c */
[----:B------:R-:W-:Y:S02]  /*11f610*/  SHF.R.U32.HI R40, RZ, 0x8, R42 ;  /* 0x00000008ff287819 */ /* 0x000fe4000001162a */
[----:B------:R-:W-:Y:S02]  /*11f620*/  LOP3.LUT R41, R41, 0xffff, RZ, 0xc0, !PT ;  /* 0x0000ffff29297812 */ /* 0x000fe400078ec0ff */
[----:B------:R-:W-:Y:S02]  /*11f630*/  LOP3.LUT R40, R40, 0xffff, RZ, 0xc0, !PT ;  /* 0x0000ffff28287812 */ /* 0x000fe400078ec0ff */
[----:B------:R-:W-:-:S02]  /*11f640*/  SHF.R.U32.HI R45, RZ, 0x8, R45 ;  /* 0x00000008ff2d7819 */ /* 0x000fc4000001162d */
[----:B------:R-:W-:Y:S02]  /*11f650*/  SHF.R.U32.HI R42, RZ, 0x8, R43 ;  /* 0x00000008ff2a7819 */ /* 0x000fe4000001162b */
[----:B------:R-:W-:Y:S02]  /*11f660*/  PRMT R60, R41, 0x3340, R40 ;  /* 0x00003340293c7816 */ /* 0x000fe40000000028 */
[----:B------:R-:W-:Y:S02]  /*11f670*/  LOP3.LUT R43, R45, 0xffff, RZ, 0xc0, !PT ;  /* 0x0000ffff2d2b7812 */ /* 0x000fe400078ec0ff */
[----:B------:R-:W-:Y:S02]  /*11f680*/  LOP3.LUT R42, R42, 0xffff, RZ, 0xc0, !PT ;  /* 0x0000ffff2a2a7812 */ /* 0x000fe400078ec0ff */
[----:B------:R-:W-:Y:S02]  /*11f690*/  SHF.R.U32.HI R40, RZ, 0x8, R47 ;  /* 0x00000008ff287819 */ /* 0x000fe4000001162f */
[----:B------:R-:W-:-:S02]  /*11f6a0*/  SHF.R.U32.HI R41, RZ, 0x8, R46 ;  /* 0x00000008ff297819 */ /* 0x000fc4000001162e */
[----:B------:R-:W-:Y:S02]  /*11f6b0*/  PRMT R59, R43, 0x3340, R42 ;  /* 0x000033402b3b7816 */ /* 0x000fe4000000002a */
[----:B------:R-:W-:Y:S02]  /*11f6c0*/  LOP3.LUT R40, R40, 0xffff, RZ, 0xc0, !PT ;  /* 0x0000ffff28287812 */ /* 0x000fe400078ec0ff */
[----:B------:R-:W-:Y:S01]  /*11f6d0*/  LOP3.LUT R41, R41, 0xffff, RZ, 0xc0, !PT ;  /* 0x0000ffff29297812 */ /* 0x000fe200078ec0ff */
[----:B------:R1:W-:Y:S03]  /*11f6e0*/  STL [R1+0x5bfc], R60 ;  /* 0x005bfc3c01007387 */ /* 0x0003e60000100800 */
[--C-:B0-----:R-:W-:Y:S02]  /*11f6f0*/  PRMT R2, R41, 0x3340, R0.reuse ;  /* 0x0000334029027816 */ /* 0x101fe40000000000 */
[----:B-1----:R-:W-:Y:S01]  /*11f700*/  PRMT R60, R40, 0x3340, R0 ;  /* 0x00003340283c7816 */ /* 0x002fe20000000000 */
[----:B------:R-:W-:Y:S04]  /*11f710*/  STL [R1+0x5c00], R59 ;  /* 0x005c003b01007387 */ /* 0x000fe80000100800 */
[----:B------:R-:W-:Y:S04]  /*11f720*/  STL [R1+0x5c08], R60 ;  /* 0x005c083c01007387 */ /* 0x000fe80000100800 */
[----:B------:R0:W-:Y:S01]  /*11f730*/  STL [R1+0x1a4], R2 ;  /* 0x0001a40201007387 */ /* 0x0001e20000100800 */
[----:B---3--:R-:W-:-:S02]  /*11f740*/  LOP3.LUT R44, R32, 0xffff, RZ, 0xc0, !PT ;  /* 0x0000ffff202c7812 */ /* 0x008fc400078ec0ff */
[----:B------:R-:W-:-:S04]  /*11f750*/  LOP3.LUT R42, R52, 0xffff, RZ, 0xc0, !PT ;  /* 0x0000ffff342a7812 */ /* 0x000fc800078ec0ff */
[----:B------:R-:W-:Y:S02]  /*11f760*/  PRMT R40, R42, 0x3340, R0 ;  /* 0x000033402a287816 */ /* 0x000fe40000000000 */
[----:B------:R-:W-:Y:S02]  /*11f770*/  SHF.R.U32.HI R42, RZ, 0x8, R42 ;  /* 0x00000008ff2a7819 */ /* 0x000fe4000001162a */
[----:B----4-:R-:W-:-:S04]  /*11f780*/  LOP3.LUT R43, R50, 0xffff, RZ, 0xc0, !PT ;  /* 0x0000ffff322b7812 */ /* 0x010fc800078ec0ff */
        /* <DEDUP_REMOVED lines=8> */
[----:B0-----:R-:W-:Y:S01]  /*11f810*/  PRMT R2, R42, 0x3340, R0 ;  /* 0x000033402a027816 */ /* 0x001fe20000000000 */
[----:B------:R-:W-:Y:S04]  /*11f820*/  STL [R1+0x5b94], R13 ;  /* 0x005b940d01007387 */ /* 0x000fe80000100800 */
[----:B------:R-:W-:Y:S04]  /*11f830*/  STL [R1+0x5bf8], R50 ;  /* 0x005bf83201007387 */ /* 0x000fe80000100800 */
[----:B------:R-:W3:Y:S04]  /*11f840*/  LDL.LU R32, [R1+0x2a0c] ;  /* 0x002a0c0001207983 */ /* 0x000ee80000300800 */
[----:B------:R-:W-:Y:S04]  /*11f850*/  STL [R1+0x1a0], R2 ;  /* 0x0001a00201007387 */ /* 0x000fe80000100800 */
[----:B------:R-:W4:Y:S01]  /*11f860*/  LDL.LU R52, [R1+0x298c] ;  /* 0x00298c0001347983 */ /* 0x000f220000300800 */
[----:B------:R-:W-:-:S03]  /*11f870*/  LOP3.LUT R43, R49, 0xffff, RZ, 0xc0, !PT ;  /* 0x0000ffff312b7812 */ /* 0x000fc600078ec0ff */
[----:B------:R-:W4:Y:S01]  /*11f880*/  LDL.LU R49, [R1+0x29bc] ;  /* 0x0029bc0001317983 */ /* 0x000f220000300800 */
[----:B------:R-:W-:Y:S02]  /*11f890*/  LOP3.LUT R15, R6, 0xffff, RZ, 0xc0, !PT ;  /* 0x0000ffff060f7812 */ /* 0x000fe400078ec0ff */
[----:B------:R-:W-:Y:S01]  /*11f8a0*/  LOP3.LUT R42, R7, 0xffff, RZ, 0xc0, !PT ;  /* 0x0000ffff072a7812 */ /* 0x000fe200078ec0ff */
[----:B------:R-:W4:Y:S01]  /*11f8b0*/  LDL.LU R48, [R1+0x2a1c] ;  /* 0x002a1c0001307983 */ /* 0x000f220000300800 */
[----:B------:R-:W-:Y:S02]  /*11f8c0*/  PRMT R40, R15, 0x3340, R0 ;  /* 0x000033400f287816 */ /* 0x000fe40000000000 */
[----:B------:R-:W-:Y:S01]  /*11f8d0*/  PRMT R41, R43, 0x3340, R42 ;  /* 0x000033402b297816 */ /* 0x000fe2000000002a */
[----:B------:R-:W4:Y:S01]  /*11f8e0*/  LDL.LU R7, [R1+0x2990] ;  /* 0x0029900001077983 */ /* 0x000f220000300800 */
[----:B--2---:R-:W-:Y:S02]  /*11f8f0*/  LOP3.LUT R45, R3, 0xffff, RZ, 0xc0, !PT ;  /* 0x0000ffff032d7812 */ /* 0x004fe400078ec0ff */
[----:B------:R-:W-:-:S02]  /*11f900*/  LOP3.LUT R46, R51, 0xffff, RZ, 0xc0, !PT ;  /* 0x0000ffff332e7812 */ /* 0x000fc400078ec0ff */
[----:B------:R-:W-:Y:S02]  /*11f910*/  LOP3.LUT R44, R56, 0xffff, RZ, 0xc0, !PT ;  /* 0x0000ffff382c7812 */ /* 0x000fe400078ec0ff */
[----:B------:R-:W2:Y:S01]  /*11f920*/  LDL.LU R56, [R1+0x29c0] ;  /* 0x0029c00001387983 */ /* 0x000ea20000300800 */
        /* <DEDUP_REMOVED lines=14> */
[----:B------:R0:W-:Y:S04]  /*11fa10*/  STL [R1+0x5bf0], R51 ;  /* 0x005bf03301007387 */ /* 0x0001e80000100800 */
[----:B------:R-:W-:Y:S04]  /*11fa20*/  STL [R1+0x5b98], R5 ;  /* 0x005b980501007387 */ /* 0x000fe80000100800 */
[----:B------:R-:W-:Y:S04]  /*11fa30*/  STL [R1+0x5bd0], R14 ;  /* 0x005bd00e01007387 */ /* 0x000fe80000100800 */
[----:B------:R1:W-:Y:S04]  /*11fa40*/  STL [R1+0x5bf4], R3 ;  /* 0x005bf40301007387 */ /* 0x0003e80000100800 */
[----:B------:R-:W2:Y:S04]  /*11fa50*/  LDL.LU R39, [R1+0x2948] ;  /* 0x0029480001277983 */ /* 0x000ea80000300800 */
[----:B------:R-:W2:Y:S04]  /*11fa60*/  LDL.LU R57, [R1+0x13cc] ;  /* 0x0013cc0001397983 */ /* 0x000ea80000300800 */
[----:B------:R-:W2:Y:S04]  /*11fa70*/  LDL.LU R31, [R1+0x2900] ;  /* 0x00290000011f7983 */ /* 0x000ea80000300800 */
[----:B------:R-:W2:Y:S01]  /*11fa80*/  LDL.LU R12, [R1+0x294c] ;  /* 0x00294c00010c7983 */ /* 0x000ea20000300800 */
[----:B---3--:R-:W-:-:S03]  /*11fa90*/  LOP3.LUT R44, R32, 0xffff, RZ, 0xc0, !PT ;  /* 0x0000ffff202c7812 */ /* 0x008fc600078ec0ff */
[----:B------:R-:W3:Y:S01]  /*11faa0*/  LDL.LU R32, [R1+0x13d0] ;  /* 0x0013d00001207983 */ /* 0x000ee20000300800 */
[----:B----4-:R-:W-:-:S03]  /*11fab0*/  LOP3.LUT R42, R52, 0xffff, RZ, 0xc0, !PT ;  /* 0x0000ffff342a7812 */ /* 0x010fc600078ec0ff */
[----:B------:R-:W4:Y:S01]  /*11fac0*/  LDL.LU R52, [R1+0x2904] ;  /* 0x0029040001347983 */ /* 0x000f220000300800 */
[----:B------:R-:W-:Y:S02]  /*11fad0*/  LOP3.LUT R43, R49, 0xffff, RZ, 0xc0, !PT ;  /* 0x0000ffff312b7812 */ /* 0x000fe400078ec0ff */
        /* <DEDUP_REMOVED lines=11> */
[----:B-1----:R-:W-:Y:S02]  /*11fb90*/  LOP3.LUT R3, R7, 0xffff, RZ, 0xc0, !PT ;  /* 0x0000ffff07037812 */ /* 0x002fe400078ec0ff */
[----:B--2---:R-:W-:Y:S02]  /*11fba0*/  LOP3.LUT R42, R56, 0xffff, RZ, 0xc0, !PT ;  /* 0x0000ffff382a7812 */ /* 0x004fe400078ec0ff */
[----:B------:R-:W-:Y:S02]  /*11fbb0*/  PRMT R49, R41, 0x3340, R40 ;  /* 0x0000334029317816 */ /* 0x000fe40000000028 */
        /* <DEDUP_REMOVED lines=10> */
[----:B------:R-:W-:-:S02]  /*11fc60*/  PRMT R36, R40, 0x3340, R0 ;  /* 0x0000334028247816 */ /* 0x000fc40000000000 */
[----:B------:R-:W-:Y:S01]  /*11fc70*/  PRMT R56, R42, 0x3340, R41 ;  /* 0x000033402a387816 */ /* 0x000fe20000000029 */
[----:B------:R-:W-:Y:S04]  /*11fc80*/  STL [R1+0x5c0c], R49 ;  /* 0x005c0c3101007387 */ /* 0x000fe80000100800 */
[----:B------:R-:W-:Y:S04]  /*11fc90*/  STL [R1+0x5c10], R51 ;  /* 0x005c103301007387 */ /* 0x000fe80000100800 */
[----:B------:R-:W-:Y:S01]  /*11fca0*/  STL [R1+0x5ba0], R7 ;  /* 0x005ba00701007387 */ /* 0x000fe20000100800 */
[----:B------:R-:W-:-:S03]  /*11fcb0*/  LOP3.LUT R45, R39, 0xffff, RZ, 0xc0, !PT ;  /* 0x0000ffff272d7812 */ /* 0x000fc600078ec0ff */
[----:B------:R-:W-:Y:S01]  /*11fcc0*/  STL [R1+0x5c14], R36 ;  /* 0x005c142401007387 */ /* 0x000fe20000100800 */
[----:B------:R-:W-:-:S03]  /*11fcd0*/  LOP3.LUT R47, R57, 0xffff, RZ, 0xc0, !PT ;  /* 0x0000ffff392f7812 */ /* 0x000fc600078ec0ff */
[----:B------:R-:W-:Y:S01]  /*11fce0*/  STL [R1+0x5bdc], R56 ;  /* 0x005bdc3801007387 */ /* 0x000fe20000100800 */
[----:B------:R-:W-:-:S03]  /*11fcf0*/  LOP3.LUT R43, R31, 0xffff, RZ, 0xc0, !PT ;  /* 0x0000ffff1f2b7812 */ /* 0x000fc600078ec0ff */
[----:B------:R-:W2:Y:S04]  /*11fd00*/  LDL.LU R39, [R1+0x2934] ;  /* 0x0029340001277983 */ /* 0x000ea80000300800 */
[----:B------:R-:W2:Y:S04]  /*11fd10*/  LDL.LU R57, [R1+0x13bc] ;  /* 0x0013bc0001397983 */ /* 0x000ea80000300800 */
[----:B------:R-:W2:Y:S01]  /*11fd20*/  LDL.LU R31, [R1+0x28f0] ;  /* 0x0028f000011f7983 */ /* 0x000ea20000300800 */
[----:B------:R-:W-:-:S03]  /*11fd30*/  LOP3.LUT R44, R12, 0xffff, RZ, 0xc0, !PT ;  /* 0x0000ffff0c2c7812 */ /* 0x000fc600078ec0ff */
[----:B------:R-:W2:Y:S01]  /*11fd40*/  LDL.LU R12, [R1+0x2938] ;  /* 0x00293800010c7983 */ /* 0x000ea20000300800 */
[----:B---3--:R-:W-:-:S03]  /*11fd50*/  LOP3.LUT R46, R32, 0xffff, RZ, 0xc0, !PT ;  /* 0x0000ffff202e7812 */ /* 0x008fc600078ec0ff */
[----:B------:R-:W3:Y:S01]  /*11fd60*/  LDL.LU R32, [R1+0x13c0] ;  /* 0x0013c00001207983 */ /* 0x000ee20000300800 */
[----:B----4-:R-:W-:-:S03]  /*11fd70*/  LOP3.LUT R42, R52, 0xffff, RZ, 0xc0, !PT ;  /* 0x0000ffff342a7812 */ /* 0x010fc600078ec0ff */
[----:B------:R-:W4:Y:S01]  /*11fd80*/  LDL.LU R52, [R1+0x28f4] ;  /* 0x0028f40001347983 */ /* 0x000f220000300800 */
[----:B------:R-:W-:Y:S02]  /*11fd90*/  PRMT R40, R47, 0x3340, R0 ;  /* 0x000033402f287816 */ /* 0x000fe40000000000 */
[----:B------:R-:W-:-:S04]  /*11fda0*/  PRMT R41, R45, 0x3340, R43 ;  /* 0x000033402d297816 */ /* 0x000fc8000000002b */
[----:B0-----:R-:W-:Y:S02]  /*11fdb0*/  PRMT R6, R41, 0x5410, R40 ;  /* 0x0000541029067816 */ /* 0x001fe40000000028 */
        /* <DEDUP_REMOVED lines=10> */
[----:B------:R-:W-:Y:S02]  /*11fe60*/  SHF.R.U32.HI R40, RZ, 0x8, R47 ;  /* 0x00000008ff287819 */ /* 0x000fe4000001162f */
[----:B------:R-:W-:Y:S02]  /*11fe70*/  SHF.R.U32.HI R41, RZ, 0x8, R46 ;  /* 0x00000008ff297819 */ /* 0x000fe4000001162e */
[----:B------:R-:W-:Y:S02]  /*11fe80*/  LOP3.LUT R43, R45, 0xffff, RZ, 0xc0, !PT ;  /* 0x0000ffff2d2b7812 */ /* 0x000fe400078ec0ff */
[----:B------:R-:W-:-:S02]  /*11fe90*/  LOP3.LUT R42, R42, 0xffff, RZ, 0xc0, !PT ;  /* 0x0000ffff2a2a7812 */ /* 0x000fc400078ec0ff */
[----:B------:R-:W-:Y:S02]  /*11fea0*/  LOP3.LUT R40, R40, 0xffff, RZ, 0xc0, !PT ;  /* 0x0000ffff28287812 */ /* 0x000fe400078ec0ff */
[----:B------:R-:W-:Y:S02]  /*11feb0*/  LOP3.LUT R41, R41, 0xffff, RZ, 0xc0, !PT ;  /* 0x0000ffff29297812 */ /* 0x000fe400078ec0ff */
[----:B------:R-:W-:Y:S01]  /*11fec0*/  PRMT R61, R43, 0x3340, R42 ;  /* 0x000033402b3d7816 */ /* 0x000fe2000000002a */
[----:B------:R-:W-:Y:S01]  /*11fed0*/  STL [R1+0x5ba4], R6 ;  /* 0x005ba40601007387 */ /* 0x000fe20000100800 */
[--C-:B------:R-:W-:Y:S02]  /*11fee0*/  PRMT R37, R40, 0x3340, R0.reuse ;  /* 0x0000334028257816 */ /* 0x100fe40000000000 */
[----:B------:R-:W-:Y:S01]  /*11fef0*/  PRMT R38, R41, 0x3340, R0 ;  /* 0x0000334029267816 */ /* 0x000fe20000000000 */
[----:B------:R0:W-:Y:S04]  /*11ff00*/  STL [R1+0x5ba8], R5 ;  /* 0x005ba80501007387 */ /* 0x0001e80000100800 */
[----:B------:R-:W-:Y:S04]  /*11ff10*/  STL [R1+0x5c18], R48 ;  /* 0x005c183001007387 */ /* 0x000fe80000100800 */
[----:B------:R-:W-:Y:S04]  /*11ff20*/  STL [R1+0x5c1c], R61 ;  /* 0x005c1c3d01007387 */ /* 0x000fe80000100800 */
[----:B------:R-:W-:Y:S04]  /*11ff30*/  STL [R1+0x5c20], R37 ;  /* 0x005c202501007387 */ /* 0x000fe80000100800 */
[----:B------:R-:W-:Y:S04]  /*11ff40*/  STL [R1+0x5c24], R38 ;  /* 0x005c242601007387 */ /* 0x000fe80000100800 */
[----:B------:R-:W4:Y:S04]  /*11ff50*/  LDL.LU R58, [R1+0x2a88] ;  /* 0x002a8800013a7983 */ /* 0x000f280000300800 */
[----:B------:R-:W4:Y:S01]  /*11ff60*/  LDL.LU R4, [R1+0x29c4] ;  /* 0x0029c40001047983 */ /* 0x000f220000300800 */
[----:B--2---:R-:W-:-:S03]  /*11ff70*/  LOP3.LUT R47, R57, 0xffff, RZ, 0xc0, !PT ;  /* 0x0000ffff392f7812 */ /* 0x004fc600078ec0ff */
[----:B------:R-:W2:Y:S01]  /*11ff80*/  LDL.LU R57, [R1+0x2a28] ;  /* 0x002a280001397983 */ /* 0x000ea20000300800 */
[----:B------:R-:W-:-:S03]  /*11ff90*/  LOP3.LUT R43, R31, 0xffff, RZ, 0xc0, !PT ;  /* 0x0000ffff1f2b7812 */ /* 0x000fc600078ec0ff */
        /* <DEDUP_REMOVED lines=8> */
[----:B------:R-:W-:Y:S02]  /*120020*/  LOP3.LUT R44, R12, 0xffff, RZ, 0xc0, !PT ;  /* 0x0000ffff0c2c7812 */ /* 0x000fe400078ec0ff */
[----:B------:R-:W-:Y:S02]  /*120030*/  PRMT R13, R41, 0x5410, R40 ;  /* 0x00005410290d7816 */ /* 0x000fe40000000028 */
[----:B------:R-:W-:-:S02]  /*120040*/  PRMT R40, R46, 0x3340, R0 ;  /* 0x000033402e287816 */ /* 0x000fc40000000000 */
        /* <DEDUP_REMOVED lines=14> */
[----:B------:R-:W-:Y:S01]  /*120130*/  LOP3.LUT R41, R41, 0xffff, RZ, 0xc0, !PT ;  /* 0x0000ffff29297812 */ /* 0x000fe200078ec0ff */
[----:B------:R-:W-:Y:S01]  /*120140*/  STL [R1+0x5bac], R13 ;  /* 0x005bac0d01007387 */ /* 0x000fe20000100800 */
[----:B------:R-:W-:Y:S02]  /*120150*/  PRMT R12, R43, 0x3340, R42 ;  /* 0x000033402b0c7816 */ /* 0x000fe4000000002a */
[--C-:B0-----:R-:W-:Y:S01]  /*120160*/  PRMT R5, R40, 0x3340, R0.reuse ;  /* 0x0000334028057816 */ /* 0x101fe20000000000 */
[----:B------:R0:W-:Y:S04]  /*120170*/  STL [R1+0x5bcc], R2 ;  /* 0x005bcc0201007387 */ /* 0x0001e80000100800 */
[----:B------:R-:W-:Y:S01]  /*120180*/  STL [R1+0x5c28], R39 ;  /* 0x005c282701007387 */ /* 0x000fe20000100800 */
[----:B0-----:R-:W-:-:S03]  /*120190*/  PRMT R2, R41, 0x3340, R0 ;  /* 0x0000334029027816 */ /* 0x001fc60000000000 */
[----:B------:R-:W-:Y:S04]  /*1201a0*/  STL [R1+0x5c2c], R12 ;  /* 0x005c2c0c01007387 */ /* 0x000fe80000100800 */
[----:B------:R0:W-:Y:S01]  /*1201b0*/  STL [R1+0x18c], R5 ;  /* 0x00018c0501007387 */ /* 0x0001e20000100800 */
[----:B------:R-:W-:-:S03]  /*1201c0*/  LOP3.LUT R45, R58, 0xffff, RZ, 0xc0, !PT ;  /* 0x0000ffff3a2d7812 */ /* 0x000fc600078ec0ff */
[----:B------:R-:W-:Y:S04]  /*1201d0*/  STL [R1+0x188], R2 ;  /* 0x0001880201007387 */ /* 0x000fe80000100800 */
[----:B------:R-:W4:Y:S01]  /*1201e0*/  LDL.LU R58, [R1+0x2a68] ;  /* 0x002a6800013a7983 */ /* 0x000f220000300800 */
[----:B--2---:R-:W-:-:S03]  /*1201f0*/  LOP3.LUT R43, R57, 0xffff, RZ, 0xc0, !PT ;  /* 0x0000ffff392b7812 */ /* 0x004fc600078ec0ff */
[----:B------:R-:W2:Y:S01]  /*120200*/  LDL.LU R57, [R1+0x29b4] ;  /* 0x0029b40001397983 */ /* 0x000ea20000300800 */
[----:B------:R-:W-:-:S03]  /*120210*/  LOP3.LUT R44, R31, 0xffff, RZ, 0xc0, !PT ;  /* 0x0000ffff1f2c7812 */ /* 0x000fc600078ec0ff */
[----:B------:R-:W2:Y:S01]  /*120220*/  LDL.LU R31, [R1+0x2a08] ;  /* 0x002a0800011f7983 */ /* 0x000ea20000300800 */
[----:B------:R-:W-:Y:S02]  /*120230*/  LOP3.LUT R47, R4, 0xffff, RZ, 0xc0, !PT ;  /* 0x0000ffff042f7812 */ /* 0x000fe400078ec0ff */
[----:B------:R-:W-:Y:S02]  /*120240*/  PRMT R41, R45, 0x3340, R43 ;  /* 0x000033402d297816 */ /* 0x000fe4000000002b */
[----:B------:R-:W-:-:S04]  /*120250*/  PRMT R40, R47, 0x3340, R0 ;  /* 0x000033402f287816 */ /* 0x000fc80000000000 */
[----:B------:R-:W-:Y:S02]  /*120260*/  PRMT R13, R41, 0x5410, R40 ;  /* 0x00005410290d7816 */ /* 0x000fe40000000028 */
[----:B---3--:R-:W-:-:S04]  /*120270*/  LOP3.LUT R46, R32, 0xffff, RZ, 0xc0, !PT ;  /* 0x0000ffff202e7812 */ /* 0x008fc800078ec0ff */
[----:B------:R-:W-:Y:S02]  /*120280*/  PRMT R40, R46, 0x3340, R0 ;  /* 0x000033402e287816 */ /* 0x000fe40000000000 */
[----:B----4-:R-:W-:Y:S02]  /*120290*/  LOP3.LUT R42, R52, 0xffff, RZ, 0xc0, !PT ;  /* 0x0000ffff342a7812 */ /* 0x010fe400078ec0ff */
[----:B------:R-:W3:Y:S02]  /*1202a0*/  LDL.LU R52, [R1+0x2a6c] ;  /* 0x002a6c0001347983 */ /* 0x000ee40000300800 */
[----:B------:R-:W-:-:S04]  /*1202b0*/  PRMT R41, R44, 0x3340, R42 ;  /* 0x000033402c297816 */ /* 0x000fc8000000002a */
[----:B0-----:R-:W-:Y:S02]  /*1202c0*/  PRMT R5, R41, 0x5410, R40 ;  /* 0x0000541029057816 */ /* 0x001fe40000000028 */
[----:B------:R-:W-:Y:S02]  /*1202d0*/  SHF.R.U32.HI R41, RZ, 0x8, R44 ;  /* 0x00000008ff297819 */ /* 0x000fe4000001162c */
[----:B------:R-:W-:Y:S02]  /*1202e0*/  SHF.R.U32.HI R40, RZ, 0x8, R42 ;  /* 0x00000008ff287819 */ /* 0x000fe4000001162a */
[----:B------:R-:W-:Y:S02]  /*1202f0*/  LOP3.LUT R41, R41, 0xffff, RZ, 0xc0, !PT ;  /* 0x0000ffff29297812 */ /* 0x000fe400078ec0ff */
[----:B------:R-:W-:Y:S01]  /*120300*/  LOP3.LUT R40, R40, 0xffff, RZ, 0xc0, !PT ;  /* 0x0000ffff28287812 */ /* 0x000fe200078ec0ff */
[----:B------:R-:W-:Y:S04]  /*120310*/  STL [R1+0x5bd4], R13 ;  /* 0x005bd40d01007387 */ /* 0x000fe80000100800 */
[----:B------:R0:W-:Y:S04]  /*120320*/  STL [R1+0x5bd8], R5 ;  /* 0x005bd80501007387 */ /* 0x0001e80000100800 */
[----:B------:R-:W4:Y:S01]  /*120330*/  LDL.LU R4, [R1+0x29b8] ;  /* 0x0029b80001047983 */ /* 0x000f220000300800 */
[----:B0-----:R-:W-:-:S05]  /*120340*/  PRMT R5, R41, 0x3340, R40 ;  /* 0x0000334029057816 */ /* 0x001fca0000000028 */
[----:B------:R0:W-:Y:S04]  /*120350*/  STL [R1+0x240], R5 ;  /* 0x0002400501007387 */ /* 0x0001e80000100800 */
[----:B------:R-:W4:Y:S01]  /*120360*/  LDL.LU R32, [R1+0x2a10] ;  /* 0x002a100001207983 */ /* 0x000f220000300800 */
[----:B------:R-:W-:Y:S02]  /*120370*/  SHF.R.U32.HI R45, RZ, 0x8, R45 ;  /* 0x00000008ff2d7819 */ /* 0x000fe4000001162d */
[----:B------:R-:W-:Y:S02]  /*120380*/  SHF.R.U32.HI R42, RZ, 0x8, R43 ;  /* 0x00000008ff2a7819 */ /* 0x000fe4000001162b */
[----:B------:R-:W-:Y:S02]  /*120390*/  LOP3.LUT R43, R45, 0xffff, RZ, 0xc0, !PT ;  /* 0x0000ffff2d2b7812 */ /* 0x000fe400078ec0ff */
[----:B------:R-:W-:-:S02]  /*1203a0*/  LOP3.LUT R42, R42, 0xffff, RZ, 0xc0, !PT ;  /* 0x0000ffff2a2a7812 */ /* 0x000fc400078ec0ff */
[----:B------:R-:W-:Y:S02]  /*1203b0*/  SHF.R.U32.HI R40, RZ, 0x8, R47 ;  /* 0x00000008ff287819 */ /* 0x000fe4000001162f */
[----:B------:R-:W-:Y:S02]  /*1203c0*/  SHF.R.U32.HI R41, RZ, 0x8, R46 ;  /* 0x00000008ff297819 */ /* 0x000fe4000001162e */
[----:B------:R-:W-:Y:S02]  /*1203d0*/  PRMT R2, R43, 0x3340, R42 ;  /* 0x000033402b027816 */ /* 0x000fe4000000002a */
[----:B------:R-:W-:Y:S02]  /*1203e0*/  LOP3.LUT R40, R40, 0xffff, RZ, 0xc0, !PT ;  /* 0x0000ffff28287812 */ /* 0x000fe400078ec0ff */
[----:B------:R-:W-:Y:S01]  /*1203f0*/  LOP3.LUT R41, R41, 0xffff, RZ, 0xc0, !PT ;  /* 0x0000ffff29297812 */ /* 0x000fe200078ec0ff */
[----:B------:R1:W-:Y:S01]  /*120400*/  STL [R1+0x214], R2 ;  /* 0x0002140201007387 */ /* 0x0003e20000100800 */
[----:B0-----:R-:W-:-:S05]  /*120410*/  PRMT R5, R40, 0x3340, R0 ;  /* 0x0000334028057816 */ /* 0x001fca0000000000 */
[----:B------:R0:W-:Y:S01]  /*120420*/  STL [R1+0x170], R5 ;  /* 0x0001700501007387 */ /* 0x0001e20000100800 */
[--C-:B-1----:R-:W-:Y:S02]  /*120430*/  PRMT R2, R41, 0x3340, R0.reuse ;  /* 0x0000334029027816 */ /* 0x102fe40000000000 */
[----:B------:R-:W-:Y:S02]  /*120440*/  LOP3.LUT R44, R58, 0xffff, RZ, 0xc0, !PT ;  /* 0x0000ffff3a2c7812 */ /* 0x000fe400078ec0ff */
[----:B--2---:R-:W-:Y:S02]  /*120450*/  LOP3.LUT R42, R57, 0xffff, RZ, 0xc0, !PT ;  /* 0x0000ffff392a7812 */ /* 0x004fe400078ec0ff */
[----:B------:R-:W-:Y:S02]  /*120460*/  LOP3.LUT R43, R31, 0xffff, RZ, 0xc0, !PT ;  /* 0x0000ffff1f2b7812 */ /* 0x000fe400078ec0ff */
[----:B------:R-:W-:Y:S02]  /*120470*/  PRMT R40, R42, 0x3340, R0 ;  /* 0x000033402a287816 */ /* 0x000fe40000000000 */
[----:B------:R-:W-:Y:S01]  /*120480*/  PRMT R41, R44, 0x3340, R43 ;  /* 0x000033402c297816 */ /* 0x000fe2000000002b */
[----:B------:R1:W-:Y:S03]  /*120490*/  STL [R1+0x16c], R2 ;  /* 0x00016c0201007387 */ /* 0x0003e60000100800 */
[----:B------:R-:W-:Y:S01]  /*1204a0*/  PRMT R6, R41, 0x5410, R40 ;  /* 0x0000541029067816 */ /* 0x000fe20000000028 */
[----:B------:R-:W2:Y:S01]  /*1204b0*/  LDL.LU R57, [R1+0x11a4] ;  /* 0x0011a40001397983 */ /* 0x000ea20000300800 */
[----:B------:R-:W-:-:S02]  /*1204c0*/  SHF.R.U32.HI R41, RZ, 0x8, R44 ;  /* 0x00000008ff297819 */ /* 0x000fc4000001162c */
[----:B------:R-:W-:Y:S01]  /*1204d0*/  SHF.R.U32.HI R40, RZ, 0x8, R43 ;  /* 0x00000008ff287819 */ /* 0x000fe2000001162b */
[----:B------:R-:W2:Y:S01]  /*1204e0*/  LDL.LU R31, [R1+0x28c] ;  /* 0x00028c00011f7983 */ /* 0x000ea20000300800 */
[----:B------:R-:W-:-:S03]  /*1204f0*/  SHF.R.U32.HI R42, RZ, 0x8, R42 ;  /* 0x00000008ff2a7819 */ /* 0x000fc6000001162a */
[----:B------:R-:W2:Y:S01]  /*120500*/  LDL.LU R49, [R1+0x12f4] ;  /* 0x0012f40001317983 */ /* 0x000ea20000300800 */
[----:B------:R-:W-:-:S03]  /*120510*/  LOP3.LUT R41, R41, 0xffff, RZ, 0xc0, !PT ;  /* 0x0000ffff29297812 */ /* 0x000fc600078ec0ff */
[----:B------:R-:W2:Y:S01]  /*120520*/  LDL.LU R14, [R1+0x12f0] ;  /* 0x0012f000010e7983 */ /* 0x000ea20000300800 */
[----:B------:R-:W-:Y:S02]  /*120530*/  LOP3.LUT R40, R40, 0xffff, RZ, 0xc0, !PT ;  /* 0x0000ffff28287812 */ /* 0x000fe400078ec0ff */
[----:B------:R-:W-:Y:S01]  /*120540*/  LOP3.LUT R42, R42, 0xffff, RZ, 0xc0, !PT ;  /* 0x0000ffff2a2a7812 */ /* 0x000fe200078ec0ff */
[----:B------:R-:W2:Y:S01]  /*120550*/  LDL.LU R50, [R1+0x12f8] ;  /* 0x0012f80001327983 */ /* 0x000ea20000300800 */
[----:B0-----:R-:W-:Y:S02]  /*120560*/  PRMT R5, R41, 0x3340, R40 ;  /* 0x0000334029057816 */ /* 0x001fe40000000028 */
[----:B-1----:R-:W-:Y:S01]  /*120570*/  PRMT R2, R42, 0x3340, R0 ;  /* 0x000033402a027816 */ /* 0x002fe20000000000 */
[----:B------:R-:W-:Y:S04]  /*120580*/  STL [R1+0x5be0], R6 ;  /* 0x005be00601007387 */ /* 0x000fe80000100800 */
[----:B------:R-:W-:Y:S04]  /*120590*/  STL [R1+0x23c], R5 ;  /* 0x00023c0501007387 */ /* 0x000fe80000100800 */
[----:B------:R-:W2:Y:S04]  /*1205a0*/  LDL.LU R60, [R1+0x13c4] ;  /* 0x0013c400013c7983 */ /* 0x000ea80000300800 */
[----:B------:R0:W-:Y:S04]  /*1205b0*/  STL [R1+0x160], R2 ;  /* 0x0001600201007387 */ /* 0x0001e80000100800 */
[----:B------:R-:W2:Y:S01]  /*1205c0*/  LDL.LU R59, [R1+0x12fc] ;  /* 0x0012fc00013b7983 */ /* 0x000ea20000300800 */
[----:B---3--:R-:W-:-:S03]  /*1205d0*/  LOP3.LUT R43, R52, 0xffff, RZ, 0xc0, !PT ;  /* 0x0000ffff342b7812 */ /* 0x008fc600078ec0ff */
[----:B------:R-:W3:Y:S04]  /*1205e0*/  LDL.LU R52, [R1+0x1198] ;  /* 0x0011980001347983 */ /* 0x000ee80000300800 */
[----:B------:R-:W3:Y:S01]  /*1205f0*/  LDL.LU R58, [R1+0x1308] ;  /* 0x00130800013a7983 */ /* 0x000ee20000300800 */
[----:B----4-:R-:W-:-:S03]  /*120600*/  LOP3.LUT R44, R4, 0xffff, RZ, 0xc0, !PT ;  /* 0x0000ffff042c7812 */ /* 0x010fc600078ec0ff */
[----:B------:R-:W4:Y:S01]  /*120610*/  LDL.LU R4, [R1+0x1194] ;  /* 0x0011940001047983 */ /* 0x000f220000300800 */
[----:B------:R-:W-:-:S03]  /*120620*/  LOP3.LUT R42, R32, 0xffff, RZ, 0xc0, !PT ;  /* 0x0000ffff202a7812 */ /* 0x000fc600078ec0ff */
[----:B------:R-:W4:Y:S01]  /*120630*/  LDL.LU R32, [R1+0x130c] ;  /* 0x00130c0001207983 */ /* 0x000f220000300800 */
[----:B------:R-:W-:Y:S02]  /*120640*/  PRMT R40, R44, 0x3340, R0 ;  /* 0x000033402c287816 */ /* 0x000fe40000000000 */
[----:B------:R-:W-:-:S04]  /*120650*/  PRMT R41, R43, 0x3340, R42 ;  /* 0x000033402b297816 */ /* 0x000fc8000000002a */
[----:B------:R-:W-:Y:S02]  /*120660*/  PRMT R7, R41, 0x5410, R40 ;  /* 0x0000541029077816 */ /* 0x000fe40000000028 */
[----:B------:R-:W-:Y:S02]  /*120670*/  SHF.R.U32.HI R41, RZ, 0x8, R43 ;  /* 0x00000008ff297819 */ /* 0x000fe4000001162b */
[----:B------:R-:W-:Y:S02]  /*120680*/  SHF.R.U32.HI R40, RZ, 0x8, R42 ;  /* 0x00000008ff287819 */ /* 0x000fe4000001162a */
[----:B------:R-:W-:Y:S02]  /*120690*/  LOP3.LUT R41, R41, 0xffff, RZ, 0xc0, !PT ;  /* 0x0000ffff29297812 */ /* 0x000fe400078ec0ff */
[----:B------:R-:W-:Y:S01]  /*1206a0*/  LOP3.LUT R40, R40, 0xffff, RZ, 0xc0, !PT ;  /* 0x0000ffff28287812 */ /* 0x000fe200078ec0ff */
[----:B------:R-:W-:Y:S01]  /*1206b0*/  STL [R1+0x5c30], R7 ;  /* 0x005c300701007387 */ /* 0x000fe20000100800 */
[----:B--2---:R-:W-:-:S02]  /*1206c0*/  SHF.R.U32.HI R43, RZ, 0x8, R57 ;  /* 0x00000008ff2b7819 */ /* 0x004fc40000011639 */
[----:B------:R-:W-:Y:S02]  /*1206d0*/  PRMT R57, R41, 0x3340, R40 ;  /* 0x0000334029397816 */ /* 0x000fe40000000028 */
[----:B------:R-:W-:Y:S02]  /*1206e0*/  SHF.R.U32.HI R42, RZ, 0x8, R31 ;  /* 0x00000008ff2a7819 */ /* 0x000fe4000001161f */
[----:B------:R-:W2:Y:S01]  /*1206f0*/  LDL.LU R31, [R1+0x13c8] ;  /* 0x0013c800011f7983 */ /* 0x000ea20000300800 */
[----:B------:R-:W-:Y:S02]  /*120700*/  SHF.R.U32.HI R41, RZ, 0x8, R49 ;  /* 0x00000008ff297819 */ /* 0x000fe40000011631 */
[----:B------:R-:W-:Y:S02]  /*120710*/  SHF.R.U32.HI R40, RZ, 0x8, R14 ;  /* 0x00000008ff287819 */ /* 0x000fe4000001160e */
[----:B------:R-:W-:Y:S02]  /*120720*/  LOP3.LUT R41, R41, 0xffff, RZ, 0xc0, !PT ;  /* 0x0000ffff29297812 */ /* 0x000fe400078ec0ff */
[----:B------:R-:W-:-:S04]  /*120730*/  LOP3.LUT R40, R40, 0xffff, RZ, 0xc0, !PT ;  /* 0x0000ffff28287812 */ /* 0x000fc800078ec0ff */
[----:B0-----:R-:W-:Y:S02]  /*120740*/  PRMT R2, R41, 0x3340, R40 ;  /* 0x0000334029027816 */ /* 0x001fe40000000028 */
[----:B------:R-:W-:-:S03]  /*120750*/  SHF.R.U32.HI R47, RZ, 0x8, R50 ;  /* 0x00000008ff2f7819 */ /* 0x000fc60000011632 */
[----:B------:R0:W-:Y:S01]  /*120760*/  STL [R1+0x238], R2 ;  /* 0x0002380201007387 */ /* 0x0001e20000100800 */
[----:B------:R-:W-:Y:S02]  /*120770*/  LOP3.LUT R43, R43, 0xffff, RZ, 0xc0, !PT ;  /* 0x0000ffff2b2b7812 */ /* 0x000fe400078ec0ff */
[----:B------:R-:W-:Y:S01]  /*120780*/  SHF.R.U32.HI R40, RZ, 0x8, R60 ;  /* 0x00000008ff287819 */ /* 0x000fe2000001163c */
[----:B------:R-:W2:Y:S01]  /*120790*/  LDL.LU R50, [R1+0x2a80] ;  /* 0x002a800001327983 */ /* 0x000ea20000300800 */
[----:B------:R-:W-:-:S03]  /*1207a0*/  LOP3.LUT R42, R42, 0xffff, RZ, 0xc0, !PT ;  /* 0x0000ffff2a2a7812 */ /* 0x000fc600078ec0ff */
[----:B------:R-:W2:Y:S01]  /*1207b0*/  LDL.LU R60, [R1+0x29dc] ;  /* 0x0029dc00013c7983 */ /* 0x000ea20000300800 */
[----:B------:R-:W-:Y:S02]  /*1207c0*/  PRMT R56, R43, 0x3340, R42 ;  /* 0x000033402b387816 */ /* 0x000fe4000000002a */
[----:B------:R-:W-:-:S04]  /*1207d0*/  SHF.R.U32.HI R42, RZ, 0x8, R59 ;  /* 0x00000008ff2a7819 */ /* 0x000fc8000001163b */
[----:B------:R-:W-:Y:S02]  /*1207e0*/  LOP3.LUT R42, R42, 0xffff, RZ, 0xc0, !PT ;  /* 0x0000ffff2a2a7812 */ /* 0x000fe400078ec0ff */
[----:B---3--:R-:W-:Y:S02]  /*1207f0*/  SHF.R.U32.HI R41, RZ, 0x8, R52 ;  /* 0x00000008ff297819 */ /* 0x008fe40000011634 */
[----:B------:R-:W3:Y:S02]  /*120800*/  LDL.LU R52, [R1+0x2a3c] ;  /* 0x002a3c0001347983 */ /* 0x000ee40000300800 */
[----:B------:R-:W-:Y:S02]  /*120810*/  LOP3.LUT R41, R41, 0xffff, RZ, 0xc0, !PT ;  /* 0x0000ffff29297812 */ /* 0x000fe400078ec0ff */
[----:B------:R-:W3:Y:S02]  /*120820*/  LDL.LU R59, [R1+0x2a84] ;  /* 0x002a8400013b7983 */ /* 0x000ee40000300800 */
[----:B0-----:R-:W-:-:S02]  /*120830*/  PRMT R2, R42, 0x3340, R41 ;  /* 0x000033402a027816 */ /* 0x001fc40000000029 */
[----:B------:R-:W-:Y:S02]  /*120840*/  SHF.R.U32.HI R41, RZ, 0x8, R58 ;  /* 0x00000008ff297819 */ /* 0x000fe4000001163a */
[----:B------:R-:W3:Y:S01]  /*120850*/  LDL.LU R58, [R1+0x29e4] ;  /* 0x0029e400013a7983 */ /* 0x000ee20000300800 */
[----:B----4-:R-:W-:-:S03]  /*120860*/  SHF.R.U32.HI R42, RZ, 0x8, R32 ;  /* 0x00000008ff2a7819 */ /* 0x010fc60000011620 */
[----:B------:R-:W4:Y:S01]  /*120870*/  LDL.LU R32, [R1+0x2a48] ;  /* 0x002a480001207983 */ /* 0x000f220000300800 */
[----:B------:R-:W-:-:S04]  /*120880*/  LOP3.LUT R40, R40, 0xffff, RZ, 0xc0, !PT ;  /* 0x0000ffff28287812 */ /* 0x000fc800078ec0ff */
[----:B------:R-:W-:Y:S02]  /*120890*/  PRMT R6, R40, 0x3340, R0 ;  /* 0x0000334028067816 */ /* 0x000fe40000000000 */
[----:B------:R-:W-:Y:S02]  /*1208a0*/  SHF.R.U32.HI R40, RZ, 0x8, R4 ;  /* 0x00000008ff287819 */ /* 0x000fe40000011604 */
[----:B------:R-:W-:Y:S02]  /*1208b0*/  LOP3.LUT R41, R41, 0xffff, RZ, 0xc0, !PT ;  /* 0x0000ffff29297812 */ /* 0x000fe400078ec0ff */
[----:B------:R-:W-:-:S04]  /*1208c0*/  LOP3.LUT R40, R40, 0xffff, RZ, 0xc0, !PT ;  /* 0x0000ffff28287812 */ /* 0x000fc800078ec0ff */
[----:B------:R-:W-:Y:S02]  /*1208d0*/  PRMT R13, R41, 0x3340, R40 ;  /* 0x00003340290d7816 */ /* 0x000fe40000000028 */
[----:B------:R-:W-:-:S04]  /*1208e0*/  SHF.R.U32.HI R41, RZ, 0x8, R44 ;  /* 0x00000008ff297819 */ /* 0x000fc8000001162c */
[----:B------:R-:W-:Y:S02]  /*1208f0*/  LOP3.LUT R41, R41, 0xffff, RZ, 0xc0, !PT ;  /* 0x0000ffff29297812 */ /* 0x000fe400078ec0ff */
[----:B------:R-:W-:Y:S02]  /*120900*/  LOP3.LUT R42, R42, 0xffff, RZ, 0xc0, !PT ;  /* 0x0000ffff2a2a7812 */ /* 0x000fe400078ec0ff */
[--C-:B------:R-:W-:Y:S02]  /*120910*/  PRMT R4, R41, 0x3340, R0.reuse ;  /* 0x0000334029047816 */ /* 0x100fe40000000000 */
[----:B------:R-:W-:Y:S02]  /*120920*/  SHF.R.U32.HI R41, RZ, 0x8, R15 ;  /* 0x00000008ff297819 */ /* 0x000fe4000001160f */
[----:B------:R-:W-:Y:S02]  /*120930*/  PRMT R5, R42, 0x3340, R0 ;  /* 0x000033402a057816 */ /* 0x000fe40000000000 */
[----:B------:R-:W-:-:S04]  /*120940*/  LOP3.LUT R41, R41, 0xffff, RZ, 0xc0, !PT ;  /* 0x0000ffff29297812 */ /* 0x000fc800078ec0ff */
[----:B------:R-:W-:Y:S02]  /*120950*/  PRMT R15, R41, 0x3340, R0 ;  /* 0x00003340290f7816 */ /* 0x000fe40000000000 */
[----:B--2---:R-:W-:-:S04]  /*120960*/  SHF.R.U32.HI R40, RZ, 0x8, R31 ;  /* 0x00000008ff287819 */ /* 0x004fc8000001161f */
[----:B------:R-:W-:-:S04]  /*120970*/  LOP3.LUT R40, R40, 0xffff, RZ, 0xc0, !PT ;  /* 0x0000ffff28287812 */ /* 0x000fc800078ec0ff */
[----:B------:R-:W-:Y:S02]  /*120980*/  PRMT R14, R40, 0x3340, R0 ;  /* 0x00003340280e7816 */ /* 0x000fe40000000000 */
[----:B------:R-:W-:-:S04]  /*120990*/  SHF.R.U32.HI R40, RZ, 0x8, R3 ;  /* 0x00000008ff287819 */ /* 0x000fc80000011603 */
[----:B------:R-:W-:-:S04]  /*1209a0*/  LOP3.LUT R40, R40, 0xffff, RZ, 0xc0, !PT ;  /* 0x0000ffff28287812 */ /* 0x000fc800078ec0ff */
[----:B------:R-:W-:Y:S02]  /*1209b0*/  PRMT R31, R40, 0x3340, R0 ;  /* 0x00003340281f7816 */ /* 0x000fe40000000000 */
[----:B------:R-:W-:Y:S02]  /*1209c0*/  LOP3.LUT R44, R50, 0xffff, RZ, 0xc0, !PT ;  /* 0x0000ffff322c7812 */ /* 0x000fe400078ec0ff */
[----:B------:R-:W-:-:S04]  /*1209d0*/  LOP3.LUT R42, R60, 0xffff, RZ, 0xc0, !PT ;  /* 0x0000ffff3c2a7812 */ /* 0x000fc800078ec0ff */
[----:B------:R-:W-:Y:S02]  /*1209e0*/  PRMT R40, R42, 0x3340, R0 ;  /* 0x000033402a287816 */ /* 0x000fe40000000000 */
[----:B------:R-:W-:-:S04]  /*1209f0*/  SHF.R.U32.HI R42, RZ, 0x8, R42 ;  /* 0x00000008ff2a7819 */ /* 0x000fc8000001162a */
[----:B------:R-:W-:Y:S02]  /*120a00*/  LOP3.LUT R42, R42, 0xffff, RZ, 0xc0, !PT ;  /* 0x0000ffff2a2a7812 */ /* 0x000fe400078ec0ff */
[----:B------:R-:W-:Y:S02]  /*120a10*/  SHF.R.U32.HI R46, RZ, 0x8, R17 ;  /* 0x00000008ff2e7819 */ /* 0x000fe40000011611 */
[----:B---3--:R-:W-:-:S04]  /*120a20*/  LOP3.LUT R43, R52, 0xffff, RZ, 0xc0, !PT ;  /* 0x0000ffff342b7812 */ /* 0x008fc800078ec0ff */
[----:B------:R-:W-:-:S04]  /*120a30*/  PRMT R41, R44, 0x3340, R43 ;  /* 0x000033402c297816 */ /* 0x000fc8000000002b */
[----:B------:R-:W-:Y:S02]  /*120a40*/  PRMT R52, R41, 0x5410, R40 ;  /* 0x0000541029347816 */ /* 0x000fe40000000028 */
[----:B------:R-:W-:Y:S02]  /*120a50*/  SHF.R.U32.HI R41, RZ, 0x8, R44 ;  /* 0x00000008ff297819 */ /* 0x000fe4000001162c */
[----:B------:R-:W-:Y:S01]  /*120a60*/  SHF.R.U32.HI R40, RZ, 0x8, R43 ;  /* 0x00000008ff287819 */ /* 0x000fe2000001162b */
[----:B------:R-:W-:Y:S01]  /*120a70*/  STL.64 [R1+0x5b40], R52 ;  /* 0x005b403401007387 */ /* 0x000fe20000100a00 */
[----:B------:R-:W-:Y:S02]  /*120a80*/  LOP3.LUT R41, R41, 0xffff, RZ, 0xc0, !PT ;  /* 0x0000ffff29297812 */ /* 0x000fe400078ec0ff */
[----:B------:R-:W-:Y:S01]  /*120a90*/  LOP3.LUT R40, R40, 0xffff, RZ, 0xc0, !PT ;  /* 0x0000ffff28287812 */ /* 0x000fe200078ec0ff */
[----:B------:R0:W-:Y:S01]  /*120aa0*/  STL.64 [R1+0x5b78], R54 ;  /* 0x005b783601007387 */ /* 0x0001e20000100a00 */
[----:B------:R-:W-:-:S02]  /*120ab0*/  LOP3.LUT R43, R59, 0xffff, RZ, 0xc0, !PT ;  /* 0x0000ffff3b2b7812 */ /* 0x000fc400078ec0ff */
[----:B------:R-:W-:Y:S01]  /*120ac0*/  LOP3.LUT R44, R58, 0xffff, RZ, 0xc0, !PT ;  /* 0x0000ffff3a2c7812 */ /* 0x000fe200078ec0ff */
[----:B------:R-:W2:Y:S01]  /*120ad0*/  LDL.LU R36, [R1+0x1190] ;  /* 0x0011900001247983 */ /* 0x000ea20000300800 */
[----:B0-----:R-:W-:Y:S02]  /*120ae0*/  PRMT R54, R42, 0x3340, R0 ;  /* 0x000033402a367816 */ /* 0x001fe40000000000 */
[----:B------:R-:W-:Y:S02]  /*120af0*/  PRMT R55, R41, 0x3340, R40 ;  /* 0x0000334029377816 */ /* 0x000fe40000000028 */
[----:B------:R-:W-:Y:S02]  /*120b00*/  PRMT R40, R44, 0x3340, R0 ;  /* 0x000033402c287816 */ /* 0x000fe40000000000 */
[----:B----4-:R-:W-:-:S04]  /*120b10*/  LOP3.LUT R42, R32, 0xffff, RZ, 0xc0, !PT ;  /* 0x0000ffff202a7812 */ /* 0x010fc800078ec0ff */
[----:B------:R-:W-:-:S04]  /*120b20*/  PRMT R41, R43, 0x3340, R42 ;  /* 0x000033402b297816 */ /* 0x000fc8000000002a */
[----:B------:R-:W-:Y:S01]  /*120b30*/  PRMT R32, R41, 0x5410, R40 ;  /* 0x0000541029207816 */ /* 0x000fe20000000028 */
[----:B------:R-:W-:Y:S01]  /*120b40*/  STL.64 [R1+0x5af8], R34 ;  /* 0x005af82201007387 */ /* 0x000fe20000100a00 */
[----:B------:R-:W-:-:S03]  /*120b50*/  IMAD.MOV.U32 R58, RZ, RZ, R8 ;  /* 0x000000ffff3a7224 */ /* 0x000fc600078e0008 */
[----:B------:R-:W-:Y:S01]  /*120b60*/  STL.64 [R1+0x5af0], R32 ;  /* 0x005af02001007387 */ /* 0x000fe20000100a00 */
[----:B------:R-:W-:-:S03]  /*120b70*/  SHF.R.U32.HI R41, RZ, 0x8, R43 ;  /* 0x00000008ff297819 */ /* 0x000fc6000001162b */
[----:B------:R-:W3:Y:S01]  /*120b80*/  LDL.LU R17, [R1+0x5c4c] ;  /* 0x005c4c0001117983 */ /* 0x000ee20000300800 */
[----:B------:R-:W-:-:S03]  /*120b90*/  SHF.R.U32.HI R40, RZ, 0x8, R42 ;  /* 0x00000008ff287819 */ /* 0x000fc6000001162a */
[----:B------:R-:W4:Y:S04]  /*120ba0*/  LDL.LU R51, [R1+0x13b8] ;  /* 0x0013b80001337983 */ /* 0x000f280000300800 */
[----:B------:R-:W4:Y:S01]  /*120bb0*/  LDL.LU R8, [R1+0x1530] ;  /* 0x0015300001087983 */ /* 0x000f220000300800 */
[----:B------:R-:W-:-:S03]  /*120bc0*/  LOP3.LUT R41, R41, 0xffff, RZ, 0xc0, !PT ;  /* 0x0000ffff29297812 */ /* 0x000fc600078ec0ff */
[----:B------:R-:W2:Y:S01]  /*120bd0*/  LDL.LU R49, [R1+0x208] ;  /* 0x0002080001317983 */ /* 0x000ea20000300800 */
[----:B------:R-:W-:-:S03]  /*120be0*/  LOP3.LUT R40, R40, 0xffff, RZ, 0xc0, !PT ;  /* 0x0000ffff28287812 */ /* 0x000fc600078ec0ff */
[----:B------:R-:W2:Y:S01]  /*120bf0*/  LDL.LU R3, [R1+0x204] ;  /* 0x0002040001037983 */ /* 0x000ea20000300800 */
[----:B------:R-:W-:-:S03]  /*120c00*/  SHF.R.U32.HI R45, RZ, 0x8, R44 ;  /* 0x00000008ff2d7819 */ /* 0x000fc6000001162c */
[----:B------:R-:W2:Y:S01]  /*120c10*/  LDL.LU R50, [R1+0x200] ;  /* 0x0002000001327983 */ /* 0x000ea20000300800 */
[----:B------:R-:W-:-:S03]  /*120c20*/  SHF.R.U32.HI R44, RZ, 0x8, R10 ;  /* 0x00000008ff2c7819 */ /* 0x000fc6000001160a */
[----:B------:R-:W3:Y:S01]  /*120c30*/  LDL.LU R60, [R1+0x1fc] ;  /* 0x0001fc00013c7983 */ /* 0x000ee20000300800 */
[----:B------:R-:W-:-:S03]  /*120c40*/  SHF.R.U32.HI R43, RZ, 0x8, R11 ;  /* 0x00000008ff2b7819 */ /* 0x000fc6000001160b */
[----:B------:R-:W2:Y:S01]  /*120c50*/  LDL.LU R59, [R1+0x1f8] ;  /* 0x0001f800013b7983 */ /* 0x000ea20000300800 */
[----:B------:R-:W-:-:S03]  /*120c60*/  SHF.R.U32.HI R42, RZ, 0x8, R9 ;  /* 0x00000008ff2a7819 */ /* 0x000fc60000011609 */
[----:B------:R-:W2:Y:S01]  /*120c70*/  LDL.LU R10, [R1+0x5c48] ;  /* 0x005c4800010a7983 */ /* 0x000ea20000300800 */
[----:B------:R-:W-:-:S03]  /*120c80*/  PRMT R52, R41, 0x3340, R40 ;  /* 0x0000334029347816 */ /* 0x000fc60000000028 */
[----:B------:R-:W2:Y:S01]  /*120c90*/  LDL.LU R11, [R1+0x5c44] ;  /* 0x005c4400010b7983 */ /* 0x000ea20000300800 */
[----:B------:R-:W-:-:S03]  /*120ca0*/  SHF.R.U32.HI R41, RZ, 0x8, R16 ;  /* 0x00000008ff297819 */ /* 0x000fc60000011610 */
[----:B------:R-:W2:Y:S04]  /*120cb0*/  LDL.LU R9, [R1+0x5c40] ;  /* 0x005c400001097983 */ /* 0x000ea80000300800 */
[----:B------:R-:W2:Y:S01]  /*120cc0*/  LDL.LU R16, [R1+0x5c3c] ;  /* 0x005c3c0001107983 */ /* 0x000ea20000300800 */
[----:B------:R-:W-:Y:S02]  /*120cd0*/  PRMT R24, R24, 0x5410, R22 ;  /* 0x0000541018187816 */ /* 0x000fe40000000016 */
[----:B------:R-:W-:Y:S02]  /*120ce0*/  PRMT R25, R25, 0x5410, R23 ;  /* 0x0000541019197816 */ /* 0x000fe40000000017 */
[----:B----4-:R-:W-:Y:S02]  /*120cf0*/  PRMT R8, R8, 0x5410, R51 ;  /* 0x0000541008087816 */ /* 0x010fe40000000033 */
[----:B---3--:R-:W-:-:S02]  /*120d00*/  PRMT R18, R18, 0x5410, R60 ;  /* 0x0000541012127816 */ /* 0x008fc4000000003c */
[----:B--2---:R-:W-:Y:S02]  /*120d10*/  PRMT R17, R17, 0x5410, R59 ;  /* 0x0000541011117816 */ /* 0x004fe4000000003b */
[----:B------:R-:W-:Y:S02]  /*120d20*/  PRMT R10, R10, 0x5410, R3 ;  /* 0x000054100a0a7816 */ /* 0x000fe40000000003 */
[----:B------:R-:W-:-:S03]  /*120d30*/  PRMT R9, R9, 0x5410, R49 ;  /* 0x0000541009097816 */ /* 0x000fc60000000031 */
[----:B------:R-:W-:Y:S01]  /*120d40*/  STL.64 [R1+0x5a98], R10 ;  /* 0x005a980a01007387 */ /* 0x000fe20000100a00 */
[----:B------:R-:W-:-:S03]  /*120d50*/  PRMT R16, R16, 0x5410, R50 ;  /* 0x0000541010107816 */ /* 0x000fc60000000032 */
[----:B------:R-:W-:Y:S04]  /*120d60*/  STL.64 [R1+0x5a90], R8 ;  /* 0x005a900801007387 */ /* 0x000fe80000100a00 */
[----:B------:R0:W-:Y:S04]  /*120d70*/  STL.64 [R1+0x5aa8], R18 ;  /* 0x005aa81201007387 */ /* 0x0001e80000100a00 */
[----:B------:R1:W-:Y:S04]  /*120d80*/  STL.64 [R1+0x5aa0], R16 ;  /* 0x005aa01001007387 */ /* 0x0003e80000100a00 */
[----:B------:R-:W2:Y:S04]  /*120d90*/  LDL.LU R22, [R1+0x5c38] ;  /* 0x005c380001167983 */ /* 0x000ea80000300800 */
[----:B------:R-:W2:Y:S04]  /*120da0*/  LDL.LU R23, [R1+0x5c34] ;  /* 0x005c340001177983 */ /* 0x000ea80000300800 */
[----:B0-----:R-:W3:Y:S04]  /*120db0*/  LDL.LU R19, [R1+0x1ec] ;  /* 0x0001ec0001137983 */ /* 0x001ee80000300800 */
        /* <DEDUP_REMOVED lines=11> */
[----:B------:R-:W4:Y:S01]  /*120e70*/  LDL.LU R37, [R1+0x1cc] ;  /* 0x0001cc0001257983 */ /* 0x000f220000300800 */
[----:B------:R-:W-:-:S03]  /*120e80*/  SHF.R.U32.HI R40, RZ, 0x8, R36 ;  /* 0x00000008ff287819 */ /* 0x000fc60000011624 */
[----:B------:R-:W4:Y:S04]  /*120e90*/  LDL.LU R17, [R1+0x210] ;  /* 0x0002100001117983 */ /* 0x000f280000300800 */
[----:B------:R-:W4:Y:S04]  /*120ea0*/  LDL.LU R61, [R1+0x1c8] ;  /* 0x0001c800013d7983 */ /* 0x000f280000300800 */
[----:B------:R-:W4:Y:S04]  /*120eb0*/  LDL.LU R18, [R1+0x288] ;  /* 0x0002880001127983 */ /* 0x000f280000300800 */
[----:B------:R-:W4:Y:S04]  /*120ec0*/  LDL.LU R48, [R1+0x1c4] ;  /* 0x0001c40001307983 */ /* 0x000f280000300800 */
[----:B------:R-:W4:Y:S04]  /*120ed0*/  LDL.LU R36, [R1+0x1c0] ;  /* 0x0001c00001247983 */ /* 0x000f280000300800 */
[----:B------:R-:W4:Y:S01]  /*120ee0*/  LDL.LU R51, [R1+0x1bc] ;  /* 0x0001bc0001337983 */ /* 0x000f220000300800 */
[----:B------:R-:W-:-:S03]  /*120ef0*/  IMAD.MOV.U32 R53, RZ, RZ, R58 ;  /* 0x000000ffff357224 */ /* 0x000fc600078e003a */
        /* <DEDUP_REMOVED lines=10> */
[----:B------:R-:W-:Y:S04]  /*120fa0*/  STL.64 [R1+0x5ab0], R24 ;  /* 0x005ab01801007387 */ /* 0x000fe80000100a00 */
[----:B--2---:R0:W-:Y:S01]  /*120fb0*/  STL.64 [R1+0x5ac8], R22 ;  /* 0x005ac81601007387 */ /* 0x0041e20000100a00 */
[----:B---3--:R-:W-:-:S03]  /*120fc0*/  PRMT R20, R20, 0x5410, R19 ;  /* 0x0000541014147816 */ /* 0x008fc60000000013 */
[----:B0-----:R-:W2:Y:S04]  /*120fd0*/  LDL.LU R23, [R1+0x20c] ;  /* 0x00020c0001177983 */ /* 0x001ea80000300800 */
[----:B------:R-:W3:Y:S04]  /*120fe0*/  LDL.LU R22, [R1+0x284] ;  /* 0x0002840001167983 */ /* 0x000ee80000300800 */
[----:B------:R0:W-:Y:S04]  /*120ff0*/  STL.64 [R1+0x5ac0], R20 ;  /* 0x005ac01401007387 */ /* 0x0001e80000100a00 */
[----:B0-----:R-:W3:Y:S01]  /*121000*/  LDL.LU R21, [R1+0x274] ;  /* 0x0002740001157983 */ /* 0x001ee20000300800 */
[----:B----4-:R-:W-:-:S03]  /*121010*/  PRMT R30, R30, 0x5410, R32 ;  /* 0x000054101e1e7816 */ /* 0x010fc60000000020 */
[----:B------:R-:W4:Y:S04]  /*121020*/  LDL.LU R20, [R1+0x188] ;  /* 0x0001880001147983 */ /* 0x000f280000300800 */
[----:B------:R-:W4:Y:S01]  /*121030*/  LDL.LU R24, [R1+0x170] ;  /* 0x0001700001187983 */ /* 0x000f220000300800 */
[----:B------:R-:W-:-:S03]  /*121040*/  PRMT R28, R28, 0x5410, R11 ;  /* 0x000054101c1c7816 */ /* 0x000fc6000000000b */
        /* <DEDUP_REMOVED lines=14> */
[----:B------:R-:W4:Y:S04]  /*121130*/  LDL.LU R12, [R1+0x5c2c] ;  /* 0x005c2c00010c7983 */ /* 0x000f280000300800 */
[----:B------:R-:W4:Y:S04]  /*121140*/  LDL.LU R39, [R1+0x5c28] ;  /* 0x005c280001277983 */ /* 0x000f280000300800 */
[----:B------:R-:W4:Y:S04]  /*121150*/  LDL.LU R38, [R1+0x5c24] ;  /* 0x005c240001267983 */ /* 0x000f280000300800 */
[----:B------:R-:W4:Y:S01]  /*121160*/  LDL.LU R37, [R1+0x5c20] ;  /* 0x005c200001257983 */ /* 0x000f220000300800 */
[----:B------:R-:W-:-:S03]  /*121170*/  PRMT R35, R35, 0x5410, R49 ;  /* 0x0000541023237816 */ /* 0x000fc60000000031 */
[----:B------:R-:W4:Y:S01]  /*121180*/  LDL.LU R61, [R1+0x5c1c] ;  /* 0x005c1c00013d7983 */ /* 0x000f220000300800 */
[----:B------:R-:W-:Y:S02]  /*121190*/  PRMT R33, R33, 0x5410, R60 ;  /* 0x0000541021217816 */ /* 0x000fe4000000003c */
[----:B------:R-:W-:Y:S02]  /*1211a0*/  PRMT R26, R26, 0x5410, R58 ;  /* 0x000054101a1a7816 */ /* 0x000fe4000000003a */
[----:B--2---:R-:W-:Y:S02]  /*1211b0*/  PRMT R23, R23, 0x5410, R48 ;  /* 0x0000541017177816 */ /* 0x004fe40000000030 */
[----:B------:R-:W2:Y:S01]  /*1211c0*/  LDL.LU R48, [R1+0x5c18] ;  /* 0x005c180001307983 */ /* 0x000ea20000300800 */
[----:B---3--:R-:W-:-:S03]  /*1211d0*/  PRMT R22, R22, 0x5410, R36 ;  /* 0x0000541016167816 */ /* 0x008fc60000000024 */
[----:B------:R-:W3:Y:S01]  /*1211e0*/  LDL.LU R36, [R1+0x5c14] ;  /* 0x005c140001247983 */ /* 0x000ee20000300800 */
[----:B------:R-:W-:-:S03]  /*1211f0*/  PRMT R21, R21, 0x5410, R51 ;  /* 0x0000541015157816 */ /* 0x000fc60000000033 */
[----:B------:R-:W4:Y:S04]  /*121200*/  LDL.LU R51, [R1+0x5c10] ;  /* 0x005c100001337983 */ /* 0x000f280000300800 */
[----:B------:R-:W4:Y:S04]  /*121210*/  LDL.LU R49, [R1+0x5c0c] ;  /* 0x005c0c0001317983 */ /* 0x000f280000300800 */
[----:B------:R-:W2:Y:S04]  /*121220*/  LDL.LU R60, [R1+0x5c08] ;  /* 0x005c0800013c7983 */ /* 0x000ea80000300800 */
[----:B------:R-:W3:Y:S02]  /*121230*/  LDL.LU R58, [R1+0x5c04] ;  /* 0x005c0400013a7983 */ /* 0x000ee40000300800 */
[----:B---3--:R-:W-:-:S02]  /*121240*/  PRMT R58, R58, 0x5410, R59 ;  /* 0x000054103a3a7816 */ /* 0x008fc4000000003b */
[----:B------:R-:W2:Y:S02]  /*121250*/  LDL.LU R59, [R1+0x5c00] ;  /* 0x005c0000013b7983 */ /* 0x000ea40000300800 */
[----:B--2---:R-:W-:Y:S02]  /*121260*/  PRMT R59, R59, 0x5410, R60 ;  /* 0x000054103b3b7816 */ /* 0x004fe4000000003c */
[----:B------:R-:W2:Y:S02]  /*121270*/  LDL.LU R60, [R1+0x5bfc] ;  /* 0x005bfc00013c7983 */ /* 0x000ea40000300800 */
[----:B--2---:R-:W-:Y:S02]  /*121280*/  PRMT R60, R60, 0x5410, R50 ;  /* 0x000054103c3c7816 */ /* 0x004fe40000000032 */
[----:B------:R-:W2:Y:S01]  /*121290*/  LDL.LU R50, [R1+0x5bf8] ;  /* 0x005bf80001327983 */ /* 0x000ea20000300800 */
[----:B----4-:R-:W-:Y:S02]  /*1212a0*/  PRMT R49, R49, 0x5410, R51 ;  /* 0x0000541031317816 */ /* 0x010fe40000000033 */
[----:B--2---:R-:W-:-:S02]  /*1212b0*/  PRMT R50, R50, 0x5410, R3 ;  /* 0x0000541032327816 */ /* 0x004fc40000000003 */
[----:B------:R-:W2:Y:S01]  /*1212c0*/  LDL.LU R3, [R1+0x5bf4] ;  /* 0x005bf40001037983 */ /* 0x000ea20000300800 */
[----:B------:R-:W-:-:S03]  /*1212d0*/  PRMT R61, R61, 0x5410, R37 ;  /* 0x000054103d3d7816 */ /* 0x000fc60000000025 */
[----:B------:R-:W3:Y:S01]  /*1212e0*/  LDL.LU R51, [R1+0x5bf0] ;  /* 0x005bf00001337983 */ /* 0x000ee20000300800 */
[----:B------:R-:W-:Y:S02]  /*1212f0*/  PRMT R48, R48, 0x5410, R38 ;  /* 0x0000541030307816 */ /* 0x000fe40000000026 */
[----:B--2---:R-:W-:Y:S02]  /*121300*/  PRMT R3, R3, 0x5410, R36 ;  /* 0x0000541003037816 */ /* 0x004fe40000000024 */
[----:B------:R-:W2:Y:S04]  /*121310*/  LDL.LU R36, [R1+0x5bec] ;  /* 0x005bec0001247983 */ /* 0x000ea80000300800 */
[----:B------:R-:W2:Y:S04]  /*121320*/  LDL.LU R37, [R1+0x5be8] ;  /* 0x005be80001257983 */ /* 0x000ea80000300800 */
[----:B------:R-:W4:Y:S01]  /*121330*/  LDL.LU R38, [R1+0x5be4] ;  /* 0x005be40001267983 */ /* 0x000f220000300800 */
[----:B------:R-:W-:-:S02]  /*121340*/  LOP3.LUT R47, R47, 0xffff, RZ, 0xc0, !PT ;  /* 0x0000ffff2f2f7812 */ /* 0x000fc400078ec0ff */
[----:B------:R-:W-:Y:S01]  /*121350*/  PRMT R39, R39, 0x5410, R20 ;  /* 0x0000541027277816 */ /* 0x000fe20000000014 */
[----:B---3--:R0:W-:Y:S01]  /*121360*/  STL.64 [R1+0x5b70], R50 ;  /* 0x005b703201007387 */ /* 0x0081e20000100a00 */
[----:B------:R-:W-:-:S03]  /*121370*/  PRMT R47, R47, 0x3340, R0 ;  /* 0x000033402f2f7816 */ /* 0x000fc60000000000 */
[----:B0-----:R-:W3:Y:S04]  /*121380*/  LDL.LU R51, [R1+0x18c] ;  /* 0x00018c0001337983 */ /* 0x001ee80000300800 */
[----:B------:R0:W-:Y:S02]  /*121390*/  STL.64 [R1+0x5b68], R48 ;  /* 0x005b683001007387 */ /* 0x0001e40000100a00 */
[----:B0-----:R-:W-:Y:S02]  /*1213a0*/  PRMT R49, R11, 0x5410, R19 ;  /* 0x000054100b317816 */ /* 0x001fe40000000013 */
[----:B------:R-:W-:Y:S02]  /*1213b0*/  PRMT R11, R34, 0x5410, R47 ;  /* 0x00005410220b7816 */ /* 0x000fe4000000002f */
[----:B------:R-:W-:Y:S01]  /*1213c0*/  PRMT R47, R56, 0x5410, R6 ;  /* 0x00005410382f7816 */ /* 0x000fe20000000006 */
[----:B----4-:R0:W-:Y:S04]  /*1213d0*/  STL.64 [R1+0x5b88], R38 ;  /* 0x005b882601007387 */ /* 0x0101e80000100a00 */
[----:B--2---:R1:W-:Y:S04]  /*1213e0*/  STL.64 [R1+0x5b80], R36 ;  /* 0x005b802401007387 */ /* 0x0043e80000100a00 */
[----:B------:R-:W2:Y:S04]  /*1213f0*/  LDL.LU R6, [R1+0x5be0] ;  /* 0x005be00001067983 */ /* 0x000ea80000300800 */
[----:B------:R-:W4:Y:S04]  /*121400*/  LDL.LU R56, [R1+0x5bdc] ;  /* 0x005bdc0001387983 */ /* 0x000f280000300800 */
[----:B0-----:R-:W2:Y:S01]  /*121410*/  LDL.LU R38, [R1+0x12b4] ;  /* 0x0012b40001267983 */ /* 0x001ea20000300800 */
[----:B-1----:R-:W-:-:S02]  /*121420*/  PRMT R36, R13, 0x5410, R5 ;  /* 0x000054100d247816 */ /* 0x002fc40000000005 */
[----:B------:R-:W-:Y:S01]  /*121430*/  PRMT R37, R2, 0x5410, R14 ;  /* 0x0000541002257816 */ /* 0x000fe2000000000e */
[----:B------:R-:W2:Y:S01]  /*121440*/  LDL.LU R5, [R1+0x5bd8] ;  /* 0x005bd80001057983 */ /* 0x000ea20000300800 */
[----:B------:R-:W-:-:S03]  /*121450*/  PRMT R48, R57, 0x5410, R4 ;  /* 0x0000541039307816 */ /* 0x000fc60000000004 */
[----:B------:R-:W2:Y:S04]  /*121460*/  LDL.LU R13, [R1+0x5bd4] ;  /* 0x005bd400010d7983 */ /* 0x000ea80000300800 */
[----:B------:R-:W2:Y:S04]  /*121470*/  LDL.LU R14, [R1+0x5bd0] ;  /* 0x005bd000010e7983 */ /* 0x000ea80000300800 */
[----:B------:R-:W2:Y:S04]  /*121480*/  LDL.LU R2, [R1+0x5bcc] ;  /* 0x005bcc0001027983 */ /* 0x000ea80000300800 */
[----:B------:R-:W2:Y:S04]  /*121490*/  LDL.LU R4, [R1+0x5bc8] ;  /* 0x005bc80001047983 */ /* 0x000ea80000300800 */
[----:B------:R-:W2:Y:S01]  /*1214a0*/  LDL.LU R57, [R1+0x5bc4] ;  /* 0x005bc40001397983 */ /* 0x000ea20000300800 */
[----:B---3--:R-:W-:-:S02]  /*1214b0*/  PRMT R12, R12, 0x5410, R51 ;  /* 0x000054100c0c7816 */ /* 0x008fc40000000033 */
[----:B------:R-:W-:Y:S02]  /*1214c0*/  PRMT R50, R27, 0x5410, R25 ;  /* 0x000054101b327816 */ /* 0x000fe40000000019 */
[----:B----4-:R-:W-:Y:S02]  /*1214d0*/  PRMT R56, R56, 0x5410, R31 ;  /* 0x0000541038387816 */ /* 0x010fe4000000001f */
[----:B------:R-:W3:Y:S04]  /*1214e0*/  LDL.LU R31, [R1+0x5bc0] ;  /* 0x005bc000011f7983 */ /* 0x000ee80000300800 */
[----:B------:R-:W4:Y:S04]  /*1214f0*/  LDL.LU R39, [R1+0x29f8] ;  /* 0x0029f80001277983 */ /* 0x000f280000300800 */
[----:B------:R-:W3:Y:S04]  /*121500*/  LDL.LU R51, [R1+0x29f4] ;  /* 0x0029f40001337983 */ /* 0x000ee80000300800 */
[----:B------:R-:W3:Y:S01]  /*121510*/  LDL.LU R27, [R1+0x29d8] ;  /* 0x0029d800011b7983 */ /* 0x000ee20000300800 */
[----:B------:R-:W-:-:S02]  /*121520*/  LOP3.LUT R46, R46, 0xffff, RZ, 0xc0, !PT ;  /* 0x0000ffff2e2e7812 */ /* 0x000fc400078ec0ff */
[----:B------:R-:W-:Y:S01]  /*121530*/  LOP3.LUT R45, R45, 0xffff, RZ, 0xc0, !PT ;  /* 0x0000ffff2d2d7812 */ /* 0x000fe200078ec0ff */
[----:B------:R-:W3:Y:S01]  /*121540*/  LDL.LU R34, [R1+0x29d4] ;  /* 0x0029d40001227983 */ /* 0x000ee20000300800 */
[----:B------:R-:W-:Y:S02]  /*121550*/  PRMT R46, R46, 0x3340, R0 ;  /* 0x000033402e2e7816 */ /* 0x000fe40000000000 */
[----:B--2---:R-:W-:Y:S02]  /*121560*/  PRMT R25, R14, 0x5410, R15 ;  /* 0x000054100e197816 */ /* 0x004fe4000000000f */
[----:B------:R-:W2:Y:S01]  /*121570*/  LDL.LU R15, [R1+0x5bbc] ;  /* 0x005bbc00010f7983 */ /* 0x000ea20000300800 */
[----:B------:R-:W-:Y:S02]  /*121580*/  PRMT R20, R4, 0x5410, R46 ;  /* 0x0000541004147816 */ /* 0x000fe4000000002e */
[----:B------:R-:W-:Y:S01]  /*121590*/  PRMT R45, R45, 0x3340, R0 ;  /* 0x000033402d2d7816 */ /* 0x000fe20000000000 */
[----:B------:R-:W2:Y:S01]  /*1215a0*/  LDL.LU R14, [R1+0x5bb8] ;  /* 0x005bb800010e7983 */ /* 0x000ea20000300800 */
[----:B------:R-:W-:-:S03]  /*1215b0*/  LOP3.LUT R44, R44, 0xffff, RZ, 0xc0, !PT ;  /* 0x0000ffff2c2c7812 */ /* 0x000fc600078ec0ff */
[----:B------:R-:W2:Y:S01]  /*1215c0*/  LDL.LU R4, [R1+0x5bb4] ;  /* 0x005bb40001047983 */ /* 0x000ea20000300800 */
[----:B------:R-:W-:-:S03]  /*1215d0*/  PRMT R32, R32, 0x5410, R24 ;  /* 0x0000541020207816 */ /* 0x000fc60000000018 */
[----:B------:R-:W2:Y:S01]  /*1215e0*/  LDL.LU R46, [R1+0x12b8] ;  /* 0x0012b800012e7983 */ /* 0x000ea20000300800 */
[----:B------:R-:W-:-:S03]  /*1215f0*/  PRMT R24, R55, 0x5410, R54 ;  /* 0x0000541037187816 */ /* 0x000fc60000000036 */
[----:B------:R0:W-:Y:S01]  /*121600*/  STL.64 [R1+0x5b08], R22 ;  /* 0x005b081601007387 */ /* 0x0001e20000100a00 */
[----:B------:R-:W-:-:S03]  /*121610*/  PRMT R19, R52, 0x5410, R45 ;  /* 0x0000541034137816 */ /* 0x000fc6000000002d */
[----:B------:R1:W-:Y:S01]  /*121620*/  STL.64 [R1+0x5b00], R20 ;  /* 0x005b001401007387 */ /* 0x0003e20000100a00 */
[----:B------:R-:W-:Y:S01]  /*121630*/  PRMT R44, R44, 0x3340, R0 ;  /* 0x000033402c2c7816 */ /* 0x000fe20000000000 */
[----:B0-----:R-:W-:Y:S02]  /*121640*/  IMAD.MOV.U32 R22, RZ, RZ, R53 ;  /* 0x000000ffff167224 */ /* 0x001fe400078e0035 */
[----:B-1----:R-:W2:Y:S04]  /*121650*/  LDL.LU R21, [R1+0x12d4] ;  /* 0x0012d40001157983 */ /* 0x002ea80000300800 */
[----:B------:R-:W2:Y:S01]  /*121660*/  LDL.LU R54, [R1+0x13e8] ;  /* 0x0013e80001367983 */ /* 0x000ea20000300800 */
[----:B------:R-:W-:-:S03]  /*121670*/  IMAD.MOV.U32 R23, RZ, RZ, R11 ;  /* 0x000000ffff177224 */ /* 0x000fc600078e000b */
[----:B------:R-:W2:Y:S01]  /*121680*/  LDL.LU R55, [R1+0x13e4] ;  /* 0x0013e40001377983 */ /* 0x000ea20000300800 */
[----:B------:R-:W-:-:S03]  /*121690*/  PRMT R11, R57, 0x5410, R44 ;  /* 0x00005410390b7816 */ /* 0x000fc6000000002c */
[----:B------:R-:W2:Y:S04]  /*1216a0*/  LDL.LU R52, [R1+0x13d8] ;  /* 0x0013d80001347983 */ /* 0x000ea80000300800 */
[----:B------:R-:W2:Y:S04]  /*1216b0*/  LDL.LU R53, [R1+0x13d4] ;  /* 0x0013d40001357983 */ /* 0x000ea80000300800 */
[----:B------:R-:W-:Y:S04]  /*1216c0*/  STL.64 [R1+0x5ad8], R18 ;  /* 0x005ad81201007387 */ /* 0x000fe80000100a00 */
[----:B------:R4:W-:Y:S04]  /*1216d0*/  STL.64 [R1+0x5ad0], R16 ;  /* 0x005ad01001007387 */ /* 0x0009e80000100a00 */
[----:B------:R-:W2:Y:S04]  /*1216e0*/  LDL.LU R57, [R1+0x5bb0] ;  /* 0x005bb00001397983 */ /* 0x000ea80000300800 */
[----:B------:R-:W-:Y:S04]  /*1216f0*/  STL.64 [R1+0x5b18], R10 ;  /* 0x005b180a01007387 */ /* 0x000fe80000100a00 */
[----:B------:R0:W-:Y:S01]  /*121700*/  STL.64 [R1+0x5b10], R8 ;  /* 0x005b100801007387 */ /* 0x0001e20000100a00 */
[----:B----4-:R-:W-:-:S02]  /*121710*/  LOP3.LUT R16, R39, 0xffff, RZ, 0xc0, !PT ;  /* 0x0000ffff27107812 */ /* 0x010fc400078ec0ff */
[----:B---3--:R-:W-:Y:S02]  /*121720*/  LOP3.LUT R17, R51, 0xffff, RZ, 0xc0, !PT ;  /* 0x0000ffff33117812 */ /* 0x008fe400078ec0ff */
[----:B0-----:R-:W-:Y:S02]  /*121730*/  PRMT R8, R13, 0x4210, R16 ;  /* 0x000042100d087816 */ /* 0x001fe40000000010 */
[----:B------:R-:W-:Y:S01]  /*121740*/  LOP3.LUT R18, R27, 0xffff, RZ, 0xc0, !PT ;  /* 0x0000ffff1b127812 */ /* 0x000fe200078ec0ff */
[----:B------:R-:W3:Y:S01]  /*121750*/  LDL.LU R13, [R1+0x5bac] ;  /* 0x005bac00010d7983 */ /* 0x000ee20000300800 */
[----:B------:R-:W-:Y:S02]  /*121760*/  PRMT R9, R5, 0x4210, R17 ;  /* 0x0000421005097816 */ /* 0x000fe40000000011 */
[----:B------:R-:W-:Y:S01]  /*121770*/  PRMT R10, R6, 0x4210, R18 ;  /* 0x00004210060a7816 */ /* 0x000fe20000000012 */
[----:B------:R-:W4:Y:S04]  /*121780*/  LDL.LU R5, [R1+0x5ba8] ;  /* 0x005ba80001057983 */ /* 0x000f280000300800 */
[----:B------:R-:W4:Y:S01]  /*121790*/  LDL.LU R6, [R1+0x5ba4] ;  /* 0x005ba40001067983 */ /* 0x000f220000300800 */
[----:B------:R-:W-:-:S02]  /*1217a0*/  LOP3.LUT R43, R43, 0xffff, RZ, 0xc0, !PT ;  /* 0x0000ffff2b2b7812 */ /* 0x000fc400078ec0ff */
[----:B------:R-:W-:Y:S02]  /*1217b0*/  LOP3.LUT R42, R42, 0xffff, RZ, 0xc0, !PT ;  /* 0x0000ffff2a2a7812 */ /* 0x000fe400078ec0ff */
[----:B------:R-:W-:Y:S02]  /*1217c0*/  LOP3.LUT R41, R41, 0xffff, RZ, 0xc0, !PT ;  /* 0x0000ffff29297812 */ /* 0x000fe400078ec0ff */
[----:B------:R-:W-:Y:S02]  /*1217d0*/  LOP3.LUT R40, R40, 0xffff, RZ, 0xc0, !PT ;  /* 0x0000ffff28287812 */ /* 0x000fe400078ec0ff */
[--C-:B------:R-:W-:Y:S02]  /*1217e0*/  PRMT R43, R43, 0x3340, R0.reuse ;  /* 0x000033402b2b7816 */ /* 0x100fe40000000000 */
[--C-:B------:R-:W-:Y:S02]  /*1217f0*/  PRMT R42, R42, 0x3340, R0.reuse ;  /* 0x000033402a2a7816 */ /* 0x100fe40000000000 */
[----:B------:R-:W-:-:S02]  /*121800*/  PRMT R41, R41, 0x3340, R0 ;  /* 0x0000334029297816 */ /* 0x000fc40000000000 */
[----:B------:R-:W-:Y:S02]  /*121810*/  PRMT R40, R40, 0x3340, R0 ;  /* 0x0000334028287816 */ /* 0x000fe40000000000 */
[----:B------:R-:W-:Y:S02]  /*121820*/  PRMT R45, R23, 0x5210, R22 ;  /* 0x00005210172d7816 */ /* 0x000fe40000000016 */
[----:B--2---:R-:W-:Y:S02]  /*121830*/  PRMT R46, R37, 0x5210, R46 ;  /* 0x00005210252e7816 */ /* 0x004fe4000000002e */
[----:B------:R-:W-:Y:S02]  /*121840*/  LOP3.LUT R19, R34, 0xffff, RZ, 0xc0, !PT ;  /* 0x0000ffff22137812 */ /* 0x000fe400078ec0ff */
[----:B------:R-:W-:Y:S02]  /*121850*/  PRMT R31, R31, 0x5410, R43 ;  /* 0x000054101f1f7816 */ /* 0x000fe4000000002b */
[----:B------:R-:W-:-:S02]  /*121860*/  PRMT R15, R15, 0x5410, R42 ;  /* 0x000054100f0f7816 */ /* 0x000fc4000000002a */
[----:B------:R-:W-:Y:S02]  /*121870*/  PRMT R14, R14, 0x5410, R41 ;  /* 0x000054100e0e7816 */ /* 0x000fe40000000029 */
[----:B------:R-:W-:Y:S02]  /*121880*/  PRMT R4, R4, 0x5410, R40 ;  /* 0x0000541004047816 */ /* 0x000fe40000000028 */
[----:B------:R-:W-:Y:S02]  /*121890*/  PRMT R44, R47, 0x5210, R21 ;  /* 0x000052102f2c7816 */ /* 0x000fe40000000015 */
[----:B------:R-:W-:Y:S02]  /*1218a0*/  PRMT R47, R36, 0x5210, R38 ;  /* 0x00005210242f7816 */ /* 0x000fe40000000026 */
[----:B------:R-:W-:Y:S02]  /*1218b0*/  PRMT R11, R7, 0x4210, R19 ;  /* 0x00004210070b7816 */ /* 0x000fe40000000013 */
[----:B------:R-:W-:Y:S01]  /*1218c0*/  PRMT R17, R50, 0x5210, R17 ;  /* 0x0000521032117816 */ /* 0x000fe20000000011 */
[----:B------:R-:W2:Y:S01]  /*1218d0*/  LDL.LU R7, [R1+0x5ba0] ;  /* 0x005ba00001077983 */ /* 0x000ea20000300800 */
[----:B------:R-:W-:-:S02]  /*1218e0*/  PRMT R18, R49, 0x5210, R18 ;  /* 0x0000521031127816 */ /* 0x000fc40000000012 */
[----:B------:R-:W-:Y:S01]  /*1218f0*/  PRMT R19, R48, 0x5210, R19 ;  /* 0x0000521030137816 */ /* 0x000fe20000000013 */
[----:B------:R-:W-:Y:S01]  /*121900*/  LDS.128 R40, [R57] ;  /* 0x0000000039287984 */ /* 0x000fe20000000c00 */
[----:B------:R-:W-:-:S03]  /*121910*/  NOP ;  /* 0x0000000000007918 */ /* 0x000fc60000000000 */
[----:B------:R-:W-:Y:S01]  /*121920*/  STSM.16.M88.4 [R57], R44 ;  /* 0x0000002c39007844 */ /* 0x000fe20000000200 */
[----:B------:R-:W-:-:S03]  /*121930*/  NOP ;  /* 0x0000000000007918 */ /* 0x000fc60000000000 */
[----:B------:R-:W-:Y:S01]  /*121940*/  LDS.128 R44, [R57] ;  /* 0x00000000392c7984 */ /* 0x000fe20000000c00 */
[----:B------:R-:W-:-:S03]  /*121950*/  NOP ;  /* 0x0000000000007918 */ /* 0x000fc60000000000 */
[----:B------:R0:W-:Y:S01]  /*121960*/  STSM.16.M88.4 [R57], R8 ;  /* 0x0000000839007844 */ /* 0x0001e20000000200 */
[----:B------:R-:W-:-:S03]  /*121970*/  NOP ;  /* 0x0000000000007918 */ /* 0x000fc60000000000 */
[----:B------:R-:W1:Y:S01]  /*121980*/  LDS.128 R36, [R57] ;  /* 0x0000000039247984 */ /* 0x000e620000000c00 */
[----:B0-----:R-:W-:Y:S02]  /*121990*/  LOP3.LUT R8, R54, 0xffff, RZ, 0xc0, !PT ;  /* 0x0000ffff36087812 */ /* 0x001fe400078ec0ff */
[----:B------:R-:W-:Y:S02]  /*1219a0*/  LOP3.LUT R9, R55, 0xffff, RZ, 0xc0, !PT ;  /* 0x0000ffff37097812 */ /* 0x000fe400078ec0ff */
[----:B------:R-:W-:Y:S02]  /*1219b0*/  LOP3.LUT R10, R52, 0xffff, RZ, 0xc0, !PT ;  /* 0x0000ffff340a7812 */ /* 0x000fe400078ec0ff */
[----:B------:R-:W-:-:S04]  /*1219c0*/  LOP3.LUT R11, R53, 0xffff, RZ, 0xc0, !PT ;  /* 0x0000ffff350b7812 */ /* 0x000fc800078ec0ff */
[----:B------:R-:W-:Y:S02]  /*1219d0*/  PRMT R55, R2, 0x4210, R11 ;  /* 0x0000421002377816 */ /* 0x000fe4000000000b */
[----:B------:R-:W-:Y:S01]  /*1219e0*/  PRMT R16, R32, 0x5210, R16 ;  /* 0x0000521020107816 */ /* 0x000fe20000000010 */
[----:B------:R-:W-:Y:S01]  /*1219f0*/  NOP ;  /* 0x0000000000007918 */ /* 0x000fe20000000000 */
[----:B---3--:R-:W-:Y:S02]  /*121a00*/  PRMT R54, R13, 0x4210, R10 ;  /* 0x000042100d367816 */ /* 0x008fe4000000000a */
[----:B----4-:R-:W-:Y:S02]  /*121a10*/  PRMT R53, R5, 0x4210, R9 ;  /* 0x0000421005357816 */ /* 0x010fe40000000009 */
[----:B------:R-:W-:Y:S02]  /*121a20*/  PRMT R52, R6, 0x4210, R8 ;  /* 0x0000421006347816 */ /* 0x000fe40000000008 */
[----:B------:R-:W3:Y:S04]  /*121a30*/  LDL.LU R6, [R1+0x5b9c] ;  /* 0x005b9c0001067983 */ /* 0x000ee80000300800 */
[----:B------:R-:W-:Y:S01]  /*121a40*/  STSM.16.M88.4 [R57], R52 ;  /* 0x0000003439007844 */ /* 0x000fe20000000200 */
[----:B------:R-:W-:-:S03]  /*121a50*/  NOP ;  /* 0x0000000000007918 */ /* 0x000fc60000000000 */
[----:B------:R-:W0:Y:S01]  /*121a60*/  LDS.128 R48, [R57] ;  /* 0x0000000039307984 */ /* 0x000e220000000c00 */
[----:B------:R-:W-:-:S03]  /*121a70*/  NOP ;  /* 0x0000000000007918 */ /* 0x000fc60000000000 */
[----:B------:R-:W4:Y:S04]  /*121a80*/  LDL.LU R21, [R1+0x2a18] ;  /* 0x002a180001157983 */ /* 0x000f280000300800 */
[----:B------:R-:W2:Y:S04]  /*121a90*/  LDL.LU R22, [R1+0x2a14] ;  /* 0x002a140001167983 */ /* 0x000ea80000300800 */
[----:B------:R-:W3:Y:S04]  /*121aa0*/  LDL.LU R23, [R1+0x29ec] ;  /* 0x0029ec0001177983 */ /* 0x000ee80000300800 */
[----:B------:R-:W3:Y:S04]  /*121ab0*/  LDL.LU R27, [R1+0x29e8] ;  /* 0x0029e800011b7983 */ /* 0x000ee80000300800 */
[----:B------:R-:W3:Y:S04]  /*121ac0*/  LDL.LU R5, [R1+0x5b98] ;  /* 0x005b980001057983 */ /* 0x000ee80000300800 */
[----:B------:R-:W3:Y:S04]  /*121ad0*/  LDL.LU R13, [R1+0x5b94] ;  /* 0x005b9400010d7983 */ /* 0x000ee80000300800 */
[----:B------:R-:W3:Y:S04]  /*121ae0*/  LDL.LU R2, [R1+0x5b90] ;  /* 0x005b900001027983 */ /* 0x000ee80000300800 */
[----:B-1----:R-:W-:Y:S04]  /*121af0*/  STL.64 [R1+0x1e0], R36 ;  /* 0x0001e02401007387 */ /* 0x002fe80000100a00 */
[----:B------:R1:W-:Y:S04]  /*121b00*/  STL.64 [R1+0x1e8], R38 ;  /* 0x0001e82601007387 */ /* 0x0003e80000100a00 */
[----:B-1----:R-:W4:Y:S04]  /*121b10*/  LDL.LU.64 R38, [R1+0x5b88] ;  /* 0x005b880001267983 */ /* 0x002f280000300a00 */
[----:B------:R-:W3:Y:S04]  /*121b20*/  LDL.LU.64 R36, [R1+0x5b80] ;  /* 0x005b800001247983 */ /* 0x000ee80000300a00 */
[----:B------:R-:W3:Y:S04]  /*121b30*/  LDL.LU.64 R54, [R1+0x5b78] ;  /* 0x005b780001367983 */ /* 0x000ee80000300a00 */
[----:B------:R-:W3:Y:S04]  /*121b40*/  LDL.LU R32, [R1+0x13f8] ;  /* 0x0013f80001207983 */ /* 0x000ee80000300800 */
[----:B------:R-:W3:Y:S04]  /*121b50*/  LDL.LU R34, [R1+0x13f4] ;  /* 0x0013f40001227983 */ /* 0x000ee80000300800 */
[----:B------:R-:W3:Y:S04]  /*121b60*/  LDL.LU R52, [R1+0x13e0] ;  /* 0x0013e00001347983 */ /* 0x000ee80000300800 */
[----:B------:R-:W3:Y:S04]  /*121b70*/  LDL.LU R53, [R1+0x13dc] ;  /* 0x0013dc0001357983 */ /* 0x000ee80000300800 */
[----:B0-----:R-:W-:Y:S04]  /*121b80*/  STL.64 [R1+0x1d0], R48 ;  /* 0x0001d03001007387 */ /* 0x001fe80000100a00 */
[----:B------:R0:W-:Y:S04]  /*121b90*/  STL.64 [R1+0x1d8], R50 ;  /* 0x0001d83201007387 */ /* 0x0001e80000100a00 */
[----:B0-----:R-:W3:Y:S04]  /*121ba0*/  LDL.LU.64 R50, [R1+0x5b70] ;  /* 0x005b700001327983 */ /* 0x001ee80000300a00 */
[----:B------:R-:W2:Y:S04]  /*121bb0*/  LDL.LU.64 R48, [R1+0x5b68] ;  /* 0x005b680001307983 */ /* 0x000ea80000300a00 */
[----:B------:R-:W-:Y:S01]  /*121bc0*/  STSM.16.M88.4 [R57], R16 ;  /* 0x0000001039007844 */ /* 0x000fe20000000200 */
[----:B------:R-:W-:-:S03]  /*121bd0*/  NOP ;  /* 0x0000000000007918 */ /* 0x000fc60000000000 */
[----:B------:R-:W0:Y:S01]  /*121be0*/  LDS.128 R16, [R57] ;  /* 0x0000000039107984 */ /* 0x000e220000000c00 */
[----:B------:R-:W-:Y:S02]  /*121bf0*/  PRMT R8, R61, 0x5210, R8 ;  /* 0x000052103d087816 */ /* 0x000fe40000000008 */
[----:B------:R-:W-:Y:S01]  /*121c00*/  PRMT R11, R12, 0x5210, R11 ;  /* 0x000052100c0b7816 */ /* 0x000fe2000000000b */
[----:B------:R-:W3:Y:S01]  /*121c10*/  LDL.LU R61, [R1+0x5b64] ;  /* 0x005b6400013d7983 */ /* 0x000ee20000300800 */
[----:B------:R-:W-:Y:S01]  /*121c20*/  NOP ;  /* 0x0000000000007918 */ /* 0x000fe20000000000 */
[----:B----4-:R-:W-:Y:S02]  /*121c30*/  PRMT R10, R39, 0x5210, R10 ;  /* 0x00005210270a7816 */ /* 0x010fe4000000000a */
[----:B--2---:R-:W-:Y:S02]  /*121c40*/  PRMT R9, R48, 0x5210, R9 ;  /* 0x0000521030097816 */ /* 0x004fe40000000009 */
[----:B------:R-:W2:Y:S04]  /*121c50*/  LDL.LU R48, [R1+0x5b60] ;  /* 0x005b600001307983 */ /* 0x000ea80000300800 */
[----:B------:R-:W4:Y:S04]  /*121c60*/  LDL.LU R39, [R1+0x5b5c] ;  /* 0x005b5c0001277983 */ /* 0x000f280000300800 */
[----:B------:R-:W4:Y:S04]  /*121c70*/  LDL.LU R12, [R1+0x5b58] ;  /* 0x005b5800010c7983 */ /* 0x000f280000300800 */
[----:B0-----:R0:W-:Y:S04]  /*121c80*/  STL.64 [R1+0x1a0], R16 ;  /* 0x0001a01001007387 */ /* 0x0011e80000100a00 */
[----:B------:R-:W-:Y:S04]  /*121c90*/  STSM.16.M88.4 [R57], R8 ;  /* 0x0000000839007844 */ /* 0x000fe80000000200 */
[----:B------:R3:W-:Y:S01]  /*121ca0*/  STL.64 [R1+0x1a8], R18 ;  /* 0x0001a81201007387 */ /* 0x0007e20000100a00 */
[----:B0-----:R-:W-:-:S02]  /*121cb0*/  LOP3.LUT R16, R21, 0xffff, RZ, 0xc0, !PT ;  /* 0x0000ffff15107812 */ /* 0x001fc400078ec0ff */
[----:B------:R-:W-:Y:S02]  /*121cc0*/  LOP3.LUT R17, R22, 0xffff, RZ, 0xc0, !PT ;  /* 0x0000ffff16117812 */ /* 0x000fe400078ec0ff */
[----:B---3--:R-:W-:Y:S01]  /*121cd0*/  LOP3.LUT R18, R23, 0xffff, RZ, 0xc0, !PT ;  /* 0x0000ffff17127812 */ /* 0x008fe200078ec0ff */
[----:B------:R-:W-:Y:S01]  /*121ce0*/  NOP ;  /* 0x0000000000007918 */ /* 0x000fe20000000000 */
[----:B------:R-:W0:Y:S01]  /*121cf0*/  LDS.128 R20, [R57] ;  /* 0x0000000039147984 */ /* 0x000e220000000c00 */
[----:B------:R-:W-:Y:S02]  /*121d00*/  LOP3.LUT R19, R27, 0xffff, RZ, 0xc0, !PT ;  /* 0x0000ffff1b137812 */ /* 0x000fe400078ec0ff */
[----:B------:R-:W-:Y:S02]  /*121d10*/  PRMT R8, R13, 0x4210, R16 ;  /* 0x000042100d087816 */ /* 0x000fe40000000010 */
[----:B------:R-:W-:Y:S01]  /*121d20*/  PRMT R9, R5, 0x4210, R17 ;  /* 0x0000421005097816 */ /* 0x000fe20000000011 */
[----:B------:R-:W3:Y:S01]  /*121d30*/  LDL.LU R13, [R1+0x5b54] ;  /* 0x005b5400010d7983 */ /* 0x000ee20000300800 */
[----:B------:R-:W-:-:S02]  /*121d40*/  PRMT R10, R6, 0x4210, R18 ;  /* 0x00004210060a7816 */ /* 0x000fc40000000012 */
[----:B------:R-:W-:Y:S01]  /*121d50*/  PRMT R11, R7, 0x4210, R19 ;  /* 0x00004210070b7816 */ /* 0x000fe20000000013 */
[----:B------:R-:W-:Y:S01]  /*121d60*/  NOP ;  /* 0x0000000000007918 */ /* 0x000fe20000000000 */
[----:B------:R-:W3:Y:S04]  /*121d70*/  LDL.LU R5, [R1+0x5b50] ;  /* 0x005b500001057983 */ /* 0x000ee80000300800 */
[----:B------:R1:W-:Y:S04]  /*121d80*/  STSM.16.M88.4 [R57], R8 ;  /* 0x0000000839007844 */ /* 0x0003e80000000200 */
[----:B------:R-:W3:Y:S04]  /*121d90*/  LDL.LU R6, [R1+0x5b4c] ;  /* 0x005b4c0001067983 */ /* 0x000ee80000300800 */
[----:B------:R-:W3:Y:S01]  /*121da0*/  LDL.LU R7, [R1+0x5b48] ;  /* 0x005b480001077983 */ /* 0x000ee20000300800 */
[----:B-1----:R-:W-:-:S02]  /*121db0*/  LOP3.LUT R9, R34, 0xffff, RZ, 0xc0, !PT ;  /* 0x0000ffff22097812 */ /* 0x002fc400078ec0ff */
[----:B------:R-:W-:Y:S01]  /*121dc0*/  LOP3.LUT R10, R52, 0xffff, RZ, 0xc0, !PT ;  /* 0x0000ffff340a7812 */ /* 0x000fe200078ec0ff */
[----:B0-----:R0:W-:Y:S01]  /*121dd0*/  STL.64 [R1+0x1c0], R20 ;  /* 0x0001c01401007387 */ /* 0x0011e20000100a00 */
[----:B------:R-:W-:-:S03]  /*121de0*/  LOP3.LUT R11, R53, 0xffff, RZ, 0xc0, !PT ;  /* 0x0000ffff350b7812 */ /* 0x000fc600078ec0ff */
[----:B------:R1:W-:Y:S01]  /*121df0*/  STL.64 [R1+0x1c8], R22 ;  /* 0x0001c81601007387 */ /* 0x0003e20000100a00 */
[----:B0-----:R-:W-:Y:S02]  /*121e00*/  PRMT R21, R55, 0x4210, R9 ;  /* 0x0000421037157816 */ /* 0x001fe40000000009 */
[----:B-1----:R-:W-:Y:S01]  /*121e10*/  PRMT R22, R54, 0x4210, R10 ;  /* 0x0000421036167816 */ /* 0x002fe2000000000a */
[----:B------:R-:W-:Y:S01]  /*121e20*/  NOP ;  /* 0x0000000000007918 */ /* 0x000fe20000000000 */
[----:B------:R-:W0:Y:S01]  /*121e30*/  LDS.128 R52, [R57] ;  /* 0x0000000039347984 */ /* 0x000e220000000c00 */
[----:B------:R-:W-:-:S04]  /*121e40*/  LOP3.LUT R8, R32, 0xffff, RZ, 0xc0, !PT ;  /* 0x0000ffff20087812 */ /* 0x000fc800078ec0ff */
[----:B------:R-:W-:Y:S02]  /*121e50*/  PRMT R20, R36, 0x4210, R8 ;  /* 0x0000421024147816 */ /* 0x000fe40000000008 */
[----:B------:R-:W2:Y:S04]  /*121e60*/  LDL.LU R36, [R1+0x2a38] ;  /* 0x002a380001247983 */ /* 0x000ea80000300800 */
[----:B------:R-:W4:Y:S04]  /*121e70*/  LDL.LU R34, [R1+0x2a34] ;  /* 0x002a340001227983 */ /* 0x000f280000300800 */
[----:B------:R-:W3:Y:S04]  /*121e80*/  LDL.LU R32, [R1+0x2a00] ;  /* 0x002a000001207983 */ /* 0x000ee80000300800 */
[----:B------:R-:W3:Y:S04]  /*121e90*/  LDL.LU R27, [R1+0x29fc] ;  /* 0x0029fc00011b7983 */ /* 0x000ee80000300800 */
[----:B0-----:R0:W-:Y:S04]  /*121ea0*/  STL.64 [R1+0x280], R52 ;  /* 0x0002803401007387 */ /* 0x0011e80000100a00 */
[----:B------:R1:W-:Y:S04]  /*121eb0*/  STL.64 [R1+0x288], R54 ;  /* 0x0002883601007387 */ /* 0x0003e80000100a00 */
[----:B0-----:R-:W3:Y:S01]  /*121ec0*/  LDL.LU.64 R52, [R1+0x5b40] ;  /* 0x005b400001347983 */ /* 0x001ee20000300a00 */
[----:B------:R-:W-:-:S03]  /*121ed0*/  PRMT R16, R50, 0x5210, R16 ;  /* 0x0000521032107816 */ /* 0x000fc60000000010 */
[----:B-1----:R-:W3:Y:S01]  /*121ee0*/  LDL.LU R54, [R1+0x1508] ;  /* 0x0015080001367983 */ /* 0x002ee20000300800 */
[----:B------:R-:W-:Y:S01]  /*121ef0*/  PRMT R23, R51, 0x4210, R11 ;  /* 0x0000421033177816 */ /* 0x000fe2000000000b */
[----:B------:R-:W-:Y:S02]  /*121f00*/  NOP ;  /* 0x0000000000007918 */ /* 0x000fe40000000000 */
[----:B------:R-:W3:Y:S04]  /*121f10*/  LDL.LU R55, [R1+0x1504] ;  /* 0x0015040001377983 */ /* 0x000ee80000300800 */
[----:B------:R-:W3:Y:S04]  /*121f20*/  LDL.LU R50, [R1+0x13f0] ;  /* 0x0013f00001327983 */ /* 0x000ee80000300800 */
[----:B------:R-:W3:Y:S01]  /*121f30*/  LDL.LU R51, [R1+0x13ec] ;  /* 0x0013ec0001337983 */ /* 0x000ee20000300800 */
        /* <DEDUP_REMOVED lines=10> */
[----:B------:R-:W-:-:S03]  /*121fe0*/  PRMT R8, R58, 0x5210, R8 ;  /* 0x000052103a087816 */ /* 0x000fc60000000008 */
[----:B------:R-:W3:Y:S01]  /*121ff0*/  LDL.LU R3, [R1+0x5b3c] ;  /* 0x005b3c0001037983 */ /* 0x000ee20000300800 */
[----:B------:R-:W-:-:S03]  /*122000*/  PRMT R9, R59, 0x5210, R9 ;  /* 0x000052103b097816 */ /* 0x000fc60000000009 */
[----:B------:R-:W3:Y:S01]  /*122010*/  LDL.LU R49, [R1+0x5b38] ;  /* 0x005b380001317983 */ /* 0x000ee20000300800 */
[----:B------:R-:W-:Y:S02]  /*122020*/  PRMT R10, R60, 0x5210, R10 ;  /* 0x000052103c0a7816 */ /* 0x000fe4000000000a */
[----:B------:R-:W-:Y:S01]  /*122030*/  PRMT R11, R25, 0x5210, R11 ;  /* 0x00005210190b7816 */ /* 0x000fe2000000000b */
[----:B------:R-:W3:Y:S01]  /*122040*/  LDL.LU R56, [R1+0x5b34] ;  /* 0x005b340001387983 */ /* 0x000ee20000300800 */
[----:B------:R-:W-:-:S03]  /*122050*/  NOP ;  /* 0x0000000000007918 */ /* 0x000fc60000000000 */
[----:B------:R3:W-:Y:S04]  /*122060*/  STSM.16.M88.4 [R57], R8 ;  /* 0x0000000839007844 */ /* 0x0007e80000000200 */
[----:B0-----:R-:W-:Y:S04]  /*122070*/  STL.64 [R1+0x2c0], R20 ;  /* 0x0002c01401007387 */ /* 0x001fe80000100a00 */
[----:B------:R-:W-:Y:S04]  /*122080*/  STL.64 [R1+0x2c8], R22 ;  /* 0x0002c81601007387 */ /* 0x000fe80000100a00 */
[----:B------:R-:W3:Y:S04]  /*122090*/  LDL.LU R58, [R1+0x5b30] ;  /* 0x005b3000013a7983 */ /* 0x000ee80000300800 */
[----:B------:R-:W3:Y:S04]  /*1220a0*/  LDL.LU R59, [R1+0x5b2c] ;  /* 0x005b2c00013b7983 */ /* 0x000ee80000300800 */
[----:B------:R-:W3:Y:S04]  /*1220b0*/  LDL.LU R60, [R1+0x5b28] ;  /* 0x005b2800013c7983 */ /* 0x000ee80000300800 */
[----:B-1----:R-:W-:Y:S04]  /*1220c0*/  STL.64 [R1+0x2b0], R16 ;  /* 0x0002b01001007387 */ /* 0x002fe80000100a00 */
[----:B------:R-:W-:Y:S01]  /*1220d0*/  STL.64 [R1+0x2b8], R18 ;  /* 0x0002b81201007387 */ /* 0x000fe20000100a00 */
[----:B------:R-:W-:-:S03]  /*1220e0*/  NOP ;  /* 0x0000000000007918 */ /* 0x000fc60000000000 */
[----:B------:R-:W0:Y:S01]  /*1220f0*/  LDS.128 R16, [R57] ;  /* 0x0000000039107984 */ /* 0x000e220000000c00 */
[----:B--2---:R-:W-:Y:S02]  /*122100*/  LOP3.LUT R36, R36, 0xffff, RZ, 0xc0, !PT ;  /* 0x0000ffff24247812 */ /* 0x004fe400078ec0ff */
[----:B----4-:R-:W-:Y:S02]  /*122110*/  LOP3.LUT R34, R34, 0xffff, RZ, 0xc0, !PT ;  /* 0x0000ffff22227812 */ /* 0x010fe400078ec0ff */
[----:B---3--:R-:W-:Y:S02]  /*122120*/  LOP3.LUT R32, R32, 0xffff, RZ, 0xc0, !PT ;  /* 0x0000ffff20207812 */ /* 0x008fe400078ec0ff */
[----:B------:R-:W-:Y:S02]  /*122130*/  LOP3.LUT R25, R27, 0xffff, RZ, 0xc0, !PT ;  /* 0x0000ffff1b197812 */ /* 0x000fe400078ec0ff */
[----:B------:R-:W-:Y:S02]  /*122140*/  PRMT R8, R61, 0x4210, R36 ;  /* 0x000042103d087816 */ /* 0x000fe40000000024 */
[----:B------:R-:W-:Y:S01]  /*122150*/  PRMT R9, R2, 0x4210, R34 ;  /* 0x0000421002097816 */ /* 0x000fe20000000022 */
[----:B------:R-:W2:Y:S04]  /*122160*/  LDL.LU R61, [R1+0x5b24] ;  /* 0x005b2400013d7983 */ /* 0x000ea80000300800 */
[----:B------:R-:W3:Y:S01]  /*122170*/  LDL.LU R2, [R1+0x5b20] ;  /* 0x005b200001027983 */ /* 0x000ee20000300800 */
[----:B------:R-:W-:-:S02]  /*122180*/  PRMT R10, R53, 0x4210, R32 ;  /* 0x00004210350a7816 */ /* 0x000fc40000000020 */
[----:B------:R-:W-:Y:S01]  /*122190*/  PRMT R11, R52, 0x4210, R25 ;  /* 0x00004210340b7816 */ /* 0x000fe20000000019 */
[----:B------:R-:W-:-:S04]  /*1221a0*/  NOP ;  /* 0x0000000000007918 */ /* 0x000fc80000000000 */
[----:B------:R-:W-:Y:S01]  /*1221b0*/  STSM.16.M88.4 [R57], R8 ;  /* 0x0000000839007844 */ /* 0x000fe20000000200 */
[----:B------:R-:W-:-:S03]  /*1221c0*/  NOP ;  /* 0x0000000000007918 */ /* 0x000fc60000000000 */
[----:B------:R-:W1:Y:S04]  /*1221d0*/  LDS.128 R8, [R57] ;  /* 0x0000000039087984 */ /* 0x000e680000000c00 */
[----:B0-----:R0:W-:Y:S04]  /*1221e0*/  STL.64 [R1+0x2a0], R16 ;  /* 0x0002a01001007387 */ /* 0x0011e80000100a00 */
[----:B------:R4:W-:Y:S04]  /*1221f0*/  STL.64 [R1+0x2a8], R18 ;  /* 0x0002a81201007387 */ /* 0x0009e80000100a00 */
[----:B------:R-:W2:Y:S01]  /*122200*/  LDL.LU R27, [R1+0x2a54] ;  /* 0x002a5400011b7983 */ /* 0x000ea20000300800 */
[----:B0-----:R-:W-:-:S02]  /*122210*/  LOP3.LUT R16, R54, 0xffff, RZ, 0xc0, !PT ;  /* 0x0000ffff36107812 */ /* 0x001fc400078ec0ff */
[----:B------:R-:W-:Y:S02]  /*122220*/  LOP3.LUT R17, R55, 0xffff, RZ, 0xc0, !PT ;  /* 0x0000ffff37117812 */ /* 0x000fe400078ec0ff */
[----:B----4-:R-:W-:Y:S02]  /*122230*/  LOP3.LUT R18, R50, 0xffff, RZ, 0xc0, !PT ;  /* 0x0000ffff32127812 */ /* 0x010fe400078ec0ff */
[----:B------:R-:W-:Y:S02]  /*122240*/  LOP3.LUT R19, R51, 0xffff, RZ, 0xc0, !PT ;  /* 0x0000ffff33137812 */ /* 0x000fe400078ec0ff */
[----:B------:R-:W-:Y:S02]  /*122250*/  PRMT R20, R48, 0x4210, R16 ;  /* 0x0000421030147816 */ /* 0x000fe40000000010 */
[----:B------:R-:W-:Y:S01]  /*122260*/  PRMT R21, R39, 0x4210, R17 ;  /* 0x0000421027157816 */ /* 0x000fe20000000011 */
[----:B------:R-:W4:Y:S01]  /*122270*/  LDL.LU R48, [R1+0x2a50] ;  /* 0x002a500001307983 */ /* 0x000f220000300800 */
[----:B------:R-:W-:-:S02]  /*122280*/  PRMT R22, R38, 0x4210, R18 ;  /* 0x0000421026167816 */ /* 0x000fc40000000012 */
[----:B------:R-:W-:Y:S01]  /*122290*/  PRMT R23, R37, 0x4210, R19 ;  /* 0x0000421025177816 */ /* 0x000fe20000000013 */
[----:B------:R-:W3:Y:S01]  /*1222a0*/  LDL.LU R52, [R1+0x2a24] ;  /* 0x002a240001347983 */ /* 0x000ee20000300800 */
[----:B------:R-:W-:-:S03]  /*1222b0*/  NOP ;  /* 0x0000000000007918 */ /* 0x000fc60000000000 */
[----:B------:R-:W3:Y:S01]  /*1222c0*/  LDL.LU R53, [R1+0x2a20] ;  /* 0x002a200001357983 */ /* 0x000ee20000300800 */
[----:B------:R-:W-:Y:S02]  /*1222d0*/  PRMT R36, R35, 0x5210, R36 ;  /* 0x0000521023247816 */ /* 0x000fe40000000024 */
[----:B------:R-:W-:Y:S01]  /*1222e0*/  PRMT R37, R33, 0x5210, R34 ;  /* 0x0000521021257816 */ /* 0x000fe20000000022 */
[----:B-1----:R-:W-:Y:S01]  /*1222f0*/  STL.64 [R1+0x190], R8 ;  /* 0x0001900801007387 */ /* 0x002fe20000100a00 */
[----:B------:R-:W-:-:S03]  /*122300*/  PRMT R38, R26, 0x5210, R32 ;  /* 0x000052101a267816 */ /* 0x000fc60000000020 */
[----:B------:R-:W-:Y:S01]  /*122310*/  STSM.16.M88.4 [R57], R20 ;  /* 0x0000001439007844 */ /* 0x000fe20000000200 */
[----:B------:R-:W-:-:S03]  /*122320*/  NOP ;  /* 0x0000000000007918 */ /* 0x000fc60000000000 */
[----:B------:R0:W-:Y:S04]  /*122330*/  STL.64 [R1+0x198], R10 ;  /* 0x0001980a01007387 */ /* 0x0001e80000100a00 */
[----:B------:R-:W1:Y:S04]  /*122340*/  LDS.128 R32, [R57] ;  /* 0x0000000039207984 */ /* 0x000e680000000c00 */
[----:B0-----:R-:W3:Y:S04]  /*122350*/  LDL.LU.64 R10, [R1+0x5b18] ;  /* 0x005b1800010a7983 */ /* 0x001ee80000300a00 */
[----:B------:R-:W3:Y:S04]  /*122360*/  LDL.LU.64 R8, [R1+0x5b10] ;  /* 0x005b100001087983 */ /* 0x000ee80000300a00 */
[----:B------:R-:W3:Y:S04]  /*122370*/  LDL.LU.64 R22, [R1+0x5b08] ;  /* 0x005b080001167983 */ /* 0x000ee80000300a00 */
[----:B------:R-:W3:Y:S01]  /*122380*/  LDL.LU.64 R20, [R1+0x5b00] ;  /* 0x005b000001147983 */ /* 0x000ee20000300a00 */
[----:B------:R-:W-:Y:S01]  /*122390*/  PRMT R39, R24, 0x5210, R25 ;  /* 0x0000521018277816 */ /* 0x000fe20000000019 */
[----:B------:R-:W-:-:S02]  /*1223a0*/  NOP ;  /* 0x0000000000007918 */ /* 0x000fc40000000000 */
[----:B------:R-:W3:Y:S04]  /*1223b0*/  LDL.LU R54, [R1+0x1518] ;  /* 0x0015180001367983 */ /* 0x000ee80000300800 */
[----:B------:R-:W3:Y:S04]  /*1223c0*/  LDL.LU R55, [R1+0x1514] ;  /* 0x0015140001377983 */ /* 0x000ee80000300800 */
[----:B------:R-:W3:Y:S04]  /*1223d0*/  LDL.LU R50, [R1+0x1500] ;  /* 0x0015000001327983 */ /* 0x000ee80000300800 */
[----:B------:R-:W3:Y:S04]  /*1223e0*/  LDL.LU R51, [R1+0x13fc] ;  /* 0x0013fc0001337983 */ /* 0x000ee80000300800 */
[----:B-1----:R-:W-:Y:S04]  /*1223f0*/  STL.64 [R1+0x270], R32 ;  /* 0x0002702001007387 */ /* 0x002fe80000100a00 */
[----:B------:R0:W-:Y:S04]  /*122400*/  STL.64 [R1+0x278], R34 ;  /* 0x0002782201007387 */ /* 0x0001e80000100a00 */
[----:B------:R1:W-:Y:S04]  /*122410*/  STSM.16.M88.4 [R57], R36 ;  /* 0x0000002439007844 */ /* 0x0003e80000000200 */
[----:B0-----:R-:W3:Y:S04]  /*122420*/  LDL.LU.64 R34, [R1+0x5af8] ;  /* 0x005af80001227983 */ /* 0x001ee80000300a00 */
[----:B------:R-:W3:Y:S04]  /*122430*/  LDL.LU.64 R32, [R1+0x5af0] ;  /* 0x005af00001207983 */ /* 0x000ee80000300a00 */
[----:B-1----:R-:W3:Y:S04]  /*122440*/  LDL.LU.64 R38, [R1+0x5ae8] ;  /* 0x005ae80001267983 */ /* 0x002ee80000300a00 */
[----:B------:R-:W3:Y:S01]  /*122450*/  LDL.LU.64 R36, [R1+0x5ae0] ;  /* 0x005ae00001247983 */ /* 0x000ee20000300a00 */
[----:B------:R-:W-:Y:S01]  /*122460*/  NOP ;  /* 0x0000000000007918 */ /* 0x000fe20000000000 */
[----:B--2---:R-:W-:-:S02]  /*122470*/  LOP3.LUT R27, R27, 0xffff, RZ, 0xc0, !PT ;  /* 0x0000ffff1b1b7812 */ /* 0x004fc400078ec0ff */
[----:B----4-:R-:W-:Y:S02]  /*122480*/  LOP3.LUT R26, R48, 0xffff, RZ, 0xc0, !PT ;  /* 0x0000ffff301a7812 */ /* 0x010fe400078ec0ff */
[----:B---3--:R-:W-:Y:S02]  /*122490*/  LOP3.LUT R25, R52, 0xffff, RZ, 0xc0, !PT ;  /* 0x0000ffff34197812 */ /* 0x008fe400078ec0ff */
[----:B------:R-:W-:Y:S02]  /*1224a0*/  PRMT R16, R23, 0x5210, R16 ;  /* 0x0000521017107816 */ /* 0x000fe40000000010 */
[----:B------:R-:W-:Y:S02]  /*1224b0*/  PRMT R17, R22, 0x5210, R17 ;  /* 0x0000521016117816 */ /* 0x000fe40000000011 */
[----:B------:R-:W-:Y:S02]  /*1224c0*/  PRMT R18, R21, 0x5210, R18 ;  /* 0x0000521015127816 */ /* 0x000fe40000000012 */
[----:B------:R-:W-:-:S02]  /*1224d0*/  PRMT R19, R20, 0x5210, R19 ;  /* 0x0000521014137816 */ /* 0x000fc40000000013 */
[----:B------:R-:W0:Y:S01]  /*1224e0*/  LDS.128 R20, [R57] ;  /* 0x0000000039147984 */ /* 0x000e220000000c00 */
[----:B------:R-:W-:Y:S01]  /*1224f0*/  LOP3.LUT R24, R53, 0xffff, RZ, 0xc0, !PT ;  /* 0x0000ffff35187812 */ /* 0x000fe200078ec0ff */
[----:B------:R-:W-:Y:S02]  /*122500*/  NOP ;  /* 0x0000000000007918 */ /* 0x000fe40000000000 */
[----:B------:R1:W-:Y:S02]  /*122510*/  STSM.16.M88.4 [R57], R16 ;  /* 0x0000001039007844 */ /* 0x0003e40000000200 */
[----:B-1----:R-:W-:Y:S02]  /*122520*/  PRMT R17, R34, 0x4210, R26 ;  /* 0x0000421022117816 */ /* 0x002fe4000000001a */
[----:B0-----:R-:W-:Y:S01]  /*122530*/  STL.64 [R1+0x260], R20 ;  /* 0x0002601401007387 */ /* 0x001fe20000100a00 */
[----:B------:R-:W-:Y:S02]  /*122540*/  PRMT R18, R33, 0x4210, R25 ;  /* 0x0000421021127816 */ /* 0x000fe40000000019 */
[----:B------:R-:W-:Y:S01]  /*122550*/  PRMT R19, R32, 0x4210, R24 ;  /* 0x0000421020137816 */ /* 0x000fe20000000018 */
[----:B------:R-:W-:Y:S01]  /*122560*/  STL.64 [R1+0x268], R22 ;  /* 0x0002681601007387 */ /* 0x000fe20000100a00 */
[----:B------:R-:W-:Y:S01]  /*122570*/  NOP ;  /* 0x0000000000007918 */ /* 0x000fe20000000000 */
[----:B------:R-:W-:-:S02]  /*122580*/  PRMT R16, R36, 0x4210, R27 ;  /* 0x0000421024107816 */ /* 0x000fc4000000001b */
[----:B------:R-:W0:Y:S01]  /*122590*/  LDS.128 R20, [R57] ;  /* 0x0000000039147984 */ /* 0x000e220000000c00 */
[----:B------:R-:W-:-:S03]  /*1225a0*/  NOP ;  /* 0x0000000000007918 */ /* 0x000fc60000000000 */
[----:B------:R-:W-:Y:S01]  /*1225b0*/  STSM.16.M88.4 [R57], R16 ;  /* 0x0000001039007844 */ /* 0x000fe20000000200 */
[----:B------:R-:W-:-:S03]  /*1225c0*/  NOP ;  /* 0x0000000000007918 */ /* 0x000fc60000000000 */
[----:B------:R-:W1:Y:S01]  /*1225d0*/  LDS.128 R16, [R57] ;  /* 0x0000000039107984 */ /* 0x000e620000000c00 */
[----:B------:R-:W-:-:S03]  /*1225e0*/  LOP3.LUT R36, R54, 0xffff, RZ, 0xc0, !PT ;  /* 0x0000ffff36247812 */ /* 0x000fc600078ec0ff */
[----:B0-----:R0:W-:Y:S04]  /*1225f0*/  STL.64 [R1+0x250], R20 ;  /* 0x0002501401007387 */ /* 0x0011e80000100a00 */
[----:B------:R-:W-:Y:S01]  /*122600*/  STL.64 [R1+0x258], R22 ;  /* 0x0002581601007387 */ /* 0x000fe20000100a00 */
[----:B0-----:R-:W-:-:S03]  /*122610*/  PRMT R20, R35, 0x4210, R36 ;  /* 0x0000421023147816 */ /* 0x001fc60000000024 */
[----:B------:R-:W2:Y:S04]  /*122620*/  LDL.LU R35, [R1+0x2a64] ;  /* 0x002a640001237983 */ /* 0x000ea80000300800 */
[----:B------:R-:W3:Y:S04]  /*122630*/  LDL.LU R48, [R1+0x2a60] ;  /* 0x002a600001307983 */ /* 0x000ee80000300800 */
[----:B------:R-:W4:Y:S04]  /*122640*/  LDL.LU R52, [R1+0x2a44] ;  /* 0x002a440001347983 */ /* 0x000f280000300800 */
[----:B------:R-:W4:Y:S04]  /*122650*/  LDL.LU R53, [R1+0x2a40] ;  /* 0x002a400001357983 */ /* 0x000f280000300800 */
[----:B-1----:R-:W-:Y:S04]  /*122660*/  STL.64 [R1+0x180], R16 ;  /* 0x0001801001007387 */ /* 0x002fe80000100a00 */
[----:B------:R0:W-:Y:S04]  /*122670*/  STL.64 [R1+0x188], R18 ;  /* 0x0001881201007387 */ /* 0x0001e80000100a00 */
[----:B0-----:R-:W2:Y:S04]  /*122680*/  LDL.LU.64 R18, [R1+0x5ad8] ;  /* 0x005ad80001127983 */ /* 0x001ea80000300a00 */
[----:B------:R-:W3:Y:S01]  /*122690*/  LDL.LU.64 R16, [R1+0x5ad0] ;  /* 0x005ad00001107983 */ /* 0x000ee20000300a00 */
[----:B------:R-:W-:-:S02]  /*1226a0*/  LOP3.LUT R34, R55, 0xffff, RZ, 0xc0, !PT ;  /* 0x0000ffff37227812 */ /* 0x000fc400078ec0ff */
[----:B------:R-:W-:Y:S02]  /*1226b0*/  LOP3.LUT R33, R50, 0xffff, RZ, 0xc0, !PT ;  /* 0x0000ffff32217812 */ /* 0x000fe400078ec0ff */
[----:B------:R-:W-:Y:S02]  /*1226c0*/  LOP3.LUT R32, R51, 0xffff, RZ, 0xc0, !PT ;  /* 0x0000ffff33207812 */ /* 0x000fe400078ec0ff */
[----:B------:R-:W-:Y:S02]  /*1226d0*/  PRMT R21, R39, 0x4210, R34 ;  /* 0x0000421027157816 */ /* 0x000fe40000000022 */
[----:B------:R-:W-:Y:S02]  /*1226e0*/  PRMT R22, R38, 0x4210, R33 ;  /* 0x0000421026167816 */ /* 0x000fe40000000021 */
[----:B------:R-:W-:Y:S01]  /*1226f0*/  PRMT R23, R37, 0x4210, R32 ;  /* 0x0000421025177816 */ /* 0x000fe20000000020 */
[----:B------:R-:W-:-:S04]  /*122700*/  NOP ;  /* 0x0000000000007918 */ /* 0x000fc80000000000 */
[----:B------:R0:W-:Y:S04]  /*122710*/  STSM.16.M88.4 [R57], R20 ;  /* 0x0000001439007844 */ /* 0x0001e80000000200 */
[----:B0-----:R-:W4:Y:S04]  /*122720*/  LDL.LU.64 R22, [R1+0x5ac8] ;  /* 0x005ac80001167983 */ /* 0x001f280000300a00 */
[----:B------:R-:W4:Y:S04]  /*122730*/  LDL.LU.64 R20, [R1+0x5ac0] ;  /* 0x005ac00001147983 */ /* 0x000f280000300a00 */
[----:B------:R-:W4:Y:S04]  /*122740*/  LDL.LU R54, [R1+0x1528] ;  /* 0x0015280001367983 */ /* 0x000f280000300800 */
[----:B------:R-:W4:Y:S04]  /*122750*/  LDL.LU R55, [R1+0x1524] ;  /* 0x0015240001377983 */ /* 0x000f280000300800 */
[----:B------:R-:W4:Y:S04]  /*122760*/  LDL.LU R50, [R1+0x1510] ;  /* 0x0015100001327983 */ /* 0x000f280000300800 */
[----:B------:R-:W4:Y:S01]  /*122770*/  LDL.LU R51, [R1+0x150c] ;  /* 0x00150c0001337983 */ /* 0x000f220000300800 */
[----:B------:R-:W-:Y:S01]  /*122780*/  NOP ;  /* 0x0000000000007918 */ /* 0x000fe20000000000 */
[----:B--2---:R-:W-:-:S02]  /*122790*/  PRMT R18, R18, 0x5210, R25 ;  /* 0x0000521012127816 */ /* 0x004fc40000000019 */
[----:B------:R-:W-:Y:S02]  /*1227a0*/  PRMT R19, R19, 0x5210, R24 ;  /* 0x0000521013137816 */ /* 0x000fe40000000018 */
[----:B---3--:R-:W-:Y:S02]  /*1227b0*/  PRMT R16, R16, 0x5210, R27 ;  /* 0x0000521010107816 */ /* 0x008fe4000000001b */
[----:B------:R-:W-:Y:S02]  /*1227c0*/  PRMT R17, R17, 0x5210, R26 ;  /* 0x0000521011117816 */ /* 0x000fe4000000001a */
[----:B------:R-:W0:Y:S01]  /*1227d0*/  LDS.128 R24, [R57] ;  /* 0x0000000039187984 */ /* 0x000e220000000c00 */
[----:B------:R-:W-:-:S03]  /*1227e0*/  NOP ;  /* 0x0000000000007918 */ /* 0x000fc60000000000 */
[----:B------:R-:W-:Y:S04]  /*1227f0*/  STSM.16.M88.4 [R57], R16 ;  /* 0x0000001039007844 */ /* 0x000fe80000000200 */
[----:B0-----:R-:W-:Y:S04]  /*122800*/  STL.64 [R1+0x240], R24 ;  /* 0x0002401801007387 */ /* 0x001fe80000100a00 */
[----:B------:R0:W-:Y:S04]  /*122810*/  STL.64 [R1+0x248], R26 ;  /* 0x0002481a01007387 */ /* 0x0001e80000100a00 */
[----:B0-----:R-:W2:Y:S04]  /*122820*/  LDL.LU.64 R26, [R1+0x5ab8] ;  /* 0x005ab800011a7983 */ /* 0x001ea80000300a00 */
[----:B------:R-:W3:Y:S04]  /*122830*/  LDL.LU.64 R24, [R1+0x5ab0] ;  /* 0x005ab00001187983 */ /* 0x000ee80000300a00 */
[----:B------:R-:W3:Y:S01]  /*122840*/  LDL.LU.64 R18, [R1+0x5aa8] ;  /* 0x005aa80001127983 */ /* 0x000ee20000300a00 */
[----:B------:R-:W-:Y:S01]  /*122850*/  PRMT R8, R8, 0x5210, R36 ;  /* 0x0000521008087816 */ /* 0x000fe20000000024 */
[----:B------:R-:W-:Y:S01]  /*122860*/  NOP ;  /* 0x0000000000007918 */ /* 0x000fe20000000000 */
[----:B------:R-:W-:Y:S01]  /*122870*/  PRMT R9, R9, 0x5210, R34 ;  /* 0x0000521009097816 */ /* 0x000fe20000000022 */
[----:B------:R-:W0:Y:S01]  /*122880*/  LDS.128 R36, [R57] ;  /* 0x0000000039247984 */ /* 0x000e220000000c00 */
[----:B------:R-:W-:-:S02]  /*122890*/  PRMT R10, R10, 0x5210, R33 ;  /* 0x000052100a0a7816 */ /* 0x000fc40000000021 */
[----:B------:R-:W-:Y:S01]  /*1228a0*/  PRMT R11, R11, 0x5210, R32 ;  /* 0x000052100b0b7816 */ /* 0x000fe20000000020 */
[----:B------:R-:W-:-:S04]  /*1228b0*/  NOP ;  /* 0x0000000000007918 */ /* 0x000fc80000000000 */
[----:B------:R-:W-:Y:S01]  /*1228c0*/  STSM.16.M88.4 [R57], R8 ;  /* 0x0000000839007844 */ /* 0x000fe20000000200 */
[----:B------:R-:W-:-:S03]  /*1228d0*/  NOP ;  /* 0x0000000000007918 */ /* 0x000fc60000000000 */
[----:B------:R-:W1:Y:S01]  /*1228e0*/  LDS.128 R8, [R57] ;  /* 0x0000000039087984 */ /* 0x000e620000000c00 */
[----:B------:R-:W-:Y:S02]  /*1228f0*/  LOP3.LUT R35, R35, 0xffff, RZ, 0xc0, !PT ;  /* 0x0000ffff23237812 */ /* 0x000fe400078ec0ff */
[----:B------:R-:W-:Y:S01]  /*122900*/  LOP3.LUT R34, R48, 0xffff, RZ, 0xc0, !PT ;  /* 0x0000ffff30227812 */ /* 0x000fe200078ec0ff */
[----:B------:R-:W3:Y:S01]  /*122910*/  LDL.LU.64 R16, [R1+0x5aa0] ;  /* 0x005aa00001107983 */ /* 0x000ee20000300a00 */
[----:B----4-:R-:W-:Y:S02]  /*122920*/  LOP3.LUT R33, R52, 0xffff, RZ, 0xc0, !PT ;  /* 0x0000ffff34217812 */ /* 0x010fe400078ec0ff */
[----:B------:R-:W-:Y:S01]  /*122930*/  LOP3.LUT R32, R53, 0xffff, RZ, 0xc0, !PT ;  /* 0x0000ffff35207812 */ /* 0x000fe200078ec0ff */
[----:B0-----:R-:W-:Y:S04]  /*122940*/  STL.64 [R1+0x230], R36 ;  /* 0x0002302401007387 */ /* 0x001fe80000100a00 */
[----:B------:R0:W-:Y:S02]  /*122950*/  STL.64 [R1+0x238], R38 ;  /* 0x0002382601007387 */ /* 0x0001e40000100a00 */
[----:B0-----:R-:W-:-:S02]  /*122960*/  PRMT R38, R21, 0x4210, R33 ;  /* 0x0000421015267816 */ /* 0x001fc40000000021 */
[----:B-1----:R-:W-:Y:S04]  /*122970*/  STL.64 [R1+0x220], R8 ;  /* 0x0002200801007387 */ /* 0x002fe80000100a00 */
[----:B------:R0:W-:Y:S04]  /*122980*/  STL.64 [R1+0x228], R10 ;  /* 0x0002280a01007387 */ /* 0x0001e80000100a00 */
[----:B0-----:R-:W4:Y:S04]  /*122990*/  LDL.LU.64 R10, [R1+0x5a98] ;  /* 0x005a9800010a7983 */ /* 0x001f280000300a00 */
[----:B------:R-:W4:Y:S01]  /*1229a0*/  LDL.LU.64 R8, [R1+0x5a90] ;  /* 0x005a900001087983 */ /* 0x000f220000300a00 */
[----:B------:R-:W-:Y:S01]  /*1229b0*/  NOP ;  /* 0x0000000000007918 */ /* 0x000fe20000000000 */
[----:B--2---:R-:W-:-:S02]  /*1229c0*/  PRMT R36, R27, 0x4210, R35 ;  /* 0x000042101b247816 */ /* 0x004fc40000000023 */
[----:B------:R-:W-:Y:S02]  /*1229d0*/  PRMT R37, R26, 0x4210, R34 ;  /* 0x000042101a257816 */ /* 0x000fe40000000022 */
[----:B---3--:R-:W-:-:S05]  /*1229e0*/  PRMT R39, R19, 0x4210, R32 ;  /* 0x0000421013277816 */ /* 0x008fca0000000020 */
[----:B------:R0:W-:Y:S04]  /*1229f0*/  STSM.16.M88.4 [R57], R36 ;  /* 0x0000002439007844 */ /* 0x0001e80000000200 */
[----:B0-----:R-:W2:Y:S01]  /*122a00*/  LDL.LU.64 R36, [R1+0x5a88] ;  /* 0x005a880001247983 */ /* 0x001ea20000300a00 */
[----:B------:R-:W-:Y:S02]  /*122a10*/  LOP3.LUT R21, R50, 0xffff, RZ, 0xc0, !PT ;  /* 0x0000ffff32157812 */ /* 0x000fe400078ec0ff */
[----:B------:R-:W-:Y:S02]  /*122a20*/  LOP3.LUT R19, R51, 0xffff, RZ, 0xc0, !PT ;  /* 0x0000ffff33137812 */ /* 0x000fe400078ec0ff */
[----:B------:R-:W-:Y:S02]  /*122a30*/  LOP3.LUT R27, R54, 0xffff, RZ, 0xc0, !PT ;  /* 0x0000ffff361b7812 */ /* 0x000fe400078ec0ff */
[----:B------:R-:W-:-:S02]  /*122a40*/  LOP3.LUT R26, R55, 0xffff, RZ, 0xc0, !PT ;  /* 0x0000ffff371a7812 */ /* 0x000fc400078ec0ff */
[----:B------:R-:W-:Y:S02]  /*122a50*/  PRMT R52, R13, 0x4210, R27 ;  /* 0x000042100d347816 */ /* 0x000fe4000000001b */
[----:B------:R-:W-:Y:S02]  /*122a60*/  PRMT R53, R12, 0x4210, R26 ;  /* 0x000042100c357816 */ /* 0x000fe4000000001a */
[----:B------:R-:W3:Y:S04]  /*122a70*/  LDL.LU R12, [R1+0x2a78] ;  /* 0x002a7800010c7983 */ /* 0x000ee80000300800 */
[----:B------:R-:W4:Y:S04]  /*122a80*/  LDL.LU R13, [R1+0x2a74] ;  /* 0x002a7400010d7983 */ /* 0x000f280000300800 */
[----:B------:R-:W4:Y:S04]  /*122a90*/  LDL.LU R50, [R1+0x2a5c] ;  /* 0x002a5c0001327983 */ /* 0x000f280000300800 */
[----:B------:R-:W4:Y:S01]  /*122aa0*/  LDL.LU R51, [R1+0x2a58] ;  /* 0x002a580001337983 */ /* 0x000f220000300800 */
[----:B------:R-:W-:Y:S01]  /*122ab0*/  NOP ;  /* 0x0000000000007918 */ /* 0x000fe20000000000 */
[----:B------:R-:W-:-:S02]  /*122ac0*/  PRMT R28, R28, 0x5210, R35 ;  /* 0x000052101c1c7816 */ /* 0x000fc40000000023 */
[----:B------:R-:W-:Y:S02]  /*122ad0*/  PRMT R29, R29, 0x5210, R34 ;  /* 0x000052101d1d7816 */ /* 0x000fe40000000022 */
[----:B------:R-:W-:Y:S02]  /*122ae0*/  PRMT R30, R30, 0x5210, R33 ;  /* 0x000052101e1e7816 */ /* 0x000fe40000000021 */
[----:B------:R-:W-:Y:S02]  /*122af0*/  PRMT R31, R31, 0x5210, R32 ;  /* 0x000052101f1f7816 */ /* 0x000fe40000000020 */
[----:B--2---:R-:W-:Y:S02]  /*122b00*/  PRMT R54, R37, 0x4210, R21 ;  /* 0x0000421025367816 */ /* 0x004fe40000000015 */
[----:B------:R-:W-:Y:S02]  /*122b10*/  PRMT R55, R36, 0x4210, R19 ;  /* 0x0000421024377816 */ /* 0x000fe40000000013 */
[----:B------:R-:W0:Y:S01]  /*122b20*/  LDS.128 R36, [R57] ;  /* 0x0000000039247984 */ /* 0x000e220000000c00 */
[----:B------:R-:W-:-:S03]  /*122b30*/  NOP ;  /* 0x0000000000007918 */ /* 0x000fc60000000000 */
[----:B------:R-:W-:Y:S01]  /*122b40*/  STSM.16.M88.4 [R57], R52 ;  /* 0x0000003439007844 */ /* 0x000fe20000000200 */
[----:B------:R-:W-:-:S03]  /*122b50*/  NOP ;  /* 0x0000000000007918 */ /* 0x000fc60000000000 */
[----:B------:R-:W1:Y:S01]  /*122b60*/  LDS.128 R32, [R57] ;  /* 0x0000000039207984 */ /* 0x000e620000000c00 */
[----:B------:R-:W-:-:S03]  /*122b70*/  NOP ;  /* 0x0000000000007918 */ /* 0x000fc60000000000 */
[----:B0-----:R-:W-:Y:S04]  /*122b80*/  STL.64 [R1+0x210], R36 ;  /* 0x0002102401007387 */ /* 0x001fe80000100a00 */
[----:B------:R0:W-:Y:S04]  /*122b90*/  STL.64 [R1+0x218], R38 ;  /* 0x0002182601007387 */ /* 0x0001e80000100a00 */
[----:B0-----:R-:W2:Y:S04]  /*122ba0*/  LDL.LU.64 R38, [R1+0x5a80] ;  /* 0x005a800001267983 */ /* 0x001ea80000300a00 */
[----:B------:R-:W2:Y:S04]  /*122bb0*/  LDL.LU.64 R36, [R1+0x5a78] ;  /* 0x005a780001247983 */ /* 0x000ea80000300a00 */
[----:B------:R-:W2:Y:S04]  /*122bc0*/  LDL.LU R48, [R1+0x1540] ;  /* 0x0015400001307983 */ /* 0x000ea80000300800 */
[----:B------:R-:W2:Y:S04]  /*122bd0*/  LDL.LU R52, [R1+0x152c] ;  /* 0x00152c0001347983 */ /* 0x000ea80000300800 */
[----:B------:R-:W2:Y:S04]  /*122be0*/  LDL.LU R53, [R1+0x1520] ;  /* 0x0015200001357983 */ /* 0x000ea80000300800 */
[----:B------:R-:W2:Y:S04]  /*122bf0*/  LDL.LU R54, [R1+0x151c] ;  /* 0x00151c0001367983 */ /* 0x000ea80000300800 */
[----:B------:R-:W2:Y:S04]  /*122c00*/  LDL.LU R55, [R1+0x1534] ;  /* 0x0015340001377983 */ /* 0x000ea80000300800 */
[----:B------:R-:W-:Y:S01]  /*122c10*/  STSM.16.M88.4 [R57], R28 ;  /* 0x0000001c39007844 */ /* 0x000fe20000000200 */
[----:B------:R-:W-:-:S03]  /*122c20*/  NOP ;  /* 0x0000000000007918 */ /* 0x000fc60000000000 */
[----:B------:R-:W0:Y:S01]  /*122c30*/  LDS.128 R28, [R57] ;  /* 0x00000000391c7984 */ /* 0x000e220000000c00 */
[----:B------:R-:W-:Y:S02]  /*122c40*/  PRMT R24, R24, 0x5210, R27 ;  /* 0x0000521018187816 */ /* 0x000fe4000000001b */
[----:B------:R-:W-:Y:S01]  /*122c50*/  PRMT R25, R25, 0x5210, R26 ;  /* 0x0000521019197816 */ /* 0x000fe2000000001a */
[----:B-1----:R-:W-:Y:S01]  /*122c60*/  STL.64 [R1+0x200], R32 ;  /* 0x0002002001007387 */ /* 0x002fe20000100a00 */
[----:B------:R-:W-:Y:S02]  /*122c70*/  PRMT R26, R20, 0x5210, R21 ;  /* 0x00005210141a7816 */ /* 0x000fe40000000015 */
[----:B------:R-:W-:Y:S01]  /*122c80*/  PRMT R27, R15, 0x5210, R19 ;  /* 0x000052100f1b7816 */ /* 0x000fe20000000013 */
[----:B------:R1:W-:Y:S01]  /*122c90*/  STL.64 [R1+0x208], R34 ;  /* 0x0002082201007387 */ /* 0x0003e20000100a00 */
[----:B------:R-:W-:-:S03]  /*122ca0*/  NOP ;  /* 0x0000000000007918 */ /* 0x000fc60000000000 */
[----:B------:R4:W-:Y:S04]  /*122cb0*/  STSM.16.M88.4 [R57], R24 ;  /* 0x0000001839007844 */ /* 0x0009e80000000200 */
[----:B-1----:R-:W2:Y:S04]  /*122cc0*/  LDL.LU.64 R34, [R1+0x5a70] ;  /* 0x005a700001227983 */ /* 0x002ea80000300a00 */
[----:B------:R-:W2:Y:S04]  /*122cd0*/  LDL.LU.64 R32, [R1+0x5a68] ;  /* 0x005a680001207983 */ /* 0x000ea80000300a00 */
[----:B0-----:R-:W-:Y:S04]  /*122ce0*/  STL.64 [R1+0x1f0], R28 ;  /* 0x0001f01c01007387 */ /* 0x001fe80000100a00 */
[----:B------:R-:W-:Y:S01]  /*122cf0*/  STL.64 [R1+0x1f8], R30 ;  /* 0x0001f81e01007387 */ /* 0x000fe20000100a00 */
[----:B------:R-:W-:-:S03]  /*122d00*/  NOP ;  /* 0x0000000000007918 */ /* 0x000fc60000000000 */
[----:B------:R-:W0:Y:S01]  /*122d10*/  LDS.128 R28, [R57] ;  /* 0x00000000391c7984 */ /* 0x000e220000000c00 */
[----:B---3--:R-:W-:Y:S02]  /*122d20*/  LOP3.LUT R21, R12, 0xffff, RZ, 0xc0, !PT ;  /* 0x0000ffff0c157812 */ /* 0x008fe400078ec0ff */
[----:B----4-:R-:W-:Y:S02]  /*122d30*/  LOP3.LUT R20, R13, 0xffff, RZ, 0xc0, !PT ;  /* 0x0000ffff0d147812 */ /* 0x010fe400078ec0ff */
[----:B------:R-:W-:Y:S02]  /*122d40*/  LOP3.LUT R19, R50, 0xffff, RZ, 0xc0, !PT ;  /* 0x0000ffff32137812 */ /* 0x000fe400078ec0ff */
[----:B------:R-:W-:Y:S01]  /*122d50*/  LOP3.LUT R15, R51, 0xffff, RZ, 0xc0, !PT ;  /* 0x0000ffff330f7812 */ /* 0x000fe200078ec0ff */
[----:B------:R-:W3:Y:S01]  /*122d60*/  LDL R50, [R1+0x1b7c] ;  /* 0x001b7c0001327983 */ /* 0x000ee20000100800 */
[----:B------:R-:W-:Y:S02]  /*122d70*/  PRMT R24, R11, 0x4210, R21 ;  /* 0x000042100b187816 */ /* 0x000fe40000000015 */
[----:B------:R-:W-:-:S02]  /*122d80*/  PRMT R25, R7, 0x4210, R20 ;  /* 0x0000421007197816 */ /* 0x000fc40000000014 */
[----:B------:R-:W-:Y:S02]  /*122d90*/  PRMT R26, R6, 0x4210, R19 ;  /* 0x00004210061a7816 */ /* 0x000fe40000000013 */
[----:B------:R-:W-:Y:S01]  /*122da0*/  PRMT R27, R5, 0x4210, R15 ;  /* 0x00004210051b7816 */ /* 0x000fe2000000000f */
[----:B------:R-:W-:-:S04]  /*122db0*/  NOP ;  /* 0x0000000000007918 */ /* 0x000fc80000000000 */
[----:B------:R1:W-:Y:S04]  /*122dc0*/  STSM.16.M88.4 [R57], R24 ;  /* 0x0000001839007844 */ /* 0x0003e80000000200 */
[----:B0-----:R-:W-:Y:S04]  /*122dd0*/  STL.64 [R1+0x290], R28 ;  /* 0x0002901c01007387 */ /* 0x001fe80000100a00 */
[----:B------:R-:W-:Y:S01]  /*122de0*/  STL.64 [R1+0x298], R30 ;  /* 0x0002981e01007387 */ /* 0x000fe20000100a00 */
[----:B------:R-:W-:-:S03]  /*122df0*/  NOP ;  /* 0x0000000000007918 */ /* 0x000fc60000000000 */
[----:B------:R-:W4:Y:S04]  /*122e00*/  LDL.LU R51, [R1+0x330] ;  /* 0x0003300001337983 */ /* 0x000f280000300800 */
[----:B------:R-:W0:Y:S04]  /*122e10*/  LDS.128 R28, [R57] ;  /* 0x00000000391c7984 */ /* 0x000e280000000c00 */
[----:B------:R-:W4:Y:S01]  /*122e20*/  LDL.LU.64 R6, [R1+0x2148] ;  /* 0x0021480001067983 */ /* 0x000f220000300a00 */
[----:B--2---:R-:W-:-:S04]  /*122e30*/  LOP3.LUT R12, R52, 0xffff, RZ, 0xc0, !PT ;  /* 0x0000ffff340c7812 */ /* 0x004fc800078ec0ff */
[----:B-1----:R-:W-:Y:S02]  /*122e40*/  PRMT R25, R61, 0x4210, R12 ;  /* 0x000042103d197816 */ /* 0x002fe4000000000c */
[----:B------:R-:W-:Y:S01]  /*122e50*/  LOP3.LUT R11, R53, 0xffff, RZ, 0xc0, !PT ;  /* 0x0000ffff350b7812 */ /* 0x000fe200078ec0ff */
[----:B------:R-:W2:Y:S04]  /*122e60*/  LDL.LU R61, [R1+0x5a60] ;  /* 0x005a6000013d7983 */ /* 0x000ea80000300800 */
[----:B------:R-:W2:Y:S01]  /*122e70*/  LDL.LU.64 R52, [R1+0x2140] ;  /* 0x0021400001347983 */ /* 0x000ea20000300a00 */
[----:B------:R-:W-:Y:S02]  /*122e80*/  LOP3.LUT R13, R48, 0xffff, RZ, 0xc0, !PT ;  /* 0x0000ffff300d7812 */ /* 0x000fe400078ec0ff */
[----:B------:R-:W-:-:S02]  /*122e90*/  LOP3.LUT R5, R54, 0xffff, RZ, 0xc0, !PT ;  /* 0x0000ffff36057812 */ /* 0x000fc400078ec0ff */
[----:B------:R-:W-:Y:S02]  /*122ea0*/  PRMT R24, R55, 0x4210, R13 ;  /* 0x0000421037187816 */ /* 0x000fe4000000000d */
[----:B------:R-:W-:Y:S02]  /*122eb0*/  PRMT R26, R23, 0x4210, R11 ;  /* 0x00004210171a7816 */ /* 0x000fe4000000000b */
[----:B------:R-:W-:Y:S01]  /*122ec0*/  PRMT R27, R22, 0x4210, R5 ;  /* 0x00004210161b7816 */ /* 0x000fe20000000005 */
[----:B0-----:R-:W-:Y:S01]  /*122ed0*/  STL.64 [R1+0x170], R28 ;  /* 0x0001701c01007387 */ /* 0x001fe20000100a00 */
[----:B------:R-:W-:-:S03]  /*122ee0*/  NOP ;  /* 0x0000000000007918 */ /* 0x000fc60000000000 */
[----:B------:R0:W-:Y:S04]  /*122ef0*/  STL.64 [R1+0x178], R30 ;  /* 0x0001781e01007387 */ /* 0x0001e80000100a00 */
[----:B------:R1:W-:Y:S04]  /*122f00*/  STSM.16.M88.4 [R57], R24 ;  /* 0x0000001839007844 */ /* 0x0003e80000000200 */
[----:B0-----:R-:W2:Y:S04]  /*122f10*/  LDL.LU.64 R30, [R1+0x5a58] ;  /* 0x005a5800011e7983 */ /* 0x001ea80000300a00 */
[----:B------:R-:W2:Y:S04]  /*122f20*/  LDL.LU.64 R28, [R1+0x5a50] ;  /* 0x005a5000011c7983 */ /* 0x000ea80000300a00 */
[----:B-1----:R-:W2:Y:S04]  /*122f30*/  LDL.LU.64 R24, [R1+0x5a48] ;  /* 0x005a480001187983 */ /* 0x002ea80000300a00 */
[----:B------:R-:W2:Y:S01]  /*122f40*/  LDL.LU.64 R54, [R1+0x2138] ;  /* 0x0021380001367983 */ /* 0x000ea20000300a00 */
[----:B------:R-:W-:-:S02]  /*122f50*/  PRMT R18, R18, 0x5210, R19 ;  /* 0x0000521012127816 */ /* 0x000fc40000000013 */
[----:B------:R-:W-:Y:S02]  /*122f60*/  PRMT R16, R16, 0x5210, R21 ;  /* 0x0000521010107816 */ /* 0x000fe40000000015 */
[----:B------:R-:W-:Y:S01]  /*122f70*/  PRMT R17, R17, 0x5210, R20 ;  /* 0x0000521011117816 */ /* 0x000fe20000000014 */
[----:B------:R-:W-:Y:S01]  /*122f80*/  NOP ;  /* 0x0000000000007918 */ /* 0x000fe20000000000 */
[----:B------:R-:W-:Y:S01]  /*122f90*/  PRMT R19, R14, 0x5210, R15 ;  /* 0x000052100e137816 */ /* 0x000fe2000000000f */
[----:B------:R-:W0:Y:S01]  /*122fa0*/  LDS.128 R20, [R57] ;  /* 0x0000000039147984 */ /* 0x000e220000000c00 */
[----:B------:R-:W-:-:S03]  /*122fb0*/  NOP ;  /* 0x0000000000007918 */ /* 0x000fc60000000000 */
[----:B------:R-:W-:Y:S01]  /*122fc0*/  STSM.16.M88.4 [R57], R16 ;  /* 0x0000001039007844 */ /* 0x000fe20000000200 */
[----:B------:R-:W-:Y:S02]  /*122fd0*/  PRMT R8, R8, 0x5210, R13 ;  /* 0x0000521008087816 */ /* 0x000fe4000000000d */
[----:B------:R-:W-:Y:S01]  /*122fe0*/  PRMT R9, R9, 0x5210, R12 ;  /* 0x0000521009097816 */ /* 0x000fe2000000000c */
[----:B------:R-:W-:Y:S01]  /*122ff0*/  NOP ;  /* 0x0000000000007918 */ /* 0x000fe20000000000 */
[----:B------:R-:W1:Y:S01]  /*123000*/  LDS.128 R12, [R57] ;  /* 0x00000000390c7984 */ /* 0x000e620000000c00 */
[----:B---3--:R-:W-:Y:S02]  /*123010*/  ISETP.LT.AND P6, PT, R50, UR23, !P6 ;  /* 0x0000001732007c0c */ /* 0x008fe4000f7c1270 */
[----:B------:R-:W-:Y:S02]  /*123020*/  PRMT R10, R10, 0x5210, R11 ;  /* 0x000052100a0a7816 */ /* 0x000fe4000000000b */
[----:B------:R-:W-:Y:S01]  /*123030*/  PRMT R11, R4, 0x5210, R5 ;  /* 0x00005210040b7816 */ /* 0x000fe20000000005 */
[----:B------:R-:W-:-:S04]  /*123040*/  NOP ;  /* 0x0000000000007918 */ /* 0x000fc80000000000 */
[----:B------:R-:W-:Y:S04]  /*123050*/  STSM.16.M88.4 [R57], R8 ;  /* 0x0000000839007844 */ /* 0x000fe80000000200 */
[----:B0-----:R-:W-:Y:S01]  /*123060*/  STL.64 [R1+0x160], R20 ;  /* 0x0001601401007387 */ /* 0x001fe20000100a00 */
[----:B----4-:R-:W-:Y:S01]  /*123070*/  PRMT R4, R51, 0x7770, RZ ;  /* 0x0000777033047816 */ /* 0x010fe200000000ff */
[----:B------:R-:W-:-:S04]  /*123080*/  NOP ;  /* 0x0000000000007918 */ /* 0x000fc80000000000 */
[----:B------:R0:W-:Y:S01]  /*123090*/  @P6 STG.E.U8 desc[UR30][R6.64], R4 ;  /* 0x0000000406006986 */ /* 0x0001e2000c10111e */
[----:B------:R-:W-:-:S04]  /*1230a0*/  LOP3.LUT P6, RZ, R2, 0x2, RZ, 0xc0, !PT ;  /* 0x0000000202ff7812 */ /* 0x000fc800078cc0ff */
[----:B------:R-:W-:Y:S01]  /*1230b0*/  ISETP.LT.AND P6, PT, R50, UR35, !P6 ;  /* 0x0000002332007c0c */ /* 0x000fe2000f7c1270 */
[----:B------:R-:W-:Y:S01]  /*1230c0*/  STL.64 [R1+0x168], R22 ;  /* 0x0001681601007387 */ /* 0x000fe20000100a00 */
[----:B0-----:R-:W-:-:S03]  /*1230d0*/  PRMT R4, R51, 0x7771, RZ ;  /* 0x0000777133047816 */ /* 0x001fc600000000ff */
[----:B-1----:R-:W-:Y:S04]  /*1230e0*/  STL.64 [R1+0x1b0], R12 ;  /* 0x0001b00c01007387 */ /* 0x002fe80000100a00 */
[----:B------:R-:W-:Y:S04]  /*1230f0*/  STL.64 [R1+0x1b8], R14 ;  /* 0x0001b80e01007387 */ /* 0x000fe80000100a00 */
[----:B------:R-:W3:Y:S01]  /*123100*/  LDL.LU R57, [R1+0x5a40] ;  /* 0x005a400001397983 */ /* 0x000ee20000300800 */
[----:B------:R-:W-:-:S03]  /*123110*/  ISETP.LT.AND P5, PT, R50, UR33, !P5 ;  /* 0x0000002132007c0c */ /* 0x000fc6000efa1270 */
[----:B--2---:R0:W-:Y:S04]  /*123120*/  @P6 STG.E.U8 desc[UR30][R52.64], R4 ;  /* 0x0000000434006986 */ /* 0x0041e8000c10111e */
[----:B0-----:R-:W2:Y:S04]  /*123130*/  LDL R52, [R1+0x1fb0] ;  /* 0x001fb00001347983 */ /* 0x001ea80000100800 */
[----:B------:R-:W4:Y:S01]  /*123140*/  LDL.LU.64 R10, [R1+0x2218] ;  /* 0x00221800010a7983 */ /* 0x000f220000300a00 */
[----:B------:R-:W-:-:S03]  /*123150*/  PRMT R4, R51, 0x7772, RZ ;  /* 0x0000777233047816 */ /* 0x000fc600000000ff */
[----:B------:R-:W3:Y:S04]  /*123160*/  LDL.LU.64 R14, [R1+0x2210] ;  /* 0x00221000010e7983 */ /* 0x000ee80000300a00 */
[----:B------:R-:W3:Y:S04]  /*123170*/  LDL.LU.64 R6, [R1+0x2208] ;  /* 0x0022080001067983 */ /* 0x000ee80000300a00 */
[----:B------:R-:W3:Y:S04]  /*123180*/  LDL.LU.64 R18, [R1+0x2200] ;  /* 0x0022000001127983 */ /* 0x000ee80000300a00 */
[----:B------:R0:W-:Y:S04]  /*123190*/  @P5 STG.E.U8 desc[UR30][R54.64], R4 ;  /* 0x0000000436005986 */ /* 0x0001e8000c10111e */
[----:B0-----:R-:W3:Y:S04]  /*1231a0*/  LDL.LU R54, [R1+0x320] ;  /* 0x0003200001367983 */ /* 0x001ee80000300800 */
[----:B------:R-:W3:Y:S04]  /*1231b0*/  LDL.LU.64 R16, [R1+0x2160] ;  /* 0x0021600001107983 */ /* 0x000ee80000300a00 */
[----:B------:R-:W3:Y:S04]  /*1231c0*/  LDL.LU R55, [R1+0x310] ;  /* 0x0003100001377983 */ /* 0x000ee80000300800 */
[----:B------:R-:W3:Y:S04]  /*1231d0*/  LDL R13, [R1+0x1fac] ;  /* 0x001fac00010d7983 */ /* 0x000ee80000100800 */
[----:B------:R-:W3:Y:S04]  /*1231e0*/  LDL R53, [R1+0x1fa8] ;  /* 0x001fa80001357983 */ /* 0x000ee80000100800 */
[----:B------:R-:W3:Y:S01]  /*1231f0*/  LDL R8, [R1+0x1fa4] ;  /* 0x001fa40001087983 */ /* 0x000ee20000100800 */
[----:B------:R-:W-:-:S03]  /*123200*/  ISETP.LT.AND P5, PT, R50, UR27, !P0 ;  /* 0x0000001b32007c0c */ /* 0x000fc6000c7a1270 */
[----:B------:R-:W3:Y:S01]  /*123210*/  LDL R9, [R1+0x1f94] ;  /* 0x001f940001097983 */ /* 0x000ee20000100800 */
[----:B------:R-:W-:-:S03]  /*123220*/  PRMT R4, R51, 0x7773, RZ ;  /* 0x0000777333047816 */ /* 0x000fc600000000ff */
[----:B------:R-:W3:Y:S06]  /*123230*/  LDL R5, [R1+0x1fa0] ;  /* 0x001fa00001057983 */ /* 0x000eec0000100800 */
[----:B----4-:R0:W-:Y:S01]  /*123240*/  @P5 STG.E.U8 desc[UR30][R10.64], R4 ;  /* 0x000000040a005986 */ /* 0x0101e2000c10111e */
[----:B------:R-:W-:-:S03]  /*123250*/  ISETP.GE.AND P5, PT, R50, UR25, PT ;  /* 0x0000001932007c0c */ /* 0x000fc6000bfa6270 */
[----:B0-----:R-:W4:Y:S01]  /*123260*/  LDL.LU.64 R10, [R1+0x21f8] ;  /* 0x0021f800010a7983 */ /* 0x001f220000300a00 */
[----:B--2---:R-:W-:-:S03]  /*123270*/  ISETP.LT.AND P6, PT, R52, UR16, !P5 ;  /* 0x0000001034007c0c */ /* 0x004fc6000efc1270 */
[----:B------:R-:W2:Y:S04]  /*123280*/  LDL R48, [R1+0x1f9c] ;  /* 0x001f9c0001307983 */ /* 0x000ea80000100800 */
[----:B------:R-:W2:Y:S04]  /*123290*/  LDL R51, [R1+0x1f98] ;  /* 0x001f980001337983 */ /* 0x000ea80000100800 */
[----:B------:R-:W2:Y:S01]  /*1232a0*/  LDL.LU.64 R26, [R1+0x21f0] ;  /* 0x0021f000011a7983 */ /* 0x000ea20000300a00 */
[----:B---3--:R-:W-:-:S05]  /*1232b0*/  PRMT R4, R54, 0x7770, RZ ;  /* 0x0000777036047816 */ /* 0x008fca00000000ff */
[----:B------:R0:W-:Y:S04]  /*1232c0*/  @P6 STG.E.U8 desc[UR30][R14.64], R4 ;  /* 0x000000040e006986 */ /* 0x0001e8000c10111e */
[----:B0-----:R-:W3:Y:S01]  /*1232d0*/  LDL.LU.64 R14, [R1+0x21e8] ;  /* 0x0021e800010e7983 */ /* 0x001ee20000300a00 */
[----:B------:R-:W-:Y:S02]  /*1232e0*/  ISETP.LT.AND P6, PT, R13, UR14, !P5 ;  /* 0x0000000e0d007c0c */ /* 0x000fe4000efc1270 */
[----:B------:R-:W-:Y:S01]  /*1232f0*/  PRMT R4, R54, 0x7771, RZ ;  /* 0x0000777136047816 */ /* 0x000fe200000000ff */
[----:B------:R-:W3:Y:S10]  /*123300*/  LDL.LU.64 R22, [R1+0x21e0] ;  /* 0x0021e00001167983 */ /* 0x000ef40000300a00 */
[----:B------:R0:W-:Y:S01]  /*123310*/  @P6 STG.E.U8 desc[UR30][R6.64], R4 ;  /* 0x0000000406006986 */ /* 0x0001e2000c10111e */
[----:B------:R-:W-:-:S02]  /*123320*/  ISETP.LT.AND P6, PT, R53, UR18, !P5 ;  /* 0x0000001235007c0c */ /* 0x000fc4000efc1270 */
[----:B0-----:R-:W-:Y:S01]  /*123330*/  PRMT R6, R54, 0x7772, RZ ;  /* 0x0000777236067816 */ /* 0x001fe200000000ff */
[----:B------:R-:W3:Y:S10]  /*123340*/  LDL.LU R4, [R1+0x300] ;  /* 0x0003000001047983 */ /* 0x000ef40000300800 */
[----:B------:R0:W-:Y:S04]  /*123350*/  @P6 STG.E.U8 desc[UR30][R18.64], R6 ;  /* 0x0000000612006986 */ /* 0x0001e8000c10111e */
[----:B0-----:R-:W3:Y:S01]  /*123360*/  LDL.LU.64 R18, [R1+0x21d8] ;  /* 0x0021d80001127983 */ /* 0x001ee20000300a00 */
[----:B------:R-:W-:-:S03]  /*123370*/  ISETP.LT.AND P5, PT, R8, UR20, !P5 ;  /* 0x0000001408007c0c */ /* 0x000fc6000efa1270 */
[----:B------:R-:W3:Y:S01]  /*123380*/  LDL.LU.64 R20, [R1+0x21d0] ;  /* 0x0021d00001147983 */ /* 0x000ee20000300a00 */
[----:B------:R-:W-:-:S09]  /*123390*/  PRMT R6, R54, 0x7773, RZ ;  /* 0x0000777336067816 */ /* 0x000fd200000000ff */
[----:B------:R0:W-:Y:S04]  /*1233a0*/  @P5 STG.E.U8 desc[UR30][R16.64], R6 ;  /* 0x0000000610005986 */ /* 0x0001e8000c10111e */
[----:B0-----:R-:W3:Y:S01]  /*1233b0*/  LDL.LU.64 R16, [R1+0x21c8] ;  /* 0x0021c80001107983 */ /* 0x001ee20000300a00 */
[----:B------:R-:W-:-:S05]  /*1233c0*/  VIADD R7, R50, 0x1 ;  /* 0x0000000132077836 */ /* 0x000fca0000000000 */
[----:B------:R-:W-:-:S04]  /*1233d0*/  ISETP.GE.AND P5, PT, R7, UR29, PT ;  /* 0x0000001d07007c0c */ /* 0x000fc8000bfa6270 */
[----:B------:R-:W-:Y:S02]  /*1233e0*/  ISETP.LT.AND P6, PT, R9, UR10, !P5 ;  /* 0x0000000a09007c0c */ /* 0x000fe4000efc1270 */
[----:B------:R-:W-:-:S11]  /*1233f0*/  PRMT R6, R55, 0x7770, RZ ;  /* 0x0000777037067816 */ /* 0x000fd600000000ff */
[----:B----4-:R0:W-:Y:S01]  /*123400*/  @P6 STG.E.U8 desc[UR30][R10.64], R6 ;  /* 0x000000060a006986 */ /* 0x0101e2000c10111e */
[----:B------:R-:W-:-:S03]  /*123410*/  ISETP.LT.AND P6, PT, R5, UR8, !P5 ;  /* 0x0000000805007c0c */ /* 0x000fc6000efc1270 */
[----:B0-----:R-:W4:Y:S01]  /*123420*/  LDL.LU.64 R10, [R1+0x2128] ;  /* 0x00212800010a7983 */ /* 0x001f220000300a00 */
[----:B------:R-:W-:-:S03]  /*123430*/  PRMT R6, R55, 0x7771, RZ ;  /* 0x0000777137067816 */ /* 0x000fc600000000ff */
[----:B------:R-:W4:Y:S06]  /*123440*/  LDL.LU R54, [R1+0x334] ;  /* 0x0003340001367983 */ /* 0x000f2c0000300800 */
[----:B--2---:R0:W-:Y:S01]  /*123450*/  @P6 STG.E.U8 desc[UR30][R26.64], R6 ;  /* 0x000000061a006986 */ /* 0x0041e2000c10111e */
[----:B------:R-:W-:Y:S01]  /*123460*/  ISETP.LT.AND P6, PT, R48, UR4, !P5 ;  /* 0x0000000430007c0c */ /* 0x000fe2000efc1270 */
[----:B------:R-:W-:Y:S01]  /*123470*/  ULDC UR4, c[0x0][0x228] ;  /* 0x00008a0000047ab9 */ /* 0x000fe20000000800 */
[----:B0-----:R-:W-:-:S11]  /*123480*/  PRMT R6, R55, 0x7772, RZ ;  /* 0x0000777237067816 */ /* 0x001fd600000000ff */
[----:B---3--:R0:W-:Y:S04]  /*123490*/  @P6 STG.E.U8 desc[UR30][R14.64], R6 ;  /* 0x000000060e006986 */ /* 0x0081e8000c10111e */
[----:B0-----:R-:W2:Y:S01]  /*1234a0*/  LDL.LU.64 R14, [R1+0x21c0] ;  /* 0x0021c000010e7983 */ /* 0x001ea20000300a00 */
[----:B------:R-:W-:Y:S02]  /*1234b0*/  ISETP.LT.AND P6, PT, R51, UR6, !P5 ;  /* 0x0000000633007c0c */ /* 0x000fe4000efc1270 */
[----:B------:R-:W-:-:S11]  /*1234c0*/  PRMT R6, R55, 0x7773, RZ ;  /* 0x0000777337067816 */ /* 0x000fd600000000ff */
[----:B------:R0:W-:Y:S01]  /*1234d0*/  @P6 STG.E.U8 desc[UR30][R22.64], R6 ;  /* 0x0000000616006986 */ /* 0x0001e2000c10111e */
[----:B------:R-:W-:Y:S02]  /*1234e0*/  ISETP.LT.AND P6, PT, R52, UR12, !P5 ;  /* 0x0000000c34007c0c */ /* 0x000fe4000efc1270 */
[----:B------:R-:W-:Y:S01]  /*1234f0*/  PRMT R12, R4, 0x7770, RZ ;  /* 0x00007770040c7816 */ /* 0x000fe200000000ff */
[----:B0-----:R-:W3:Y:S10]  /*123500*/  LDL.LU.64 R6, [R1+0x21b8] ;  /* 0x0021b80001067983 */ /* 0x001ef40000300a00 */
[----:B------:R0:W-:Y:S01]  /*123510*/  @P6 STG.E.U8 desc[UR30][R18.64], R12 ;  /* 0x0000000c12006986 */ /* 0x0001e2000c10111e */
[----:B------:R-:W-:Y:S01]  /*123520*/  ISETP.LT.AND P6, PT, R13, UR34, !P5 ;  /* 0x000000220d007c0c */ /* 0x000fe2000efc1270 */
[----:B------:R-:W-:-:S02]  /*123530*/  ULDC.64 UR34, c[0x0][0x228] ;  /* 0x00008a0000227ab9 */ /* 0x000fc40000000a00 */
[----:B0-----:R-:W3:Y:S01]  /*123540*/  LDL.LU.64 R18, [R1+0x21b0] ;  /* 0x0021b00001127983 */ /* 0x001ee20000300a00 */
[----:B------:R-:W-:-:S03]  /*123550*/  PRMT R12, R4, 0x7771, RZ ;  /* 0x00007771040c7816 */ /* 0x000fc600000000ff */
[----:B------:R-:W3:Y:S06]  /*123560*/  LDL.LU.64 R22, [R1+0x21a8] ;  /* 0x0021a80001167983 */ /* 0x000eec0000300a00 */
[----:B------:R0:W-:Y:S01]  /*123570*/  @P6 STG.E.U8 desc[UR30][R20.64], R12 ;  /* 0x0000000c14006986 */ /* 0x0001e2000c10111e */
[----:B------:R-:W-:Y:S01]  /*123580*/  ISETP.LT.AND P6, PT, R53, UR32, !P5 ;  /* 0x0000002035007c0c */ /* 0x000fe2000efc1270 */
[----:B------:R-:W-:Y:S02]  /*123590*/  ULDC.64 UR32, c[0x0][0x228] ;  /* 0x00008a0000207ab9 */ /* 0x000fe40000000a00 */
[----:B------:R-:W3:Y:S01]  /*1235a0*/  LDL.LU R55, [R1+0x324] ;  /* 0x0003240001377983 */ /* 0x000ee20000300800 */
[----:B0-----:R-:W-:-:S09]  /*1235b0*/  PRMT R12, R4, 0x7772, RZ ;  /* 0x00007772040c7816 */ /* 0x001fd200000000ff */
[----:B------:R0:W-:Y:S04]  /*1235c0*/  @P6 STG.E.U8 desc[UR30][R16.64], R12 ;  /* 0x0000000c10006986 */ /* 0x0001e8000c10111e */
[----:B0-----:R-:W3:Y:S01]  /*1235d0*/  LDL.LU.64 R16, [R1+0x21a0] ;  /* 0x0021a00001107983 */ /* 0x001ee20000300a00 */
[----:B------:R-:W-:Y:S01]  /*1235e0*/  ISETP.LT.AND P5, PT, R8, UR26, !P5 ;  /* 0x0000001a08007c0c */ /* 0x000fe2000efa1270 */
[----:B------:R-:W-:Y:S02]  /*1235f0*/  ULDC.64 UR26, c[0x0][0x228] ;  /* 0x00008a00001a7ab9 */ /* 0x000fe40000000a00 */
[----:B------:R-:W3:Y:S01]  /*123600*/  LDL.LU.64 R20, [R1+0x2198] ;  /* 0x0021980001147983 */ /* 0x000ee20000300a00 */
[----:B------:R-:W-:-:S09]  /*123610*/  PRMT R4, R4, 0x7773, RZ ;  /* 0x0000777304047816 */ /* 0x000fd200000000ff */
[----:B----4-:R0:W-:Y:S02]  /*123620*/  @P5 STG.E.U8 desc[UR30][R10.64], R4 ;  /* 0x000000040a005986 */ /* 0x0101e4000c10111e */
[----:B0-----:R-:W-:-:S05]  /*123630*/  VIADD R10, R50, 0x2 ;  /* 0x00000002320a7836 */ /* 0x001fca0000000000 */
[----:B------:R-:W-:Y:S02]  /*123640*/  ISETP.GE.AND P5, PT, R10, UR27, PT ;  /* 0x0000001b0a007c0c */ /* 0x000fe4000bfa6270 */
[----:B------:R-:W4:Y:S02]  /*123650*/  LDL.LU.64 R10, [R1+0x2190] ;  /* 0x00219000010a7983 */ /* 0x000f240000300a00 */
[----:B------:R-:W-:Y:S01]  /*123660*/  ISETP.LT.AND P6, PT, R9, UR4, !P5 ;  /* 0x0000000409007c0c */ /* 0x000fe2000efc1270 */
[----:B------:R-:W-:Y:S01]  /*123670*/  ULDC UR4, c[0x0][0x228] ;  /* 0x00008a0000047ab9 */ /* 0x000fe20000000800 */
[----:B------:R-:W-:-:S11]  /*123680*/  PRMT R4, R54, 0x7770, RZ ;  /* 0x0000777036047816 */ /* 0x000fd600000000ff */
[----:B--2---:R0:W-:Y:S04]  /*123690*/  @P6 STG.E.U8 desc[UR30][R14.64], R4 ;  /* 0x000000040e006986 */ /* 0x0041e8000c10111e */
[----:B0-----:R-:W2:Y:S01]  /*1236a0*/  LDL.LU.64 R14, [R1+0x20d0] ;  /* 0x0020d000010e7983 */ /* 0x001ea20000300a00 */
[----:B------:R-:W-:Y:S01]  /*1236b0*/  ISETP.LT.AND P6, PT, R5, UR4, !P5 ;  /* 0x0000000405007c0c */ /* 0x000fe2000efc1270 */
[----:B------:R-:W-:Y:S01]  /*1236c0*/  ULDC UR4, c[0x0][0x228] ;  /* 0x00008a0000047ab9 */ /* 0x000fe20000000800 */
[----:B------:R-:W-:-:S11]  /*1236d0*/  PRMT R4, R54, 0x7771, RZ ;  /* 0x0000777136047816 */ /* 0x000fd600000000ff */
[----:B---3--:R0:W-:Y:S01]  /*1236e0*/  @P6 STG.E.U8 desc[UR30][R6.64], R4 ;  /* 0x0000000406006986 */ /* 0x0081e2000c10111e */
[----:B------:R-:W-:Y:S01]  /*1236f0*/  ISETP.LT.AND P6, PT, R48, UR4, !P5 ;  /* 0x0000000430007c0c */ /* 0x000fe2000efc1270 */
[----:B------:R-:W-:Y:S01]  /*123700*/  ULDC UR4, c[0x0][0x228] ;  /* 0x00008a0000047ab9 */ /* 0x000fe20000000800 */
[----:B0-----:R-:W-:Y:S01]  /*123710*/  PRMT R6, R54, 0x7772, RZ ;  /* 0x0000777236067816 */ /* 0x001fe200000000ff */
[----:B------:R-:W3:Y:S10]  /*123720*/  LDL.LU R4, [R1+0x314] ;  /* 0x0003140001047983 */ /* 0x000ef40000300800 */
[----:B------:R0:W-:Y:S01]  /*123730*/  @P6 STG.E.U8 desc[UR30][R18.64], R6 ;  /* 0x0000000612006986 */ /* 0x0001e2000c10111e */
[----:B------:R-:W-:Y:S01]  /*123740*/  ISETP.LT.AND P6, PT, R51, UR24, !P5 ;  /* 0x0000001833007c0c */ /* 0x000fe2000efc1270 */
[----:B------:R-:W-:-:S02]  /*123750*/  ULDC.64 UR24, c[0x0][0x228] ;  /* 0x00008a0000187ab9 */ /* 0x000fc40000000a00 */
[----:B0-----:R-:W3:Y:S01]  /*123760*/  LDL.LU.64 R18, [R1+0x2188] ;  /* 0x0021880001127983 */ /* 0x001ee20000300a00 */
[----:B------:R-:W-:-:S09]  /*123770*/  PRMT R6, R54, 0x7773, RZ ;  /* 0x0000777336067816 */ /* 0x000fd200000000ff */
[----:B------:R0:W-:Y:S01]  /*123780*/  @P6 STG.E.U8 desc[UR30][R22.64], R6 ;  /* 0x0000000616006986 */ /* 0x0001e2000c10111e */
[----:B------:R-:W-:Y:S01]  /*123790*/  ISETP.LT.AND P6, PT, R52, UR4, !P5 ;  /* 0x0000000434007c0c */ /* 0x000fe2000efc1270 */
[----:B------:R-:W-:Y:S02]  /*1237a0*/  ULDC UR4, c[0x0][0x228] ;  /* 0x00008a0000047ab9 */ /* 0x000fe40000000800 */
[----:B0-----:R-:W3:Y:S01]  /*1237b0*/  LDL.LU.64 R22, [R1+0x2180] ;  /* 0x0021800001167983 */ /* 0x001ee20000300a00 */
[----:B------:R-:W-:-:S09]  /*1237c0*/  PRMT R6, R55, 0x7770, RZ ;  /* 0x0000777037067816 */ /* 0x000fd200000000ff */
[----:B------:R0:W-:Y:S04]  /*1237d0*/  @P6 STG.E.U8 desc[UR30][R16.64], R6 ;  /* 0x0000000610006986 */ /* 0x0001e8000c10111e */
[----:B0-----:R-:W3:Y:S01]  /*1237e0*/  LDL.LU.64 R16, [R1+0x2178] ;  /* 0x0021780001107983 */ /* 0x001ee20000300a00 */
[----:B------:R-:W-:Y:S01]  /*1237f0*/  ISETP.LT.AND P6, PT, R13, UR4, !P5 ;  /* 0x000000040d007c0c */ /* 0x000fe2000efc1270 */
[----:B------:R-:W-:Y:S01]  /*123800*/  ULDC UR4, c[0x0][0x228] ;  /* 0x00008a0000047ab9 */ /* 0x000fe20000000800 */
[----:B------:R-:W-:-:S11]  /*123810*/  PRMT R6, R55, 0x7771, RZ ;  /* 0x0000777137067816 */ /* 0x000fd600000000ff */
[----:B------:R0:W-:Y:S01]  /*123820*/  @P6 STG.E.U8 desc[UR30][R20.64], R6 ;  /* 0x0000000614006986 */ /* 0x0001e2000c10111e */
[----:B------:R-:W-:Y:S01]  /*123830*/  ISETP.LT.AND P6, PT, R53, UR4, !P5 ;  /* 0x0000000435007c0c */ /* 0x000fe2000efc1270 */
[----:B------:R-:W-:Y:S02]  /*123840*/  ULDC UR4, c[0x0][0x228] ;  /* 0x00008a0000047ab9 */ /* 0x000fe40000000800 */
[----:B0-----:R-:W3:Y:S01]  /*123850*/  LDL.LU.64 R20, [R1+0x2170] ;  /* 0x0021700001147983 */ /* 0x001ee20000300a00 */
[----:B------:R-:W-:-:S03]  /*123860*/  PRMT R6, R55, 0x7772, RZ ;  /* 0x0000777237067816 */ /* 0x000fc600000000ff */
[----:B------:R-:W3:Y:S01]  /*123870*/  LDL.LU R54, [R1+0x304] ;  /* 0x0003040001367983 */ /* 0x000ee20000300800 */
[----:B------:R-:W-:Y:S01]  /*123880*/  ISETP.LT.AND P5, PT, R8, UR4, !P5 ;  /* 0x0000000408007c0c */ /* 0x000fe2000efa1270 */
[----:B------:R-:W-:-:S04]  /*123890*/  ULDC UR4, c[0x0][0x228] ;  /* 0x00008a0000047ab9 */ /* 0x000fc80000000800 */
[----:B----4-:R0:W-:Y:S04]  /*1238a0*/  @P6 STG.E.U8 desc[UR30][R10.64], R6 ;  /* 0x000000060a006986 */ /* 0x0101e8000c10111e */
[----:B0-----:R-:W4:Y:S01]  /*1238b0*/  LDL.LU.64 R10, [R1+0x2158] ;  /* 0x00215800010a7983 */ /* 0x001f220000300a00 */
[----:B------:R-:W-:-:S05]  /*1238c0*/  PRMT R6, R55, 0x7773, RZ ;  /* 0x0000777337067816 */ /* 0x000fca00000000ff */
[----:B--2---:R0:W-:Y:S04]  /*1238d0*/  @P5 STG.E.U8 desc[UR30][R14.64], R6 ;  /* 0x000000060e005986 */ /* 0x0041e8000c10111e */
[----:B0-----:R-:W2:Y:S01]  /*1238e0*/  LDL.LU.64 R6, [R1+0x2120] ;  /* 0x0021200001067983 */ /* 0x001ea20000300a00 */
[----:B------:R-:W-:-:S05]  /*1238f0*/  VIADD R14, R50, 0x3 ;  /* 0x00000003320e7836 */ /* 0x000fca0000000000 */
[----:B------:R-:W-:Y:S02]  /*123900*/  ISETP.GE.AND P5, PT, R14, UR25, PT ;  /* 0x000000190e007c0c */ /* 0x000fe4000bfa6270 */
[----:B------:R-:W2:Y:S02]  /*123910*/  LDL.LU.64 R14, [R1+0x2108] ;  /* 0x00210800010e7983 */ /* 0x000ea40000300a00 */
[----:B------:R-:W-:Y:S01]  /*123920*/  ISETP.LT.AND P6, PT, R9, UR4, !P5 ;  /* 0x0000000409007c0c */ /* 0x000fe2000efc1270 */
[----:B------:R-:W-:Y:S01]  /*123930*/  ULDC UR4, c[0x0][0x228] ;  /* 0x00008a0000047ab9 */ /* 0x000fe20000000800 */
[----:B---3--:R-:W-:-:S11]  /*123940*/  PRMT R12, R4, 0x7770, RZ ;  /* 0x00007770040c7816 */ /* 0x008fd600000000ff */
[----:B------:R0:W-:Y:S01]  /*123950*/  @P6 STG.E.U8 desc[UR30][R18.64], R12 ;  /* 0x0000000c12006986 */ /* 0x0001e2000c10111e */
[----:B------:R-:W-:Y:S01]  /*123960*/  ISETP.LT.AND P6, PT, R5, UR4, !P5 ;  /* 0x0000000405007c0c */ /* 0x000fe2000efc1270 */
[----:B------:R-:W-:Y:S01]  /*123970*/  ULDC UR4, c[0x0][0x228] ;  /* 0x00008a0000047ab9 */ /* 0x000fe20000000800 */
[----:B0-----:R-:W-:Y:S01]  /*123980*/  PRMT R12, R4, 0x7771, RZ ;  /* 0x00007771040c7816 */ /* 0x001fe200000000ff */
[----:B------:R-:W3:Y:S04]  /*123990*/  LDL.LU.64 R18, [R1+0x20a8] ;  /* 0x0020a80001127983 */ /* 0x000ee80000300a00 */
[----:B------:R-:W3:Y:S06]  /*1239a0*/  LDL.LU R55, [R1+0x338] ;  /* 0x0003380001377983 */ /* 0x000eec0000300800 */
[----:B------:R0:W-:Y:S01]  /*1239b0*/  @P6 STG.E.U8 desc[UR30][R22.64], R12 ;  /* 0x0000000c16006986 */ /* 0x0001e2000c10111e */
[----:B------:R-:W-:Y:S01]  /*1239c0*/  ISETP.LT.AND P6, PT, R48, UR4, !P5 ;  /* 0x0000000430007c0c */ /* 0x000fe2000efc1270 */
[----:B------:R-:W-:Y:S01]  /*1239d0*/  ULDC UR4, c[0x0][0x228] ;  /* 0x00008a0000047ab9 */ /* 0x000fe20000000800 */
[----:B0-----:R-:W-:-:S11]  /*1239e0*/  PRMT R12, R4, 0x7772, RZ ;  /* 0x00007772040c7816 */ /* 0x001fd600000000ff */
[----:B------:R0:W-:Y:S04]  /*1239f0*/  @P6 STG.E.U8 desc[UR30][R16.64], R12 ;  /* 0x0000000c10006986 */ /* 0x0001e8000c10111e */
[----:B0-----:R-:W3:Y:S01]  /*123a00*/  LDL.LU.64 R16, [R1+0x2100] ;  /* 0x0021000001107983 */ /* 0x001ee20000300a00 */
[----:B------:R-:W-:Y:S01]  /*123a10*/  ISETP.LT.AND P6, PT, R51, UR28, !P5 ;  /* 0x0000001c33007c0c */ /* 0x000fe2000efc1270 */
[----:B------:R-:W-:Y:S01]  /*123a20*/  ULDC.64 UR28, c[0x0][0x228] ;  /* 0x00008a00001c7ab9 */ /* 0x000fe20000000a00 */
[----:B------:R-:W-:Y:S01]  /*123a30*/  PRMT R4, R4, 0x7773, RZ ;  /* 0x0000777304047816 */ /* 0x000fe200000000ff */
[----:B------:R-:W3:Y:S10]  /*123a40*/  LDL.LU.64 R26, [R1+0x20f8] ;  /* 0x0020f800011a7983 */ /* 0x000ef40000300a00 */
[----:B------:R0:W-:Y:S01]  /*123a50*/  @P6 STG.E.U8 desc[UR30][R20.64], R4 ;  /* 0x0000000414006986 */ /* 0x0001e2000c10111e */
[----:B------:R-:W-:Y:S01]  /*123a60*/  ISETP.LT.AND P6, PT, R52, UR4, !P5 ;  /* 0x0000000434007c0c */ /* 0x000fe2000efc1270 */
[----:B------:R-:W-:Y:S01]  /*123a70*/  ULDC UR4, c[0x0][0x228] ;  /* 0x00008a0000047ab9 */ /* 0x000fe20000000800 */
[----:B0-----:R-:W-:-:S11]  /*123a80*/  PRMT R4, R54, 0x7770, RZ ;  /* 0x0000777036047816 */ /* 0x001fd600000000ff */
[----:B----4-:R0:W-:Y:S01]  /*123a90*/  @P6 STG.E.U8 desc[UR30][R10.64], R4 ;  /* 0x000000040a006986 */ /* 0x0101e2000c10111e */
[----:B------:R-:W-:Y:S01]  /*123aa0*/  ISETP.LT.AND P6, PT, R13, UR4, !P5 ;  /* 0x000000040d007c0c */ /* 0x000fe2000efc1270 */
[----:B------:R-:W-:Y:S02]  /*123ab0*/  ULDC UR4, c[0x0][0x228] ;  /* 0x00008a0000047ab9 */ /* 0x000fe40000000800 */
[----:B0-----:R-:W4:Y:S01]  /*123ac0*/  LDL.LU.64 R10, [R1+0x20f0] ;  /* 0x0020f000010a7983 */ /* 0x001f220000300a00 */
[----:B------:R-:W-:-:S03]  /*123ad0*/  PRMT R4, R54, 0x7771, RZ ;  /* 0x0000777136047816 */ /* 0x000fc600000000ff */
[----:B------:R-:W4:Y:S06]  /*123ae0*/  LDL.LU.64 R22, [R1+0x20e8] ;  /* 0x0020e80001167983 */ /* 0x000f2c0000300a00 */
[----:B--2---:R0:W-:Y:S01]  /*123af0*/  @P6 STG.E.U8 desc[UR30][R6.64], R4 ;  /* 0x0000000406006986 */ /* 0x0041e2000c10111e */
[----:B------:R-:W-:Y:S01]  /*123b00*/  ISETP.LT.AND P6, PT, R53, UR4, !P5 ;  /* 0x0000000435007c0c */ /* 0x000fe2000efc1270 */
[----:B------:R-:W-:Y:S01]  /*123b10*/  ULDC UR4, c[0x0][0x228] ;  /* 0x00008a0000047ab9 */ /* 0x000fe20000000800 */
[----:B0-----:R-:W-:Y:S01]  /*123b20*/  PRMT R6, R54, 0x7772, RZ ;  /* 0x0000777236067816 */ /* 0x001fe200000000ff */
[----:B------:R-:W2:Y:S10]  /*123b30*/  LDL.LU R4, [R1+0x328] ;  /* 0x0003280001047983 */ /* 0x000eb40000300800 */
[----:B------:R0:W-:Y:S04]  /*123b40*/  @P6 STG.E.U8 desc[UR30][R14.64], R6 ;  /* 0x000000060e006986 */ /* 0x0001e8000c10111e */
[----:B0-----:R-:W2:Y:S01]  /*123b50*/  LDL.LU.64 R14, [R1+0x20e0] ;  /* 0x0020e000010e7983 */ /* 0x001ea20000300a00 */
[----:B------:R-:W-:Y:S01]  /*123b60*/  ISETP.LT.AND P5, PT, R8, UR4, !P5 ;  /* 0x0000000408007c0c */ /* 0x000fe2000efa1270 */
[----:B------:R-:W-:Y:S01]  /*123b70*/  VIADD R7, R50, 0x4 ;  /* 0x0000000432077836 */ /* 0x000fe20000000000 */
[----:B------:R-:W-:Y:S01]  /*123b80*/  PRMT R6, R54, 0x7773, RZ ;  /* 0x0000777336067816 */ /* 0x000fe200000000ff */
[----:B------:R-:W2:Y:S01]  /*123b90*/  LDL.LU.64 R20, [R1+0x20c8] ;  /* 0x0020c80001147983 */ /* 0x000ea20000300a00 */
[----:B------:R-:W-:-:S09]  /*123ba0*/  ULDC UR4, c[0x0][0x228] ;  /* 0x00008a0000047ab9 */ /* 0x000fd20000000800 */
[----:B---3--:R0:W-:Y:S01]  /*123bb0*/  @P5 STG.E.U8 desc[UR30][R18.64], R6 ;  /* 0x0000000612005986 */ /* 0x0081e2000c10111e */
[----:B------:R-:W-:-:S04]  /*123bc0*/  ISETP.GE.AND P5, PT, R7, UR29, PT ;  /* 0x0000001d07007c0c */ /* 0x000fc8000bfa6270 */
[----:B------:R-:W-:Y:S01]  /*123bd0*/  ISETP.LT.AND P6, PT, R9, UR4, !P5 ;  /* 0x0000000409007c0c */ /* 0x000fe2000efc1270 */
[----:B------:R-:W-:Y:S01]  /*123be0*/  ULDC UR4, c[0x0][0x228] ;  /* 0x00008a0000047ab9 */ /* 0x000fe20000000800 */
[----:B0-----:R-:W3:Y:S01]  /*123bf0*/  LDL.LU.64 R18, [R1+0x20a0] ;  /* 0x0020a00001127983 */ /* 0x001ee20000300a00 */
[----:B------:R-:W-:-:S10]  /*123c00*/  PRMT R6, R55, 0x7770, RZ ;  /* 0x0000777037067816 */ /* 0x000fd400000000ff */
[----:B------:R0:W-:Y:S04]  /*123c10*/  @P6 STG.E.U8 desc[UR30][R16.64], R6 ;  /* 0x0000000610006986 */ /* 0x0001e8000c10111e */
[----:B0-----:R-:W3:Y:S01]  /*123c20*/  LDL.LU.64 R16, [R1+0x2088] ;  /* 0x0020880001107983 */ /* 0x001ee20000300a00 */
[----:B------:R-:W-:Y:S01]  /*123c30*/  ISETP.LT.AND P6, PT, R5, UR4, !P5 ;  /* 0x0000000405007c0c */ /* 0x000fe2000efc1270 */
[----:B------:R-:W-:Y:S01]  /*123c40*/  ULDC UR4, c[0x0][0x228] ;  /* 0x00008a0000047ab9 */ /* 0x000fe20000000800 */
[C---:B------:R-:W-:Y:S01]  /*123c50*/  PRMT R6, R55.reuse, 0x7771, RZ ;  /* 0x0000777137067816 */ /* 0x040fe200000000ff */
[----:B------:R-:W3:Y:S10]  /*123c60*/  LDL.LU R54, [R1+0x318] ;  /* 0x0003180001367983 */ /* 0x000ef40000300800 */
[----:B------:R0:W-:Y:S01]  /*123c70*/  @P6 STG.E.U8 desc[UR30][R26.64], R6 ;  /* 0x000000061a006986 */ /* 0x0001e2000c10111e */
[----:B------:R-:W-:Y:S01]  /*123c80*/  ISETP.LT.AND P6, PT, R48, UR4, !P5 ;  /* 0x0000000430007c0c */ /* 0x000fe2000efc1270 */
[----:B------:R-:W-:Y:S01]  /*123c90*/  ULDC UR4, c[0x0][0x228] ;  /* 0x00008a0000047ab9 */ /* 0x000fe20000000800 */
[----:B0-----:R-:W-:-:S11]  /*123ca0*/  PRMT R6, R55, 0x7772, RZ ;  /* 0x0000777237067816 */ /* 0x001fd600000000ff */
[----:B----4-:R0:W-:Y:S01]  /*123cb0*/  @P6 STG.E.U8 desc[UR30][R10.64], R6 ;  /* 0x000000060a006986 */ /* 0x0101e2000c10111e */
[----:B------:R-:W-:Y:S01]  /*123cc0*/  ISETP.LT.AND P6, PT, R51, UR26, !P5 ;  /* 0x0000001a33007c0c */ /* 0x000fe2000efc1270 */
[----:B------:R-:W-:Y:S02]  /*123cd0*/  ULDC.64 UR26, c[0x0][0x228] ;  /* 0x00008a00001a7ab9 */ /* 0x000fe40000000a00 */
[----:B0-----:R-:W4:Y:S01]  /*123ce0*/  LDL.LU.64 R10, [R1+0x2080] ;  /* 0x00208000010a7983 */ /* 0x001f220000300a00 */
[----:B------:R-:W-:-:S09]  /*123cf0*/  PRMT R6, R55, 0x7773, RZ ;  /* 0x0000777337067816 */ /* 0x000fd200000000ff */
[----:B------:R0:W-:Y:S01]  /*123d00*/  @P6 STG.E.U8 desc[UR30][R22.64], R6 ;  /* 0x0000000616006986 */ /* 0x0001e2000c10111e */
[----:B------:R-:W-:Y:S01]  /*123d10*/  ISETP.LT.AND P6, PT, R52, UR4, !P5 ;  /* 0x0000000434007c0c */ /* 0x000fe2000efc1270 */
[----:B------:R-:W-:Y:S02]  /*123d20*/  ULDC UR4, c[0x0][0x228] ;  /* 0x00008a0000047ab9 */ /* 0x000fe40000000800 */
[----:B0-----:R-:W4:Y:S01]  /*123d30*/  LDL.LU.64 R6, [R1+0x2078] ;  /* 0x0020780001067983 */ /* 0x001f220000300a00 */
[----:B--2---:R-:W-:-:S09]  /*123d40*/  PRMT R12, R4, 0x7770, RZ ;  /* 0x00007770040c7816 */ /* 0x004fd200000000ff */
[----:B------:R0:W-:Y:S04]  /*123d50*/  @P6 STG.E.U8 desc[UR30][R14.64], R12 ;  /* 0x0000000c0e006986 */ /* 0x0001e8000c10111e */
[----:B0-----:R-:W2:Y:S01]  /*123d60*/  LDL.LU.64 R14, [R1+0x2060] ;  /* 0x00206000010e7983 */ /* 0x001ea20000300a00 */
[----:B------:R-:W-:Y:S01]  /*123d70*/  ISETP.LT.AND P6, PT, R13, UR4, !P5 ;  /* 0x000000040d007c0c */ /* 0x000fe2000efc1270 */
[----:B------:R-:W-:Y:S02]  /*123d80*/  ULDC UR4, c[0x0][0x228] ;  /* 0x00008a0000047ab9 */ /* 0x000fe40000000800 */
[----:B------:R-:W2:Y:S01]  /*123d90*/  LDL.LU.64 R22, [R1+0x2058] ;  /* 0x0020580001167983 */ /* 0x000ea20000300a00 */
[----:B------:R-:W-:-:S03]  /*123da0*/  PRMT R12, R4, 0x7771, RZ ;  /* 0x00007771040c7816 */ /* 0x000fc600000000ff */
[----:B------:R-:W2:Y:S06]  /*123db0*/  LDL.LU R55, [R1+0x308] ;  /* 0x0003080001377983 */ /* 0x000eac0000300800 */
[----:B------:R0:W-:Y:S01]  /*123dc0*/  @P6 STG.E.U8 desc[UR30][R20.64], R12 ;  /* 0x0000000c14006986 */ /* 0x0001e2000c10111e */
[----:B------:R-:W-:Y:S01]  /*123dd0*/  ISETP.LT.AND P6, PT, R53, UR4, !P5 ;  /* 0x0000000435007c0c */ /* 0x000fe2000efc1270 */
[----:B------:R-:W-:Y:S02]  /*123de0*/  ULDC UR4, c[0x0][0x228] ;  /* 0x00008a0000047ab9 */ /* 0x000fe40000000800 */
[----:B0-----:R-:W2:Y:S01]  /*123df0*/  LDL.LU.64 R20, [R1+0x2050] ;  /* 0x0020500001147983 */ /* 0x001ea20000300a00 */
[----:B------:R-:W-:-:S02]  /*123e00*/  PRMT R12, R4, 0x7772, RZ ;  /* 0x00007772040c7816 */ /* 0x000fc400000000ff */
[----:B------:R-:W-:Y:S01]  /*123e10*/  ISETP.LT.AND P5, PT, R8, UR4, !P5 ;  /* 0x0000000408007c0c */ /* 0x000fe2000efa1270 */
[----:B------:R-:W-:-:S06]  /*123e20*/  ULDC UR4, c[0x0][0x228] ;  /* 0x00008a0000047ab9 */ /* 0x000fcc0000000800 */
[----:B---3--:R0:W-:Y:S01]  /*123e30*/  @P6 STG.E.U8 desc[UR30][R18.64], R12 ;  /* 0x0000000c12006986 */ /* 0x0081e2000c10111e */
[----:B------:R-:W-:-:S03]  /*123e40*/  PRMT R4, R4, 0x7773, RZ ;  /* 0x0000777304047816 */ /* 0x000fc600000000ff */
[----:B0-----:R-:W3:Y:S04]  /*123e50*/  LDL.LU.64 R18, [R1+0x2048] ;  /* 0x0020480001127983 */ /* 0x001ee80000300a00 */
[----:B------:R0:W-:Y:S04]  /*123e60*/  @P5 STG.E.U8 desc[UR30][R16.64], R4 ;  /* 0x0000000410005986 */ /* 0x0001e8000c10111e */
[----:B0-----:R-:W3:Y:S01]  /*123e70*/  LDL.LU.64 R16, [R1+0x2040] ;  /* 0x0020400001107983 */ /* 0x001ee20000300a00 */
[----:B------:R-:W-:-:S05]  /*123e80*/  VIADD R12, R50, 0x5 ;  /* 0x00000005320c7836 */ /* 0x000fca0000000000 */
[----:B------:R-:W-:-:S04]  /*123e90*/  ISETP.GE.AND P5, PT, R12, UR27, PT ;  /* 0x0000001b0c007c0c */ /* 0x000fc8000bfa6270 */
[----:B------:R-:W-:Y:S01]  /*123ea0*/  ISETP.LT.AND P6, PT, R9, UR4, !P5 ;  /* 0x0000000409007c0c */ /* 0x000fe2000efc1270 */
[----:B------:R-:W-:Y:S01]  /*123eb0*/  ULDC UR4, c[0x0][0x228] ;  /* 0x00008a0000047ab9 */ /* 0x000fe20000000800 */
[----:B------:R-:W-:-:S11]  /*123ec0*/  PRMT R4, R54, 0x7770, RZ ;  /* 0x0000777036047816 */ /* 0x000fd600000000ff */
[----:B----4-:R0:W-:Y:S01]  /*123ed0*/  @P6 STG.E.U8 desc[UR30][R10.64], R4 ;  /* 0x000000040a006986 */ /* 0x0101e2000c10111e */
[----:B------:R-:W-:Y:S01]  /*123ee0*/  ISETP.LT.AND P6, PT, R5, UR4, !P5 ;  /* 0x0000000405007c0c */ /* 0x000fe2000efc1270 */
[----:B------:R-:W-:Y:S02]  /*123ef0*/  ULDC UR4, c[0x0][0x228] ;  /* 0x00008a0000047ab9 */ /* 0x000fe40000000800 */
[----:B0-----:R-:W4:Y:S01]  /*123f00*/  LDL.LU.64 R10, [R1+0x2030] ;  /* 0x00203000010a7983 */ /* 0x001f220000300a00 */
[----:B------:R-:W-:-:S09]  /*123f10*/  PRMT R4, R54, 0x7771, RZ ;  /* 0x0000777136047816 */ /* 0x000fd200000000ff */
[----:B------:R0:W-:Y:S01]  /*123f20*/  @P6 STG.E.U8 desc[UR30][R6.64], R4 ;  /* 0x0000000406006986 */ /* 0x0001e2000c10111e */
[----:B------:R-:W-:Y:S01]  /*123f30*/  ISETP.LT.AND P6, PT, R48, UR4, !P5 ;  /* 0x0000000430007c0c */ /* 0x000fe2000efc1270 */
[----:B------:R-:W-:Y:S01]  /*123f40*/  ULDC UR4, c[0x0][0x228] ;  /* 0x00008a0000047ab9 */ /* 0x000fe20000000800 */
[----:B0-----:R-:W-:Y:S01]  /*123f50*/  PRMT R6, R54, 0x7772, RZ ;  /* 0x0000777236067816 */ /* 0x001fe200000000ff */
[----:B------:R-:W4:Y:S10]  /*123f60*/  LDL.LU R4, [R1+0x33c] ;  /* 0x00033c0001047983 */ /* 0x000f340000300800 */
[----:B--2---:R0:W-:Y:S01]  /*123f70*/  @P6 STG.E.U8 desc[UR30][R14.64], R6 ;  /* 0x000000060e006986 */ /* 0x0041e2000c10111e */
[----:B------:R-:W-:Y:S01]  /*123f80*/  ISETP.LT.AND P6, PT, R51, UR24, !P5 ;  /* 0x0000001833007c0c */ /* 0x000fe2000efc1270 */
[----:B------:R-:W-:-:S02]  /*123f90*/  ULDC.64 UR24, c[0x0][0x228] ;  /* 0x00008a0000187ab9 */ /* 0x000fc40000000a00 */
[----:B0-----:R-:W2:Y:S01]  /*123fa0*/  LDL.LU.64 R14, [R1+0x2028] ;  /* 0x00202800010e7983 */ /* 0x001ea20000300a00 */
[----:B------:R-:W-:-:S03]  /*123fb0*/  PRMT R6, R54, 0x7773, RZ ;  /* 0x0000777336067816 */ /* 0x000fc600000000ff */
[----:B------:R-:W2:Y:S06]  /*123fc0*/  LDL.LU.64 R26, [R1+0x2020] ;  /* 0x00202000011a7983 */ /* 0x000eac0000300a00 */
[----:B------:R0:W-:Y:S01]  /*123fd0*/  @P6 STG.E.U8 desc[UR30][R22.64], R6 ;  /* 0x0000000616006986 */ /* 0x0001e2000c10111e */
[----:B------:R-:W-:Y:S01]  /*123fe0*/  ISETP.LT.AND P6, PT, R52, UR4, !P5 ;  /* 0x0000000434007c0c */ /* 0x000fe2000efc1270 */
[----:B------:R-:W-:Y:S01]  /*123ff0*/  ULDC UR4, c[0x0][0x228] ;  /* 0x00008a0000047ab9 */ /* 0x000fe20000000800 */
[----:B0-----:R-:W-:Y:S01]  /*124000*/  PRMT R6, R55, 0x7770, RZ ;  /* 0x0000777037067816 */ /* 0x001fe200000000ff */
[----:B------:R-:W2:Y:S10]  /*124010*/  LDL.LU.64 R22, [R1+0x2008] ;  /* 0x0020080001167983 */ /* 0x000eb40000300a00 */
[----:B------:R0:W-:Y:S01]  /*124020*/  @P6 STG.E.U8 desc[UR30][R20.64], R6 ;  /* 0x0000000614006986 */ /* 0x0001e2000c10111e */
[----:B------:R-:W-:Y:S01]  /*124030*/  ISETP.LT.AND P6, PT, R13, UR4, !P5 ;  /* 0x000000040d007c0c */ /* 0x000fe2000efc1270 */
[----:B------:R-:W-:Y:S01]  /*124040*/  ULDC UR4, c[0x0][0x228] ;  /* 0x00008a0000047ab9 */ /* 0x000fe20000000800 */
[----:B0-----:R-:W-:Y:S01]  /*124050*/  PRMT R6, R55, 0x7771, RZ ;  /* 0x0000777137067816 */ /* 0x001fe200000000ff */
[----:B------:R-:W2:Y:S10]  /*124060*/  LDL.LU.64 R20, [R1+0x2000] ;  /* 0x0020000001147983 */ /* 0x000eb40000300a00 */
[----:B---3--:R0:W-:Y:S01]  /*124070*/  @P6 STG.E.U8 desc[UR30][R18.64], R6 ;  /* 0x0000000612006986 */ /* 0x0081e2000c10111e */
[----:B------:R-:W-:Y:S01]  /*124080*/  ISETP.LT.AND P6, PT, R53, UR4, !P5 ;  /* 0x0000000435007c0c */ /* 0x000fe2000efc1270 */
[----:B------:R-:W-:-:S02]  /*124090*/  ULDC UR4, c[0x0][0x228] ;  /* 0x00008a0000047ab9 */ /* 0x000fc40000000800 */
[----:B------:R-:W3:Y:S01]  /*1240a0*/  LDL.LU R54, [R1+0x32c] ;  /* 0x00032c0001367983 */ /* 0x000ee20000300800 */
[----:B0-----:R-:W-:-:S09]  /*1240b0*/  PRMT R6, R55, 0x7772, RZ ;  /* 0x0000777237067816 */ /* 0x001fd200000000ff */
[----:B------:R0:W-:Y:S04]  /*1240c0*/  @P6 STG.E.U8 desc[UR30][R16.64], R6 ;  /* 0x0000000610006986 */ /* 0x0001e8000c10111e */
[----:B0-----:R-:W3:Y:S01]  /*1240d0*/  LDL.LU.64 R16, [R1+0x1ff8] ;  /* 0x001ff80001107983 */ /* 0x001ee20000300a00 */
[----:B------:R-:W-:Y:S01]  /*1240e0*/  ISETP.LT.AND P5, PT, R8, UR4, !P5 ;  /* 0x0000000408007c0c */ /* 0x000fe2000efa1270 */
[----:B------:R-:W-:Y:S01]  /*1240f0*/  ULDC UR4, c[0x0][0x228] ;  /* 0x00008a0000047ab9 */ /* 0x000fe20000000800 */
[----:B------:R-:W-:-:S11]  /*124100*/  PRMT R6, R55, 0x7773, RZ ;  /* 0x0000777337067816 */ /* 0x000fd600000000ff */
[----:B----4-:R0:W-:Y:S04]  /*124110*/  @P5 STG.E.U8 desc[UR30][R10.64], R6 ;  /* 0x000000060a005986 */ /* 0x0101e8000c10111e */
[----:B0-----:R-:W4:Y:S01]  /*124120*/  LDL.LU.64 R6, [R1+0x1ff0] ;  /* 0x001ff00001067983 */ /* 0x001f220000300a00 */
[----:B------:R-:W-:-:S03]  /*124130*/  VIADD R11, R50, 0x6 ;  /* 0x00000006320b7836 */ /* 0x000fc60000000000 */
[----:B------:R-:W4:Y:S02]  /*124140*/  LDL.LU.64 R18, [R1+0x1fe8] ;  /* 0x001fe80001127983 */ /* 0x000f240000300a00 */
[----:B------:R-:W-:-:S04]  /*124150*/  ISETP.GE.AND P5, PT, R11, UR25, PT ;  /* 0x000000190b007c0c */ /* 0x000fc8000bfa6270 */
[----:B------:R-:W-:Y:S01]  /*124160*/  ISETP.LT.AND P6, PT, R9, UR4, !P5 ;  /* 0x0000000409007c0c */ /* 0x000fe2000efc1270 */
[----:B------:R-:W-:Y:S01]  /*124170*/  ULDC UR4, c[0x0][0x228] ;  /* 0x00008a0000047ab9 */ /* 0x000fe20000000800 */
[----:B------:R-:W-:-:S11]  /*124180*/  PRMT R10, R4, 0x7770, RZ ;  /* 0x00007770040a7816 */ /* 0x000fd600000000ff */
[----:B--2---:R0:W-:Y:S01]  /*124190*/  @P6 STG.E.U8 desc[UR30][R14.64], R10 ;  /* 0x0000000a0e006986 */ /* 0x0041e2000c10111e */
[----:B------:R-:W-:Y:S01]  /*1241a0*/  ISETP.LT.AND P6, PT, R5, UR4, !P5 ;  /* 0x0000000405007c0c */ /* 0x000fe2000efc1270 */
[----:B------:R-:W-:Y:S02]  /*1241b0*/  ULDC UR4, c[0x0][0x228] ;  /* 0x00008a0000047ab9 */ /* 0x000fe40000000800 */
[----:B0-----:R-:W2:Y:S01]  /*1241c0*/  LDL.LU.64 R14, [R1+0x1fe0] ;  /* 0x001fe000010e7983 */ /* 0x001ea20000300a00 */
[----:B------:R-:W-:-:S03]  /*1241d0*/  PRMT R10, R4, 0x7771, RZ ;  /* 0x00007771040a7816 */ /* 0x000fc600000000ff */
[----:B------:R-:W2:Y:S06]  /*1241e0*/  LDL.LU R55, [R1+0x31c] ;  /* 0x00031c0001377983 */ /* 0x000eac0000300800 */
[----:B------:R0:W-:Y:S01]  /*1241f0*/  @P6 STG.E.U8 desc[UR30][R26.64], R10 ;  /* 0x0000000a1a006986 */ /* 0x0001e2000c10111e */
[----:B------:R-:W-:Y:S01]  /*124200*/  ISETP.LT.AND P6, PT, R48, UR4, !P5 ;  /* 0x0000000430007c0c */ /* 0x000fe2000efc1270 */
[----:B------:R-:W-:Y:S01]  /*124210*/  ULDC UR4, c[0x0][0x228] ;  /* 0x00008a0000047ab9 */ /* 0x000fe20000000800 */
[----:B0-----:R-:W-:-:S11]  /*124220*/  PRMT R10, R4, 0x7772, RZ ;  /* 0x00007772040a7816 */ /* 0x001fd600000000ff */
[----:B------:R0:W-:Y:S01]  /*124230*/  @P6 STG.E.U8 desc[UR30][R22.64], R10 ;  /* 0x0000000a16006986 */ /* 0x0001e2000c10111e */
[----:B------:R-:W-:Y:S01]  /*124240*/  ISETP.LT.AND P6, PT, R51, UR28, !P5 ;  /* 0x0000001c33007c0c */ /* 0x000fe2000efc1270 */
[----:B------:R-:W-:Y:S01]  /*124250*/  ULDC.64 UR28, c[0x0][0x228] ;  /* 0x00008a00001c7ab9 */ /* 0x000fe20000000a00 */
[----:B------:R-:W-:Y:S01]  /*124260*/  PRMT R4, R4, 0x7773, RZ ;  /* 0x0000777304047816 */ /* 0x000fe200000000ff */
[----:B0-----:R-:W2:Y:S10]  /*124270*/  LDL.LU.64 R10, [R1+0x1fd8] ;  /* 0x001fd800010a7983 */ /* 0x001eb40000300a00 */
[----:B------:R3:W-:Y:S01]  /*124280*/  @P6 STG.E.U8 desc[UR30][R20.64], R4 ;  /* 0x0000000414006986 */ /* 0x0007e2000c10111e */
[----:B------:R-:W-:Y:S01]  /*124290*/  ISETP.LT.AND P6, PT, R52, UR4, !P5 ;  /* 0x0000000434007c0c */ /* 0x000fe2000efc1270 */
[----:B------:R-:W-:-:S02]  /*1242a0*/  ULDC UR4, c[0x0][0x228] ;  /* 0x00008a0000047ab9 */ /* 0x000fc40000000800 */
[----:B------:R-:W2:Y:S01]  /*1242b0*/  LDL.LU.64 R26, [R1+0x1fd0] ;  /* 0x001fd000011a7983 */ /* 0x000ea20000300a00 */
[----:B---3--:R-:W-:-:S09]  /*1242c0*/  PRMT R4, R54, 0x7770, RZ ;  /* 0x0000777036047816 */ /* 0x008fd200000000ff */
[----:B------:R0:W-:Y:S04]  /*1242d0*/  @P6 STG.E.U8 desc[UR30][R16.64], R4 ;  /* 0x0000000410006986 */ /* 0x0001e8000c10111e */
[----:B0-----:R-:W3:Y:S01]  /*1242e0*/  LDL.LU.64 R16, [R1+0x1fc0] ;  /* 0x001fc00001107983 */ /* 0x001ee20000300a00 */
[----:B------:R-:W-:Y:S01]  /*1242f0*/  ISETP.LT.AND P6, PT, R13, UR4, !P5 ;  /* 0x000000040d007c0c */ /* 0x000fe2000efc1270 */
[----:B------:R-:W-:Y:S01]  /*124300*/  ULDC UR4, c[0x0][0x228] ;  /* 0x00008a0000047ab9 */ /* 0x000fe20000000800 */
[C---:B------:R-:W-:Y:S01]  /*124310*/  PRMT R4, R54.reuse, 0x7771, RZ ;  /* 0x0000777136047816 */ /* 0x040fe200000000ff */
[----:B------:R-:W3:Y:S10]  /*124320*/  LDL.LU.64 R22, [R1+0x1fb8] ;  /* 0x001fb80001167983 */ /* 0x000ef40000300a00 */
[----:B----4-:R0:W-:Y:S01]  /*124330*/  @P6 STG.E.U8 desc[UR30][R6.64], R4 ;  /* 0x0000000406006986 */ /* 0x0101e2000c10111e */
[----:B------:R-:W-:Y:S01]  /*124340*/  ISETP.LT.AND P6, PT, R53, UR4, !P5 ;  /* 0x0000000435007c0c */ /* 0x000fe2000efc1270 */
[----:B------:R-:W-:Y:S01]  /*124350*/  ULDC UR4, c[0x0][0x228] ;  /* 0x00008a0000047ab9 */ /* 0x000fe20000000800 */
[----:B0-----:R-:W-:Y:S01]  /*124360*/  PRMT R6, R54, 0x7772, RZ ;  /* 0x0000777236067816 */ /* 0x001fe200000000ff */
[----:B------:R-:W4:Y:S10]  /*124370*/  LDL.LU R4, [R1+0x30c] ;  /* 0x00030c0001047983 */ /* 0x000f340000300800 */
[----:B------:R0:W-:Y:S04]  /*124380*/  @P6 STG.E.U8 desc[UR30][R18.64], R6 ;  /* 0x0000000612006986 */ /* 0x0001e8000c10111e */
[----:B0-----:R-:W4:Y:S01]  /*124390*/  LDL.LU.64 R18, [R1+0x1f88] ;  /* 0x001f880001127983 */ /* 0x001f220000300a00 */
[----:B------:R-:W-:Y:S01]  /*1243a0*/  ISETP.LT.AND P5, PT, R8, UR4, !P5 ;  /* 0x0000000408007c0c */ /* 0x000fe2000efa1270 */
[----:B------:R-:W-:Y:S01]  /*1243b0*/  VIADD R7, R50, 0x7 ;  /* 0x0000000732077836 */ /* 0x000fe20000000000 */
[----:B------:R-:W-:Y:S01]  /*1243c0*/  PRMT R6, R54, 0x7773, RZ ;  /* 0x0000777336067816 */ /* 0x000fe200000000ff */
[----:B------:R-:W4:Y:S01]  /*1243d0*/  LDL.LU.64 R20, [R1+0x1f80] ;  /* 0x001f800001147983 */ /* 0x000f220000300a00 */
[----:B------:R-:W-:-:S09]  /*1243e0*/  ULDC UR4, c[0x0][0x228] ;  /* 0x00008a0000047ab9 */ /* 0x000fd20000000800 */
[----:B--2---:R0:W-:Y:S01]  /*1243f0*/  @P5 STG.E.U8 desc[UR30][R14.64], R6 ;  /* 0x000000060e005986 */ /* 0x0041e2000c10111e */
[----:B------:R-:W-:-:S03]  /*124400*/  ISETP.GE.AND P5, PT, R7, UR29, PT ;  /* 0x0000001d07007c0c */ /* 0x000fc6000bfa6270 */
[----:B0-----:R-:W2:Y:S01]  /*124410*/  LDL.LU.64 R14, [R1+0x1f78] ;  /* 0x001f7800010e7983 */ /* 0x001ea20000300a00 */
[----:B------:R-:W-:Y:S01]  /*124420*/  ISETP.LT.AND P6, PT, R9, UR4, !P5 ;  /* 0x0000000409007c0c */ /* 0x000fe2000efc1270 */
[----:B------:R-:W-:Y:S01]  /*124430*/  ULDC UR4, c[0x0][0x228] ;  /* 0x00008a0000047ab9 */ /* 0x000fe20000000800 */
[----:B------:R-:W-:-:S11]  /*124440*/  PRMT R6, R55, 0x7770, RZ ;  /* 0x0000777037067816 */ /* 0x000fd600000000ff */
[----:B------:R0:W-:Y:S01]  /*124450*/  @P6 STG.E.U8 desc[UR30][R10.64], R6 ;  /* 0x000000060a006986 */ /* 0x0001e2000c10111e */
        /* <DEDUP_REMOVED lines=9> */
[----:B---3--:R0:W-:Y:S04]  /*1244f0*/  @P6 STG.E.U8 desc[UR30][R16.64], R6 ;  /* 0x0000000610006986 */ /* 0x0081e8000c10111e */
[----:B0-----:R-:W3:Y:S01]  /*124500*/  LDL.LU.64 R16, [R1+0x1f60] ;  /* 0x001f600001107983 */ /* 0x001ee20000300a00 */
[----:B------:R-:W-:Y:S01]  /*124510*/  ISETP.LT.AND P6, PT, R51, UR26, !P5 ;  /* 0x0000001a33007c0c */ /* 0x000fe2000efc1270 */
[----:B------:R-:W-:Y:S01]  /*124520*/  ULDC.64 UR26, c[0x0][0x228] ;  /* 0x00008a00001a7ab9 */ /* 0x000fe20000000a00 */
[----:B------:R-:W-:-:S11]  /*124530*/  PRMT R6, R55, 0x7773, RZ ;  /* 0x0000777337067816 */ /* 0x000fd600000000ff */
[----:B------:R0:W-:Y:S01]  /*124540*/  @P6 STG.E.U8 desc[UR30][R22.64], R6 ;  /* 0x0000000616006986 */ /* 0x0001e2000c10111e */
[----:B------:R-:W-:Y:S01]  /*124550*/  ISETP.LT.AND P6, PT, R52, UR4, !P5 ;  /* 0x0000000434007c0c */ /* 0x000fe2000efc1270 */
[----:B------:R-:W-:Y:S02]  /*124560*/  ULDC UR4, c[0x0][0x228] ;  /* 0x00008a0000047ab9 */ /* 0x000fe40000000800 */
[----:B0-----:R-:W3:Y:S01]  /*124570*/  LDL.LU.64 R6, [R1+0x1f58] ;  /* 0x001f580001067983 */ /* 0x001ee20000300a00 */
[----:B----4-:R-:W-:-:S09]  /*124580*/  PRMT R12, R4, 0x7770, RZ ;  /* 0x00007770040c7816 */ /* 0x010fd200000000ff */
[----:B------:R0:W-:Y:S01]  /*124590*/  @P6 STG.E.U8 desc[UR30][R18.64], R12 ;  /* 0x0000000c12006986 */ /* 0x0001e2000c10111e */
[----:B------:R-:W-:Y:S01]  /*1245a0*/  ISETP.LT.AND P6, PT, R13, UR4, !P5 ;  /* 0x000000040d007c0c */ /* 0x000fe2000efc1270 */
[----:B------:R-:W-:Y:S02]  /*1245b0*/  ULDC UR4, c[0x0][0x228] ;  /* 0x00008a0000047ab9 */ /* 0x000fe40000000800 */
[----:B0-----:R-:W4:Y:S01]  /*1245c0*/  LDL.LU.64 R18, [R1+0x1f48] ;  /* 0x001f480001127983 */ /* 0x001f220000300a00 */
[----:B------:R-:W-:-:S03]  /*1245d0*/  PRMT R12, R4, 0x7771, RZ ;  /* 0x00007771040c7816 */ /* 0x000fc600000000ff */
[----:B------:R-:W4:Y:S06]  /*1245e0*/  LDL.LU.64 R22, [R1+0x1f40] ;  /* 0x001f400001167983 */ /* 0x000f2c0000300a00 */
[----:B------:R0:W-:Y:S01]  /*1245f0*/  @P6 STG.E.U8 desc[UR30][R20.64], R12 ;  /* 0x0000000c14006986 */ /* 0x0001e2000c10111e */
[----:B------:R-:W-:Y:S01]  /*124600*/  ISETP.LT.AND P6, PT, R53, UR4, !P5 ;  /* 0x0000000435007c0c */ /* 0x000fe2000efc1270 */
[----:B------:R-:W-:Y:S02]  /*124610*/  ULDC UR4, c[0x0][0x228] ;  /* 0x00008a0000047ab9 */ /* 0x000fe40000000800 */
[----:B------:R-:W4:Y:S01]  /*124620*/  LDL.LU R55, [R1+0x2e0] ;  /* 0x0002e00001377983 */ /* 0x000f220000300800 */
[----:B0-----:R-:W-:-:S09]  /*124630*/  PRMT R12, R4, 0x7772, RZ ;  /* 0x00007772040c7816 */ /* 0x001fd200000000ff */
[----:B--2---:R0:W-:Y:S01]  /*124640*/  @P6 STG.E.U8 desc[UR30][R14.64], R12 ;  /* 0x0000000c0e006986 */ /* 0x0041e2000c10111e */
[----:B------:R-:W-:Y:S01]  /*124650*/  ISETP.LT.AND P5, PT, R8, UR4, !P5 ;  /* 0x0000000408007c0c */ /* 0x000fe2000efa1270 */
[----:B------:R-:W-:Y:S02]  /*124660*/  ULDC UR4, c[0x0][0x228] ;  /* 0x00008a0000047ab9 */ /* 0x000fe40000000800 */
[----:B0-----:R-:W2:Y:S01]  /*124670*/  LDL.LU.64 R14, [R1+0x1f38] ;  /* 0x001f3800010e7983 */ /* 0x001ea20000300a00 */
[----:B------:R-:W-:-:S03]  /*124680*/  PRMT R4, R4, 0x7773, RZ ;  /* 0x0000777304047816 */ /* 0x000fc600000000ff */
[----:B------:R-:W2:Y:S06]  /*124690*/  LDL.LU.64 R20, [R1+0x1f30] ;  /* 0x001f300001147983 */ /* 0x000eac0000300a00 */
[----:B------:R0:W-:Y:S02]  /*1246a0*/  @P5 STG.E.U8 desc[UR30][R10.64], R4 ;  /* 0x000000040a005986 */ /* 0x0001e4000c10111e */
[----:B0-----:R-:W-:-:S05]  /*1246b0*/  VIADD R10, R50, 0x8 ;  /* 0x00000008320a7836 */ /* 0x001fca0000000000 */
[----:B------:R-:W-:Y:S02]  /*1246c0*/  ISETP.GE.AND P5, PT, R10, UR27, PT ;  /* 0x0000001b0a007c0c */ /* 0x000fe4000bfa6270 */
[----:B------:R-:W2:Y:S02]  /*1246d0*/  LDL.LU.64 R10, [R1+0x1f28] ;  /* 0x001f2800010a7983 */ /* 0x000ea40000300a00 */
[----:B------:R-:W-:Y:S01]  /*1246e0*/  ISETP.LT.AND P6, PT, R9, UR4, !P5 ;  /* 0x0000000409007c0c */ /* 0x000fe2000efc1270 */
[----:B------:R-:W-:Y:S01]  /*1246f0*/  ULDC UR4, c[0x0][0x228] ;  /* 0x00008a0000047ab9 */ /* 0x000fe20000000800 */
[----:B------:R-:W-:-:S11]  /*124700*/  PRMT R4, R54, 0x7770, RZ ;  /* 0x0000777036047816 */ /* 0x000fd600000000ff */
[----:B---3--:R0:W-:Y:S04]  /*124710*/  @P6 STG.E.U8 desc[UR30][R16.64], R4 ;  /* 0x0000000410006986 */ /* 0x0081e8000c10111e */
[----:B0-----:R-:W3:Y:S01]  /*124720*/  LDL.LU.64 R16, [R1+0x1f10] ;  /* 0x001f100001107983 */ /* 0x001ee20000300a00 */
[----:B------:R-:W-:Y:S01]  /*124730*/  ISETP.LT.AND P6, PT, R5, UR4, !P5 ;  /* 0x0000000405007c0c */ /* 0x000fe2000efc1270 */
[----:B------:R-:W-:Y:S01]  /*124740*/  ULDC UR4, c[0x0][0x228] ;  /* 0x00008a0000047ab9 */ /* 0x000fe20000000800 */
[----:B------:R-:W-:-:S11]  /*124750*/  PRMT R4, R54, 0x7771, RZ ;  /* 0x0000777136047816 */ /* 0x000fd600000000ff */
[----:B------:R0:W-:Y:S01]  /*124760*/  @P6 STG.E.U8 desc[UR30][R6.64], R4 ;  /* 0x0000000406006986 */ /* 0x0001e2000c10111e */
[----:B------:R-:W-:Y:S01]  /*124770*/  ISETP.LT.AND P6, PT, R48, UR4, !P5 ;  /* 0x0000000430007c0c */ /* 0x000fe2000efc1270 */
[----:B------:R-:W-:Y:S01]  /*124780*/  ULDC UR4, c[0x0][0x228] ;  /* 0x00008a0000047ab9 */ /* 0x000fe20000000800 */
[----:B0-----:R-:W-:Y:S01]  /*124790*/  PRMT R6, R54, 0x7772, RZ ;  /* 0x0000777236067816 */ /* 0x001fe200000000ff */
[----:B------:R-:W3:Y:S10]  /*1247a0*/  LDL.LU R4, [R1+0x2d0] ;  /* 0x0002d00001047983 */ /* 0x000ef40000300800 */
[----:B----4-:R0:W-:Y:S01]  /*1247b0*/  @P6 STG.E.U8 desc[UR30][R18.64], R6 ;  /* 0x0000000612006986 */ /* 0x0101e2000c10111e */
[----:B------:R-:W-:Y:S01]  /*1247c0*/  ISETP.LT.AND P6, PT, R51, UR24, !P5 ;  /* 0x0000001833007c0c */ /* 0x000fe2000efc1270 */
[----:B------:R-:W-:-:S02]  /*1247d0*/  ULDC.64 UR24, c[0x0][0x228] ;  /* 0x00008a0000187ab9 */ /* 0x000fc40000000a00 */
[----:B0-----:R-:W4:Y:S01]  /*1247e0*/  LDL.LU.64 R18, [R1+0x1f08] ;  /* 0x001f080001127983 */ /* 0x001f220000300a00 */
[----:B------:R-:W-:-:S09]  /*1247f0*/  PRMT R6, R54, 0x7773, RZ ;  /* 0x0000777336067816 */ /* 0x000fd200000000ff */
[----:B------:R0:W-:Y:S01]  /*124800*/  @P6 STG.E.U8 desc[UR30][R22.64], R6 ;  /* 0x0000000616006986 */ /* 0x0001e2000c10111e */
[----:B------:R-:W-:Y:S01]  /*124810*/  ISETP.LT.AND P6, PT, R52, UR4, !P5 ;  /* 0x0000000434007c0c */ /* 0x000fe2000efc1270 */
[----:B------:R-:W-:Y:S02]  /*124820*/  ULDC UR4, c[0x0][0x228] ;  /* 0x00008a0000047ab9 */ /* 0x000fe40000000800 */
[----:B0-----:R-:W4:Y:S01]  /*124830*/  LDL.LU.64 R22, [R1+0x1f00] ;  /* 0x001f000001167983 */ /* 0x001f220000300a00 */
[----:B------:R-:W-:-:S09]  /*124840*/  PRMT R6, R55, 0x7770, RZ ;  /* 0x0000777037067816 */ /* 0x000fd200000000ff */
[----:B--2---:R0:W-:Y:S01]  /*124850*/  @P6 STG.E.U8 desc[UR30][R14.64], R6 ;  /* 0x000000060e006986 */ /* 0x0041e2000c10111e */
[----:B------:R-:W-:Y:S01]  /*124860*/  ISETP.LT.AND P6, PT, R13, UR4, !P5 ;  /* 0x000000040d007c0c */ /* 0x000fe2000efc1270 */
[----:B------:R-:W-:Y:S02]  /*124870*/  ULDC UR4, c[0x0][0x228] ;  /* 0x00008a0000047ab9 */ /* 0x000fe40000000800 */
[----:B0-----:R-:W2:Y:S01]  /*124880*/  LDL.LU.64 R14, [R1+0x1ef0] ;  /* 0x001ef000010e7983 */ /* 0x001ea20000300a00 */
[----:B------:R-:W-:-:S09]  /*124890*/  PRMT R6, R55, 0x7771, RZ ;  /* 0x0000777137067816 */ /* 0x000fd200000000ff */
        /* <DEDUP_REMOVED lines=8> */
[----:B------:R-:W-:Y:S02]  /*124920*/  ULDC UR4, c[0x0][0x228] ;  /* 0x00008a0000047ab9 */ /* 0x000fe40000000800 */
[----:B0-----:R-:W2:Y:S01]  /*124930*/  LDL.LU.64 R10, [R1+0x1ee0] ;  /* 0x001ee000010a7983 */ /* 0x001ea20000300a00 */
[----:B------:R-:W-:-:S09]  /*124940*/  PRMT R6, R55, 0x7773, RZ ;  /* 0x0000777337067816 */ /* 0x000fd200000000ff */
[----:B---3--:R0:W-:Y:S04]  /*124950*/  @P5 STG.E.U8 desc[UR30][R16.64], R6 ;  /* 0x0000000610005986 */ /* 0x0081e8000c10111e */
[----:B0-----:R-:W3:Y:S01]  /*124960*/  LDL.LU.64 R6, [R1+0x1ed8] ;  /* 0x001ed80001067983 */ /* 0x001ee20000300a00 */
[----:B------:R-:W-:-:S05]  /*124970*/  VIADD R16, R50, 0x9 ;  /* 0x0000000932107836 */ /* 0x000fca0000000000 */
[----:B------:R-:W-:Y:S02]  /*124980*/  ISETP.GE.AND P5, PT, R16, UR25, PT ;  /* 0x0000001910007c0c */ /* 0x000fe4000bfa6270 */
[----:B------:R-:W3:Y:S02]  /*124990*/  LDL.LU.64 R16, [R1+0x1ed0] ;  /* 0x001ed00001107983 */ /* 0x000ee40000300a00 */
[----:B------:R-:W-:Y:S01]  /*1249a0*/  ISETP.LT.AND P6, PT, R9, UR4, !P5 ;  /* 0x0000000409007c0c */ /* 0x000fe2000efc1270 */
[----:B------:R-:W-:Y:S01]  /*1249b0*/  ULDC UR4, c[0x0][0x228] ;  /* 0x00008a0000047ab9 */ /* 0x000fe20000000800 */
[----:B------:R-:W-:-:S11]  /*1249c0*/  PRMT R12, R4, 0x7770, RZ ;  /* 0x00007770040c7816 */ /* 0x000fd600000000ff */
[----:B----4-:R0:W-:Y:S01]  /*1249d0*/  @P6 STG.E.U8 desc[UR30][R18.64], R12 ;  /* 0x0000000c12006986 */ /* 0x0101e2000c10111e */
[----:B------:R-:W-:Y:S01]  /*1249e0*/  ISETP.LT.AND P6, PT, R5, UR4, !P5 ;  /* 0x0000000405007c0c */ /* 0x000fe2000efc1270 */
[----:B------:R-:W-:Y:S01]  /*1249f0*/  ULDC UR4, c[0x0][0x228] ;  /* 0x00008a0000047ab9 */ /* 0x000fe20000000800 */
[----:B0-----:R-:W-:Y:S01]  /*124a00*/  PRMT R12, R4, 0x7771, RZ ;  /* 0x00007771040c7816 */ /* 0x001fe200000000ff */
[----:B------:R-:W4:Y:S04]  /*124a10*/  LDL.LU.64 R18, [R1+0x1eb8] ;  /* 0x001eb80001127983 */ /* 0x000f280000300a00 */
[----:B------:R-:W4:Y:S06]  /*124a20*/  LDL.LU R55, [R1+0x2f4] ;  /* 0x0002f40001377983 */ /* 0x000f2c0000300800 */
[----:B------:R0:W-:Y:S01]  /*124a30*/  @P6 STG.E.U8 desc[UR30][R22.64], R12 ;  /* 0x0000000c16006986 */ /* 0x0001e2000c10111e */
[----:B------:R-:W-:Y:S01]  /*124a40*/  ISETP.LT.AND P6, PT, R48, UR4, !P5 ;  /* 0x0000000430007c0c */ /* 0x000fe2000efc1270 */
[----:B------:R-:W-:Y:S01]  /*124a50*/  ULDC UR4, c[0x0][0x228] ;  /* 0x00008a0000047ab9 */ /* 0x000fe20000000800 */
[----:B0-----:R-:W-:-:S11]  /*124a60*/  PRMT R12, R4, 0x7772, RZ ;  /* 0x00007772040c7816 */ /* 0x001fd600000000ff */
[----:B--2---:R0:W-:Y:S01]  /*124a70*/  @P6 STG.E.U8 desc[UR30][R14.64], R12 ;  /* 0x0000000c0e006986 */ /* 0x0041e2000c10111e */
[----:B------:R-:W-:Y:S01]  /*124a80*/  ISETP.LT.AND P6, PT, R51, UR28, !P5 ;  /* 0x0000001c33007c0c */ /* 0x000fe2000efc1270 */
[----:B------:R-:W-:Y:S01]  /*124a90*/  ULDC.64 UR28, c[0x0][0x228] ;  /* 0x00008a00001c7ab9 */ /* 0x000fe20000000a00 */
[----:B------:R-:W-:Y:S01]  /*124aa0*/  PRMT R4, R4, 0x7773, RZ ;  /* 0x0000777304047816 */ /* 0x000fe200000000ff */
[----:B0-----:R-:W2:Y:S04]  /*124ab0*/  LDL.LU.64 R14, [R1+0x1eb0] ;  /* 0x001eb000010e7983 */ /* 0x001ea80000300a00 */
[----:B------:R-:W2:Y:S06]  /*124ac0*/  LDL.LU.64 R26, [R1+0x1ea8] ;  /* 0x001ea800011a7983 */ /* 0x000eac0000300a00 */
[----:B------:R0:W-:Y:S01]  /*124ad0*/  @P6 STG.E.U8 desc[UR30][R20.64], R4 ;  /* 0x0000000414006986 */ /* 0x0001e2000c10111e */
[----:B------:R-:W-:Y:S01]  /*124ae0*/  ISETP.LT.AND P6, PT, R52, UR4, !P5 ;  /* 0x0000000434007c0c */ /* 0x000fe2000efc1270 */
[----:B------:R-:W-:Y:S01]  /*124af0*/  ULDC UR4, c[0x0][0x228] ;  /* 0x00008a0000047ab9 */ /* 0x000fe20000000800 */
[----:B0-----:R-:W-:-:S11]  /*124b00*/  PRMT R4, R54, 0x7770, RZ ;  /* 0x0000777036047816 */ /* 0x001fd600000000ff */
[----:B------:R0:W-:Y:S01]  /*124b10*/  @P6 STG.E.U8 desc[UR30][R10.64], R4 ;  /* 0x000000040a006986 */ /* 0x0001e2000c10111e */
[----:B------:R-:W-:Y:S01]  /*124b20*/  ISETP.LT.AND P6, PT, R13, UR4, !P5 ;  /* 0x000000040d007c0c */ /* 0x000fe2000efc1270 */
[----:B------:R-:W-:Y:S02]  /*124b30*/  ULDC UR4, c[0x0][0x228] ;  /* 0x00008a0000047ab9 */ /* 0x000fe40000000800 */
[----:B0-----:R-:W2:Y:S01]  /*124b40*/  LDL.LU.64 R10, [R1+0x1e98] ;  /* 0x001e9800010a7983 */ /* 0x001ea20000300a00 */
[----:B------:R-:W-:-:S03]  /*124b50*/  PRMT R4, R54, 0x7771, RZ ;  /* 0x0000777136047816 */ /* 0x000fc600000000ff */
[----:B------:R-:W2:Y:S06]  /*124b60*/  LDL.LU.64 R22, [R1+0x1e90] ;  /* 0x001e900001167983 */ /* 0x000eac0000300a00 */
[----:B---3--:R0:W-:Y:S01]  /*124b70*/  @P6 STG.E.U8 desc[UR30][R6.64], R4 ;  /* 0x0000000406006986 */ /* 0x0081e2000c10111e */
[----:B------:R-:W-:Y:S01]  /*124b80*/  ISETP.LT.AND P6, PT, R53, UR4, !P5 ;  /* 0x0000000435007c0c */ /* 0x000fe2000efc1270 */
[----:B------:R-:W-:Y:S01]  /*124b90*/  ULDC UR4, c[0x0][0x228] ;  /* 0x00008a0000047ab9 */ /* 0x000fe20000000800 */
[----:B0-----:R-:W-:Y:S01]  /*124ba0*/  PRMT R6, R54, 0x7772, RZ ;  /* 0x0000777236067816 */ /* 0x001fe200000000ff */
[----:B------:R-:W3:Y:S10]  /*124bb0*/  LDL.LU R4, [R1+0x2e4] ;  /* 0x0002e40001047983 */ /* 0x000ef40000300800 */
[----:B------:R0:W-:Y:S04]  /*124bc0*/  @P6 STG.E.U8 desc[UR30][R16.64], R6 ;  /* 0x0000000610006986 */ /* 0x0001e8000c10111e */
[----:B0-----:R-:W3:Y:S01]  /*124bd0*/  LDL.LU.64 R16, [R1+0x1e88] ;  /* 0x001e880001107983 */ /* 0x001ee20000300a00 */
[----:B------:R-:W-:Y:S01]  /*124be0*/  ISETP.LT.AND P5, PT, R8, UR4, !P5 ;  /* 0x0000000408007c0c */ /* 0x000fe2000efa1270 */
[----:B------:R-:W-:Y:S01]  /*124bf0*/  VIADD R7, R50, 0xa ;  /* 0x0000000a32077836 */ /* 0x000fe20000000000 */
[----:B------:R-:W-:Y:S01]  /*124c00*/  PRMT R6, R54, 0x7773, RZ ;  /* 0x0000777336067816 */ /* 0x000fe200000000ff */
[----:B------:R-:W3:Y:S01]  /*124c10*/  LDL.LU.64 R20, [R1+0x1e80] ;  /* 0x001e800001147983 */ /* 0x000ee20000300a00 */
[----:B------:R-:W-:-:S09]  /*124c20*/  ULDC UR4, c[0x0][0x228] ;  /* 0x00008a0000047ab9 */ /* 0x000fd20000000800 */
[----:B----4-:R0:W-:Y:S01]  /*124c30*/  @P5 STG.E.U8 desc[UR30][R18.64], R6 ;  /* 0x0000000612005986 */ /* 0x0101e2000c10111e */
[----:B------:R-:W-:-:S04]  /*124c40*/  ISETP.GE.AND P5, PT, R7, UR29, PT ;  /* 0x0000001d07007c0c */ /* 0x000fc8000bfa6270 */
[----:B------:R-:W-:Y:S01]  /*124c50*/  ISETP.LT.AND P6, PT, R9, UR4, !P5 ;  /* 0x0000000409007c0c */ /* 0x000fe2000efc1270 */
[----:B------:R-:W-:Y:S01]  /*124c60*/  ULDC UR4, c[0x0][0x228] ;  /* 0x00008a0000047ab9 */ /* 0x000fe20000000800 */
[----:B0-----:R-:W-:Y:S01]  /*124c70*/  PRMT R6, R55, 0x7770, RZ ;  /* 0x0000777037067816 */ /* 0x001fe200000000ff */
[----:B------:R-:W4:Y:S10]  /*124c80*/  LDL.LU.64 R18, [R1+0x1e78] ;  /* 0x001e780001127983 */ /* 0x000f340000300a00 */
[----:B--2---:R0:W-:Y:S01]  /*124c90*/  @P6 STG.E.U8 desc[UR30][R14.64], R6 ;  /* 0x000000060e006986 */ /* 0x0041e2000c10111e */
[----:B------:R-:W-:Y:S01]  /*124ca0*/  ISETP.LT.AND P6, PT, R5, UR4, !P5 ;  /* 0x0000000405007c0c */ /* 0x000fe2000efc1270 */
[----:B------:R-:W-:-:S02]  /*124cb0*/  ULDC UR4, c[0x0][0x228] ;  /* 0x00008a0000047ab9 */ /* 0x000fc40000000800 */
        /* <DEDUP_REMOVED lines=9> */
[----:B------:R-:W-:Y:S02]  /*124d50*/  ULDC.64 UR26, c[0x0][0x228] ;  /* 0x00008a00001a7ab9 */ /* 0x000fe40000000a00 */
[----:B0-----:R-:W2:Y:S01]  /*124d60*/  LDL.LU.64 R10, [R1+0x1e60] ;  /* 0x001e6000010a7983 */ /* 0x001ea20000300a00 */
[----:B------:R-:W-:-:S09]  /*124d70*/  PRMT R6, R55, 0x7773, RZ ;  /* 0x0000777337067816 */ /* 0x000fd200000000ff */
[----:B------:R0:W-:Y:S01]  /*124d80*/  @P6 STG.E.U8 desc[UR30][R22.64], R6 ;  /* 0x0000000616006986 */ /* 0x0001e2000c10111e */
[----:B------:R-:W-:Y:S01]  /*124d90*/  ISETP.LT.AND P6, PT, R52, UR4, !P5 ;  /* 0x0000000434007c0c */ /* 0x000fe2000efc1270 */
[----:B------:R-:W-:Y:S02]  /*124da0*/  ULDC UR4, c[0x0][0x228] ;  /* 0x00008a0000047ab9 */ /* 0x000fe40000000800 */
[----:B0-----:R-:W2:Y:S01]  /*124db0*/  LDL.LU.64 R6, [R1+0x1e58] ;  /* 0x001e580001067983 */ /* 0x001ea20000300a00 */
[----:B---3--:R-:W-:-:S09]  /*124dc0*/  PRMT R12, R4, 0x7770, RZ ;  /* 0x00007770040c7816 */ /* 0x008fd200000000ff */
[----:B------:R0:W-:Y:S04]  /*124dd0*/  @P6 STG.E.U8 desc[UR30][R16.64], R12 ;  /* 0x0000000c10006986 */ /* 0x0001e8000c10111e */
[----:B0-----:R-:W3:Y:S04]  /*124de0*/  LDL.LU.64 R16, [R1+0x1e48] ;  /* 0x001e480001107983 */ /* 0x001ee80000300a00 */
[----:B------:R-:W3:Y:S01]  /*124df0*/  LDL.LU.64 R22, [R1+0x1e40] ;  /* 0x001e400001167983 */ /* 0x000ee20000300a00 */
[----:B------:R-:W-:Y:S01]  /*124e00*/  ISETP.LT.AND P6, PT, R13, UR4, !P5 ;  /* 0x000000040d007c0c */ /* 0x000fe2000efc1270 */
[----:B------:R-:W-:Y:S01]  /*124e10*/  ULDC UR4, c[0x0][0x228] ;  /* 0x00008a0000047ab9 */ /* 0x000fe20000000800 */
[----:B------:R-:W-:Y:S01]  /*124e20*/  PRMT R12, R4, 0x7771, RZ ;  /* 0x00007771040c7816 */ /* 0x000fe200000000ff */
[----:B------:R-:W3:Y:S10]  /*124e30*/  LDL.LU R55, [R1+0x154] ;  /* 0x0001540001377983 */ /* 0x000ef40000300800 */
[----:B------:R0:W-:Y:S01]  /*124e40*/  @P6 STG.E.U8 desc[UR30][R20.64], R12 ;  /* 0x0000000c14006986 */ /* 0x0001e2000c10111e */
[----:B------:R-:W-:Y:S01]  /*124e50*/  ISETP.LT.AND P6, PT, R53, UR4, !P5 ;  /* 0x0000000435007c0c */ /* 0x000fe2000efc1270 */
[----:B------:R-:W-:-:S02]  /*124e60*/  ULDC UR4, c[0x0][0x228] ;  /* 0x00008a0000047ab9 */ /* 0x000fc40000000800 */
[----:B0-----:R-:W3:Y:S01]  /*124e70*/  LDL.LU.64 R20, [R1+0x1e38] ;  /* 0x001e380001147983 */ /* 0x001ee20000300a00 */
[----:B------:R-:W-:Y:S02]  /*124e80*/  PRMT R12, R4, 0x7772, RZ ;  /* 0x00007772040c7816 */ /* 0x000fe400000000ff */
[----:B------:R-:W-:Y:S01]  /*124e90*/  ISETP.LT.AND P5, PT, R8, UR4, !P5 ;  /* 0x0000000408007c0c */ /* 0x000fe2000efa1270 */
[----:B------:R-:W-:Y:S01]  /*124ea0*/  ULDC UR4, c[0x0][0x228] ;  /* 0x00008a0000047ab9 */ /* 0x000fe20000000800 */
[----:B------:R-:W-:-:S05]  /*124eb0*/  PRMT R4, R4, 0x7773, RZ ;  /* 0x0000777304047816 */ /* 0x000fca00000000ff */
[----:B----4-:R0:W-:Y:S04]  /*124ec0*/  @P6 STG.E.U8 desc[UR30][R18.64], R12 ;  /* 0x0000000c12006986 */ /* 0x0101e8000c10111e */
[----:B0-----:R-:W4:Y:S01]  /*124ed0*/  LDL.LU.64 R18, [R1+0x1e30] ;  /* 0x001e300001127983 */ /* 0x001f220000300a00 */
[----:B------:R-:W-:-:S03]  /*124ee0*/  VIADD R12, R50, 0xb ;  /* 0x0000000b320c7836 */ /* 0x000fc60000000000 */
[----:B--2---:R0:W-:Y:S02]  /*124ef0*/  @P5 STG.E.U8 desc[UR30][R14.64], R4 ;  /* 0x000000040e005986 */ /* 0x0041e4000c10111e */
[----:B------:R-:W-:-:S04]  /*124f00*/  ISETP.GE.AND P5, PT, R12, UR27, PT ;  /* 0x0000001b0c007c0c */ /* 0x000fc8000bfa6270 */
[----:B------:R-:W-:Y:S01]  /*124f10*/  ISETP.LT.AND P6, PT, R9, UR4, !P5 ;  /* 0x0000000409007c0c */ /* 0x000fe2000efc1270 */
[----:B------:R-:W-:Y:S01]  /*124f20*/  ULDC UR4, c[0x0][0x228] ;  /* 0x00008a0000047ab9 */ /* 0x000fe20000000800 */
[----:B0-----:R-:W2:Y:S01]  /*124f30*/  LDL.LU.64 R14, [R1+0x1e28] ;  /* 0x001e2800010e7983 */ /* 0x001ea20000300a00 */
[----:B------:R-:W-:-:S10]  /*124f40*/  PRMT R4, R54, 0x7770, RZ ;  /* 0x0000777036047816 */ /* 0x000fd400000000ff */
[----:B------:R0:W-:Y:S01]  /*124f50*/  @P6 STG.E.U8 desc[UR30][R10.64], R4 ;  /* 0x000000040a006986 */ /* 0x0001e2000c10111e */
[----:B------:R-:W-:Y:S01]  /*124f60*/  ISETP.LT.AND P6, PT, R5, UR4, !P5 ;  /* 0x0000000405007c0c */ /* 0x000fe2000efc1270 */
[----:B------:R-:W-:Y:S02]  /*124f70*/  ULDC UR4, c[0x0][0x228] ;  /* 0x00008a0000047ab9 */ /* 0x000fe40000000800 */
[----:B0-----:R-:W2:Y:S01]  /*124f80*/  LDL.LU.64 R10, [R1+0x1e10] ;  /* 0x001e1000010a7983 */ /* 0x001ea20000300a00 */
[----:B------:R-:W-:-:S09]  /*124f90*/  PRMT R4, R54, 0x7771, RZ ;  /* 0x0000777136047816 */ /* 0x000fd200000000ff */
[----:B------:R0:W-:Y:S01]  /*124fa0*/  @P6 STG.E.U8 desc[UR30][R6.64], R4 ;  /* 0x0000000406006986 */ /* 0x0001e2000c10111e */
[----:B------:R-:W-:Y:S01]  /*124fb0*/  ISETP.LT.AND P6, PT, R48, UR4, !P5 ;  /* 0x0000000430007c0c */ /* 0x000fe2000efc1270 */
[----:B------:R-:W-:Y:S01]  /*124fc0*/  ULDC UR4, c[0x0][0x228] ;  /* 0x00008a0000047ab9 */ /* 0x000fe20000000800 */
[----:B0-----:R-:W-:Y:S01]  /*124fd0*/  PRMT R6, R54, 0x7772, RZ ;  /* 0x0000777236067816 */ /* 0x001fe200000000ff */
[----:B------:R-:W2:Y:S10]  /*124fe0*/  LDL.LU R4, [R1+0x2f8] ;  /* 0x0002f80001047983 */ /* 0x000eb40000300800 */
[----:B---3--:R0:W-:Y:S04]  /*124ff0*/  @P6 STG.E.U8 desc[UR30][R16.64], R6 ;  /* 0x0000000610006986 */ /* 0x0081e8000c10111e */
[----:B0-----:R-:W3:Y:S01]  /*125000*/  LDL.LU.64 R16, [R1+0x1e08] ;  /* 0x001e080001107983 */ /* 0x001ee20000300a00 */
[----:B------:R-:W-:Y:S01]  /*125010*/  ISETP.LT.AND P6, PT, R51, UR24, !P5 ;  /* 0x0000001833007c0c */ /* 0x000fe2000efc1270 */
[----:B------:R-:W-:-:S02]  /*125020*/  ULDC.64 UR24, c[0x0][0x228] ;  /* 0x00008a0000187ab9 */ /* 0x000fc40000000a00 */
[----:B------:R-:W3:Y:S01]  /*125030*/  LDL.LU.64 R26, [R1+0x1e00] ;  /* 0x001e0000011a7983 */ /* 0x000ee20000300a00 */
        /* <DEDUP_REMOVED lines=10> */
[----:B------:R-:W3:Y:S04]  /*1250e0*/  LDL.LU.64 R20, [R1+0x1de8] ;  /* 0x001de80001147983 */ /* 0x000ee80000300a00 */
[----:B------:R-:W3:Y:S06]  /*1250f0*/  LDL.LU R54, [R1+0x2e8] ;  /* 0x0002e80001367983 */ /* 0x000eec0000300800 */
[----:B----4-:R0:W-:Y:S01]  /*125100*/  @P6 STG.E.U8 desc[UR30][R18.64], R6 ;  /* 0x0000000612006986 */ /* 0x0101e2000c10111e */
[----:B------:R-:W-:Y:S01]  /*125110*/  ISETP.LT.AND P6, PT, R53, UR4, !P5 ;  /* 0x0000000435007c0c */ /* 0x000fe2000efc1270 */
[----:B------:R-:W-:Y:S01]  /*125120*/  ULDC UR4, c[0x0][0x228] ;  /* 0x00008a0000047ab9 */ /* 0x000fe20000000800 */
[----:B0-----:R-:W-:-:S02]  /*125130*/  PRMT R6, R55, 0x7772, RZ ;  /* 0x0000777237067816 */ /* 0x001fc400000000ff */
[----:B------:R-:W-:Y:S01]  /*125140*/  ISETP.LT.AND P5, PT, R8, UR4, !P5 ;  /* 0x0000000408007c0c */ /* 0x000fe2000efa1270 */
[----:B------:R-:W-:-:S08]  /*125150*/  ULDC UR4, c[0x0][0x228] ;  /* 0x00008a0000047ab9 */ /* 0x000fd00000000800 */
[----:B--2---:R0:W-:Y:S04]  /*125160*/  @P6 STG.E.U8 desc[UR30][R14.64], R6 ;  /* 0x000000060e006986 */ /* 0x0041e8000c10111e */
[----:B0-----:R-:W2:Y:S01]  /*125170*/  LDL.LU.64 R14, [R1+0x1de0] ;  /* 0x001de000010e7983 */ /* 0x001ea20000300a00 */
[----:B------:R-:W-:-:S05]  /*125180*/  PRMT R6, R55, 0x7773, RZ ;  /* 0x0000777337067816 */ /* 0x000fca00000000ff */
[----:B------:R0:W-:Y:S04]  /*125190*/  @P5 STG.E.U8 desc[UR30][R10.64], R6 ;  /* 0x000000060a005986 */ /* 0x0001e8000c10111e */
[----:B0-----:R-:W4:Y:S01]  /*1251a0*/  LDL.LU.64 R6, [R1+0x1dd8] ;  /* 0x001dd80001067983 */ /* 0x001f220000300a00 */
[----:B------:R-:W-:-:S03]  /*1251b0*/  VIADD R11, R50, 0xc ;  /* 0x0000000c320b7836 */ /* 0x000fc60000000000 */
[----:B------:R-:W4:Y:S02]  /*1251c0*/  LDL.LU.64 R18, [R1+0x1dd0] ;  /* 0x001dd00001127983 */ /* 0x000f240000300a00 */
[----:B------:R-:W-:-:S04]  /*1251d0*/  ISETP.GE.AND P5, PT, R11, UR25, PT ;  /* 0x000000190b007c0c */ /* 0x000fc8000bfa6270 */
[----:B------:R-:W-:Y:S01]  /*1251e0*/  ISETP.LT.AND P6, PT, R9, UR4, !P5 ;  /* 0x0000000409007c0c */ /* 0x000fe2000efc1270 */
[----:B------:R-:W-:Y:S01]  /*1251f0*/  ULDC UR4, c[0x0][0x228] ;  /* 0x00008a0000047ab9 */ /* 0x000fe20000000800 */
[----:B------:R-:W-:-:S11]  /*125200*/  PRMT R10, R4, 0x7770, RZ ;  /* 0x00007770040a7816 */ /* 0x000fd600000000ff */
[----:B---3--:R0:W-:Y:S01]  /*125210*/  @P6 STG.E.U8 desc[UR30][R16.64], R10 ;  /* 0x0000000a10006986 */ /* 0x0081e2000c10111e */
[----:B------:R-:W-:Y:S01]  /*125220*/  ISETP.LT.AND P6, PT, R5, UR4, !P5 ;  /* 0x0000000405007c0c */ /* 0x000fe2000efc1270 */
[----:B------:R-:W-:Y:S02]  /*125230*/  ULDC UR4, c[0x0][0x228] ;  /* 0x00008a0000047ab9 */ /* 0x000fe40000000800 */
[----:B0-----:R-:W3:Y:S01]  /*125240*/  LDL.LU.64 R16, [R1+0x1db8] ;  /* 0x001db80001107983 */ /* 0x001ee20000300a00 */
[----:B------:R-:W-:-:S03]  /*125250*/  PRMT R10, R4, 0x7771, RZ ;  /* 0x00007771040a7816 */ /* 0x000fc600000000ff */
        /* <DEDUP_REMOVED lines=15> */
[----:B--2---:R0:W-:Y:S01]  /*125350*/  @P6 STG.E.U8 desc[UR30][R14.64], R4 ;  /* 0x000000040e006986 */ /* 0x0041e2000c10111e */
[----:B------:R-:W-:Y:S01]  /*125360*/  ISETP.LT.AND P6, PT, R13, UR4, !P5 ;  /* 0x000000040d007c0c */ /* 0x000fe2000efc1270 */
[----:B------:R-:W-:Y:S02]  /*125370*/  ULDC UR4, c[0x0][0x228] ;  /* 0x00008a0000047ab9 */ /* 0x000fe40000000800 */
[----:B0-----:R-:W2:Y:S01]  /*125380*/  LDL.LU.64 R14, [R1+0x1d98] ;  /* 0x001d9800010e7983 */ /* 0x001ea20000300a00 */
[----:B------:R-:W-:-:S03]  /*125390*/  PRMT R4, R54, 0x7771, RZ ;  /* 0x0000777136047816 */ /* 0x000fc600000000ff */
[----:B------:R-:W2:Y:S06]  /*1253a0*/  LDL.LU.64 R22, [R1+0x1d90] ;  /* 0x001d900001167983 */ /* 0x000eac0000300a00 */
        /* <DEDUP_REMOVED lines=12> */
[----:B---3--:R0:W-:Y:S01]  /*125470*/  @P5 STG.E.U8 desc[UR30][R16.64], R6 ;  /* 0x0000000610005986 */ /* 0x0081e2000c10111e */
[----:B------:R-:W-:-:S03]  /*125480*/  ISETP.GE.AND P5, PT, R7, UR29, PT ;  /* 0x0000001d07007c0c */ /* 0x000fc6000bfa6270 */
[----:B0-----:R-:W3:Y:S01]  /*125490*/  LDL.LU.64 R16, [R1+0x1d78] ;  /* 0x001d780001107983 */ /* 0x001ee20000300a00 */
[----:B------:R-:W-:Y:S01]  /*1254a0*/  ISETP.LT.AND P6, PT, R9, UR4, !P5 ;  /* 0x0000000409007c0c */ /* 0x000fe2000efc1270 */
[----:B------:R-:W-:Y:S01]  /*1254b0*/  ULDC UR4, c[0x0][0x228] ;  /* 0x00008a0000047ab9 */ /* 0x000fe20000000800 */
[----:B------:R-:W-:-:S11]  /*1254c0*/  PRMT R6, R55, 0x7770, RZ ;  /* 0x0000777037067816 */ /* 0x000fd600000000ff */
        /* <DEDUP_REMOVED lines=10> */
[----:B--2---:R0:W-:Y:S01]  /*125570*/  @P6 STG.E.U8 desc[UR30][R14.64], R6 ;  /* 0x000000060e006986 */ /* 0x0041e2000c10111e */
        /* <DEDUP_REMOVED lines=20> */
[----:B---3--:R0:W-:Y:S01]  /*1256c0*/  @P6 STG.E.U8 desc[UR30][R16.64], R12 ;  /* 0x0000000c10006986 */ /* 0x0081e2000c10111e */
[----:B------:R-:W-:Y:S01]  /*1256d0*/  ISETP.LT.AND P5, PT, R8, UR4, !P5 ;  /* 0x0000000408007c0c */ /* 0x000fe2000efa1270 */
[----:B------:R-:W-:Y:S02]  /*1256e0*/  ULDC UR4, c[0x0][0x228] ;  /* 0x00008a0000047ab9 */ /* 0x000fe40000000800 */
[----:B0-----:R-:W3:Y:S01]  /*1256f0*/  LDL.LU.64 R16, [R1+0x1d38] ;  /* 0x001d380001107983 */ /* 0x001ee20000300a00 */
[----:B------:R-:W-:-:S03]  /*125700*/  PRMT R4, R4, 0x7773, RZ ;  /* 0x0000777304047816 */ /* 0x000fc600000000ff */
[----:B------:R-:W3:Y:S06]  /*125710*/  LDL.LU.64 R20, [R1+0x1d30] ;  /* 0x001d300001147983 */ /* 0x000eec0000300a00 */
[----:B------:R0:W-:Y:S02]  /*125720*/  @P5 STG.E.U8 desc[UR30][R10.64], R4 ;  /* 0x000000040a005986 */ /* 0x0001e4000c10111e */
[----:B0-----:R-:W-:-:S05]  /*125730*/  VIADD R10, R50, 0xe ;  /* 0x0000000e320a7836 */ /* 0x001fca0000000000 */
[----:B------:R-:W-:Y:S02]  /*125740*/  ISETP.GE.AND P5, PT, R10, UR27, PT ;  /* 0x0000001b0a007c0c */ /* 0x000fe4000bfa6270 */
[----:B------:R-:W3:Y:S02]  /*125750*/  LDL.LU.64 R10, [R1+0x1d28] ;  /* 0x001d2800010a7983 */ /* 0x000ee40000300a00 */
[----:B------:R-:W-:Y:S01]  /*125760*/  ISETP.LT.AND P6, PT, R9, UR4, !P5 ;  /* 0x0000000409007c0c */ /* 0x000fe2000efc1270 */
[----:B------:R-:W-:Y:S01]  /*125770*/  ULDC UR4, c[0x0][0x228] ;  /* 0x00008a0000047ab9 */ /* 0x000fe20000000800 */
[----:B------:R-:W-:-:S11]  /*125780*/  PRMT R4, R54, 0x7770, RZ ;  /* 0x0000777036047816 */ /* 0x000fd600000000ff */
[----:B--2---:R0:W-:Y:S01]  /*125790*/  @P6 STG.E.U8 desc[UR30][R14.64], R4 ;  /* 0x000000040e006986 */ /* 0x0041e2000c10111e */
        /* <DEDUP_REMOVED lines=19> */
[----:B---3--:R0:W-:Y:S01]  /*1258d0*/  @P6 STG.E.U8 desc[UR30][R16.64], R6 ;  /* 0x0000000610006986 */ /* 0x0081e2000c10111e */
[----:B------:R-:W-:Y:S01]  /*1258e0*/  ISETP.LT.AND P6, PT, R13, UR4, !P5 ;  /* 0x000000040d007c0c */ /* 0x000fe2000efc1270 */
[----:B------:R-:W-:Y:S02]  /*1258f0*/  ULDC UR4, c[0x0][0x228] ;  /* 0x00008a0000047ab9 */ /* 0x000fe40000000800 */
[----:B0-----:R-:W3:Y:S01]  /*125900*/  LDL.LU.64 R16, [R1+0x1cf0] ;  /* 0x001cf00001107983 */ /* 0x001ee20000300a00 */
[----:B------:R-:W-:-:S09]  /*125910*/  PRMT R6, R55, 0x7771, RZ ;  /* 0x0000777137067816 */ /* 0x000fd200000000ff */
[----:B------:R0:W-:Y:S01]  /*125920*/  @P6 STG.E.U8 desc[UR30][R20.64], R6 ;  /* 0x0000000614006986 */ /* 0x0001e2000c10111e */
[----:B------:R-:W-:Y:S01]  /*125930*/  ISETP.LT.AND P6, PT, R53, UR4, !P5 ;  /* 0x0000000435007c0c */ /* 0x000fe2000efc1270 */
[----:B------:R-:W-:Y:S02]  /*125940*/  ULDC UR4, c[0x0][0x228] ;  /* 0x00008a0000047ab9 */ /* 0x000fe40000000800 */
[----:B0-----:R-:W3:Y:S01]  /*125950*/  LDL.LU.64 R20, [R1+0x1ce8] ;  /* 0x001ce80001147983 */ /* 0x001ee20000300a00 */
[----:B------:R-:W-:-:S03]  /*125960*/  PRMT R6, R55, 0x7772, RZ ;  /* 0x0000777237067816 */ /* 0x000fc600000000ff */
[----:B------:R-:W3:Y:S06]  /*125970*/  LDL.LU R54, [R1+0x15c] ;  /* 0x00015c0001367983 */ /* 0x000eec0000300800 */
[----:B------:R0:W-:Y:S04]  /*125980*/  @P6 STG.E.U8 desc[UR30][R10.64], R6 ;  /* 0x000000060a006986 */ /* 0x0001e8000c10111e */
[----:B0-----:R-:W3:Y:S01]  /*125990*/  LDL.LU.64 R10, [R1+0x1ce0] ;  /* 0x001ce000010a7983 */ /* 0x001ee20000300a00 */
[----:B------:R-:W-:Y:S01]  /*1259a0*/  ISETP.LT.AND P5, PT, R8, UR4, !P5 ;  /* 0x0000000408007c0c */ /* 0x000fe2000efa1270 */
[----:B------:R-:W-:Y:S01]  /*1259b0*/  ULDC UR4, c[0x0][0x228] ;  /* 0x00008a0000047ab9 */ /* 0x000fe20000000800 */
[----:B------:R-:W-:-:S11]  /*1259c0*/  PRMT R6, R55, 0x7773, RZ ;  /* 0x0000777337067816 */ /* 0x000fd600000000ff */
[----:B--2---:R0:W-:Y:S04]  /*1259d0*/  @P5 STG.E.U8 desc[UR30][R14.64], R6 ;  /* 0x000000060e005986 */ /* 0x0041e8000c10111e */
[----:B0-----:R-:W2:Y:S01]  /*1259e0*/  LDL.LU.64 R6, [R1+0x1cd8] ;  /* 0x001cd80001067983 */ /* 0x001ea20000300a00 */
[----:B------:R-:W-:-:S05]  /*1259f0*/  VIADD R14, R50, 0xf ;  /* 0x0000000f320e7836 */ /* 0x000fca0000000000 */
[----:B------:R-:W-:Y:S02]  /*125a00*/  ISETP.GE.AND P5, PT, R14, UR25, PT ;  /* 0x000000190e007c0c */ /* 0x000fe4000bfa6270 */
[----:B------:R-:W2:Y:S02]  /*125a10*/  LDL.LU.64 R14, [R1+0x1cd0] ;  /* 0x001cd000010e7983 */ /* 0x000ea40000300a00 */
        /* <DEDUP_REMOVED lines=13> */
[----:B---3--:R0:W-:Y:S01]  /*125af0*/  @P6 STG.E.U8 desc[UR30][R16.64], R12 ;  /* 0x0000000c10006986 */ /* 0x0081e2000c10111e */
[----:B------:R-:W-:Y:S01]  /*125b00*/  ISETP.LT.AND P6, PT, R51, UR28, !P5 ;  /* 0x0000001c33007c0c */ /* 0x000fe2000efc1270 */
[----:B------:R-:W-:Y:S01]  /*125b10*/  ULDC.64 UR28, c[0x0][0x228] ;  /* 0x00008a00001c7ab9 */ /* 0x000fe20000000a00 */
[----:B------:R-:W-:Y:S01]  /*125b20*/  PRMT R4, R4, 0x7773, RZ ;  /* 0x0000777304047816 */ /* 0x000fe200000000ff */
[----:B0-----:R-:W3:Y:S04]  /*125b30*/  LDL.LU.64 R16, [R1+0x1cb0] ;  /* 0x001cb00001107983 */ /* 0x001ee80000300a00 */
[----:B------:R-:W3:Y:S06]  /*125b40*/  LDL.LU.64 R26, [R1+0x1ca8] ;  /* 0x001ca800011a7983 */ /* 0x000eec0000300a00 */
[----:B------:R0:W-:Y:S01]  /*125b50*/  @P6 STG.E.U8 desc[UR30][R20.64], R4 ;  /* 0x0000000414006986 */ /* 0x0001e2000c10111e */
[----:B------:R-:W-:Y:S01]  /*125b60*/  ISETP.LT.AND P6, PT, R52, UR4, !P5 ;  /* 0x0000000434007c0c */ /* 0x000fe2000efc1270 */
[----:B------:R-:W-:Y:S01]  /*125b70*/  ULDC UR4, c[0x0][0x228] ;  /* 0x00008a0000047ab9 */ /* 0x000fe20000000800 */
[----:B0-----:R-:W-:-:S11]  /*125b80*/  PRMT R4, R54, 0x7770, RZ ;  /* 0x0000777036047816 */ /* 0x001fd600000000ff */
[----:B------:R0:W-:Y:S04]  /*125b90*/  @P6 STG.E.U8 desc[UR30][R10.64], R4 ;  /* 0x000000040a006986 */ /* 0x0001e8000c10111e */
[----:B0-----:R-:W3:Y:S01]  /*125ba0*/  LDL.LU.64 R10, [R1+0x1c98] ;  /* 0x001c9800010a7983 */ /* 0x001ee20000300a00 */
[----:B------:R-:W-:Y:S01]  /*125bb0*/  ISETP.LT.AND P6, PT, R13, UR4, !P5 ;  /* 0x000000040d007c0c */ /* 0x000fe2000efc1270 */
[----:B------:R-:W-:Y:S01]  /*125bc0*/  ULDC UR4, c[0x0][0x228] ;  /* 0x00008a0000047ab9 */ /* 0x000fe20000000800 */
[C---:B------:R-:W-:Y:S01]  /*125bd0*/  PRMT R4, R54.reuse, 0x7771, RZ ;  /* 0x0000777136047816 */ /* 0x040fe200000000ff */
[----:B------:R-:W3:Y:S10]  /*125be0*/  LDL.LU.64 R22, [R1+0x1c90] ;  /* 0x001c900001167983 */ /* 0x000ef40000300a00 */
        /* <DEDUP_REMOVED lines=10> */
[----:B------:R-:W-:Y:S01]  /*125c90*/  ULDC UR4, c[0x0][0x228] ;  /* 0x00008a0000047ab9 */ /* 0x000fe20000000800 */
[----:B------:R-:W2:Y:S09]  /*125ca0*/  LDL.LU.64 R20, [R1+0x1c80] ;  /* 0x001c800001147983 */ /* 0x000eb20000300a00 */
[----:B----4-:R0:W-:Y:S01]  /*125cb0*/  @P5 STG.E.U8 desc[UR30][R18.64], R6 ;  /* 0x0000000612005986 */ /* 0x0101e2000c10111e */
[----:B------:R-:W-:-:S04]  /*125cc0*/  ISETP.GE.AND P5, PT, R7, UR29, PT ;  /* 0x0000001d07007c0c */ /* 0x000fc8000bfa6270 */
[----:B------:R-:W-:Y:S01]  /*125cd0*/  ISETP.LT.AND P6, PT, R9, UR4, !P5 ;  /* 0x0000000409007c0c */ /* 0x000fe2000efc1270 */
[----:B------:R-:W-:Y:S01]  /*125ce0*/  ULDC UR4, c[0x0][0x228] ;  /* 0x00008a0000047ab9 */ /* 0x000fe20000000800 */
[----:B0-----:R-:W-:Y:S01]  /*125cf0*/  PRMT R6, R55, 0x7770, RZ ;  /* 0x0000777037067816 */ /* 0x001fe200000000ff */
[----:B------:R-:W4:Y:S10]  /*125d00*/  LDL.LU.64 R18, [R1+0x1c78] ;  /* 0x001c780001127983 */ /* 0x000f340000300a00 */
[----:B---3--:R0:W-:Y:S01]  /*125d10*/  @P6 STG.E.U8 desc[UR30][R16.64], R6 ;  /* 0x0000000610006986 */ /* 0x0081e2000c10111e */
[----:B------:R-:W-:Y:S01]  /*125d20*/  ISETP.LT.AND P6, PT, R5, UR4, !P5 ;  /* 0x0000000405007c0c */ /* 0x000fe2000efc1270 */
[----:B------:R-:W-:Y:S01]  /*125d30*/  ULDC UR4, c[0x0][0x228] ;  /* 0x00008a0000047ab9 */ /* 0x000fe20000000800 */
[----:B0-----:R-:W-:Y:S01]  /*125d40*/  PRMT R6, R55, 0x7771, RZ ;  /* 0x0000777137067816 */ /* 0x001fe200000000ff */
[----:B------:R-:W3:Y:S10]  /*125d50*/  LDL.LU.64 R16, [R1+0x1c68] ;  /* 0x001c680001107983 */ /* 0x000ef40000300a00 */
[----:B------:R0:W-:Y:S01]  /*125d60*/  @P6 STG.E.U8 desc[UR30][R26.64], R6 ;  /* 0x000000061a006986 */ /* 0x0001e2000c10111e */
[----:B------:R-:W-:Y:S01]  /*125d70*/  ISETP.LT.AND P6, PT, R48, UR4, !P5 ;  /* 0x0000000430007c0c */ /* 0x000fe2000efc1270 */
[----:B------:R-:W-:-:S02]  /*125d80*/  ULDC UR4, c[0x0][0x228] ;  /* 0x00008a0000047ab9 */ /* 0x000fc40000000800 */
[----:B------:R-:W3:Y:S01]  /*125d90*/  LDL.LU R54, [R1+0x120] ;  /* 0x0001200001367983 */ /* 0x000ee20000300800 */
[----:B0-----:R-:W-:-:S09]  /*125da0*/  PRMT R6, R55, 0x7772, RZ ;  /* 0x0000777237067816 */ /* 0x001fd200000000ff */
[----:B------:R0:W-:Y:S04]  /*125db0*/  @P6 STG.E.U8 desc[UR30][R10.64], R6 ;  /* 0x000000060a006986 */ /* 0x0001e8000c10111e */
        /* <DEDUP_REMOVED lines=19> */
[----:B------:R-:W-:Y:S01]  /*125ef0*/  ISETP.LT.AND P5, PT, R8, UR4, !P5 ;  /* 0x0000000408007c0c */ /* 0x000fe2000efa1270 */
[----:B------:R-:W-:Y:S01]  /*125f00*/  ULDC UR4, c[0x0][0x228] ;  /* 0x00008a0000047ab9 */ /* 0x000fe20000000800 */
[----:B0-----:R-:W2:Y:S01]  /*125f10*/  LDL.LU.64 R20, [R1+0x1c38] ;  /* 0x001c380001147983 */ /* 0x001ea20000300a00 */
[----:B------:R-:W-:-:S02]  /*125f20*/  PRMT R12, R4, 0x7772, RZ ;  /* 0x00007772040c7816 */ /* 0x000fc400000000ff */
[----:B------:R-:W-:-:S05]  /*125f30*/  PRMT R4, R4, 0x7773, RZ ;  /* 0x0000777304047816 */ /* 0x000fca00000000ff */
[----:B----4-:R0:W-:Y:S02]  /*125f40*/  @P6 STG.E.U8 desc[UR30][R18.64], R12 ;  /* 0x0000000c12006986 */ /* 0x0101e4000c10111e */
[----:B0-----:R-:W-:Y:S02]  /*125f50*/  VIADD R12, R50, 0x11 ;  /* 0x00000011320c7836 */ /* 0x001fe40000000000 */
[----:B------:R-:W4:Y:S04]  /*125f60*/  LDL.LU.64 R18, [R1+0x1c30] ;  /* 0x001c300001127983 */ /* 0x000f280000300a00 */
[----:B---3--:R0:W-:Y:S01]  /*125f70*/  @P5 STG.E.U8 desc[UR30][R16.64], R4 ;  /* 0x0000000410005986 */ /* 0x0081e2000c10111e */
[----:B------:R-:W-:-:S04]  /*125f80*/  ISETP.GE.AND P5, PT, R12, UR27, PT ;  /* 0x0000001b0c007c0c */ /* 0x000fc8000bfa6270 */
[----:B------:R-:W-:Y:S01]  /*125f90*/  ISETP.LT.AND P6, PT, R9, UR4, !P5 ;  /* 0x0000000409007c0c */ /* 0x000fe2000efc1270 */
[----:B------:R-:W-:Y:S01]  /*125fa0*/  ULDC UR4, c[0x0][0x228] ;  /* 0x00008a0000047ab9 */ /* 0x000fe20000000800 */
[C---:B0-----:R-:W-:Y:S01]  /*125fb0*/  PRMT R4, R54.reuse, 0x7770, RZ ;  /* 0x0000777036047816 */ /* 0x041fe200000000ff */
[----:B------:R-:W3:Y:S10]  /*125fc0*/  LDL.LU.64 R16, [R1+0x1c28] ;  /* 0x001c280001107983 */ /* 0x000ef40000300a00 */
        /* <DEDUP_REMOVED lines=10> */
[----:B--2---:R0:W-:Y:S04]  /*126070*/  @P6 STG.E.U8 desc[UR30][R14.64], R6 ;  /* 0x000000060e006986 */ /* 0x0041e8000c10111e */
[----:B0-----:R-:W2:Y:S01]  /*126080*/  LDL.LU.64 R14, [R1+0x1c08] ;  /* 0x001c0800010e7983 */ /* 0x001ea20000300a00 */
[----:B------:R-:W-:Y:S01]  /*126090*/  ISETP.LT.AND P6, PT, R51, UR24, !P5 ;  /* 0x0000001833007c0c */ /* 0x000fe2000efc1270 */
[----:B------:R-:W-:-:S02]  /*1260a0*/  ULDC.64 UR24, c[0x0][0x228] ;  /* 0x00008a0000187ab9 */ /* 0x000fc40000000a00 */
[----:B------:R-:W2:Y:S01]  /*1260b0*/  LDL.LU.64 R26, [R1+0x1c00] ;  /* 0x001c0000011a7983 */ /* 0x000ea20000300a00 */
[----:B------:R-:W-:-:S09]  /*1260c0*/  PRMT R6, R54, 0x7773, RZ ;  /* 0x0000777336067816 */ /* 0x000fd200000000ff */
[----:B------:R0:W-:Y:S01]  /*1260d0*/  @P6 STG.E.U8 desc[UR30][R22.64], R6 ;  /* 0x0000000616006986 */ /* 0x0001e2000c10111e */
        /* <DEDUP_REMOVED lines=10> */
[----:B----4-:R0:W-:Y:S01]  /*126180*/  @P6 STG.E.U8 desc[UR30][R18.64], R6 ;  /* 0x0000000612006986 */ /* 0x0101e2000c10111e */
[----:B------:R-:W-:Y:S01]  /*126190*/  ISETP.LT.AND P6, PT, R53, UR4, !P5 ;  /* 0x0000000435007c0c */ /* 0x000fe2000efc1270 */
[----:B------:R-:W-:Y:S02]  /*1261a0*/  ULDC UR4, c[0x0][0x228] ;  /* 0x00008a0000047ab9 */ /* 0x000fe40000000800 */
[----:B------:R-:W-:Y:S01]  /*1261b0*/  ISETP.LT.AND P5, PT, R8, UR4, !P5 ;  /* 0x0000000408007c0c */ /* 0x000fe2000efa1270 */
[----:B------:R-:W-:Y:S01]  /*1261c0*/  ULDC UR4, c[0x0][0x228] ;  /* 0x00008a0000047ab9 */ /* 0x000fe20000000800 */
[----:B0-----:R-:W4:Y:S01]  /*1261d0*/  LDL.LU.64 R18, [R1+0x1be0] ;  /* 0x001be00001127983 */ /* 0x001f220000300a00 */
[----:B------:R-:W-:-:S07]  /*1261e0*/  PRMT R6, R55, 0x7772, RZ ;  /* 0x0000777237067816 */ /* 0x000fce00000000ff */
[----:B---3--:R0:W-:Y:S02]  /*1261f0*/  @P6 STG.E.U8 desc[UR30][R16.64], R6 ;  /* 0x0000000610006986 */ /* 0x0081e4000c10111e */
[----:B0-----:R-:W-:-:S05]  /*126200*/  PRMT R6, R55, 0x7773, RZ ;  /* 0x0000777337067816 */ /* 0x001fca00000000ff */
[----:B------:R0:W-:Y:S04]  /*126210*/  @P5 STG.E.U8 desc[UR30][R10.64], R6 ;  /* 0x000000060a005986 */ /* 0x0001e8000c10111e */
[----:B0-----:R-:W3:Y:S04]  /*126220*/  LDL.LU.64 R6, [R1+0x1bd8] ;  /* 0x001bd80001067983 */ /* 0x001ee80000300a00 */
[----:B------:R-:W3:Y:S01]  /*126230*/  LDL.LU.64 R16, [R1+0x1bd0] ;  /* 0x001bd00001107983 */ /* 0x000ee20000300a00 */
[----:B------:R-:W-:-:S05]  /*126240*/  VIADD R11, R50, 0x12 ;  /* 0x00000012320b7836 */ /* 0x000fca0000000000 */
        /* <DEDUP_REMOVED lines=23> */
[----:B0-----:R-:W-:-:S09]  /*1263c0*/  PRMT R4, R54, 0x7770, RZ ;  /* 0x0000777036047816 */ /* 0x001fd200000000ff */
[----:B----4-:R0:W-:Y:S01]  /*1263d0*/  @P6 STG.E.U8 desc[UR30][R18.64], R4 ;  /* 0x0000000412006986 */ /* 0x0101e2000c10111e */
[----:B------:R-:W-:Y:S01]  /*1263e0*/  ISETP.LT.AND P6, PT, R13, UR4, !P5 ;  /* 0x000000040d007c0c */ /* 0x000fe2000efc1270 */
[----:B------:R-:W-:Y:S02]  /*1263f0*/  ULDC UR4, c[0x0][0x228] ;  /* 0x00008a0000047ab9 */ /* 0x000fe40000000800 */
[----:B0-----:R-:W4:Y:S01]  /*126400*/  LDL.LU.64 R18, [R1+0x1b98] ;  /* 0x001b980001127983 */ /* 0x001f220000300a00 */
[----:B------:R-:W-:-:S03]  /*126410*/  PRMT R4, R54, 0x7771, RZ ;  /* 0x0000777136047816 */ /* 0x000fc600000000ff */
[----:B------:R-:W4:Y:S06]  /*126420*/  LDL.LU.64 R22, [R1+0x1b90] ;  /* 0x001b900001167983 */ /* 0x000f2c0000300a00 */
        /* <DEDUP_REMOVED lines=37> */
[----:B---3--:R-:W-:-:S09]  /*126680*/  PRMT R12, R4, 0x7770, RZ ;  /* 0x00007770040c7816 */ /* 0x008fd200000000ff */
[----:B------:R0:W-:Y:S04]  /*126690*/  @P6 STG.E.U8 desc[UR30][R16.64], R12 ;  /* 0x0000000c10006986 */ /* 0x0001e8000c10111e */
[----:B0-----:R-:W3:Y:S01]  /*1266a0*/  LDL.LU.64 R16, [R1+0x1b40] ;  /* 0x001b400001107983 */ /* 0x001ee20000300a00 */
[----:B------:R-:W-:Y:S01]  /*1266b0*/  ISETP.LT.AND P6, PT, R13, UR4, !P5 ;  /* 0x000000040d007c0c */ /* 0x000fe2000efc1270 */
[----:B------:R-:W-:Y:S01]  /*1266c0*/  ULDC UR4, c[0x0][0x228] ;  /* 0x00008a0000047ab9 */ /* 0x000fe20000000800 */
[C---:B------:R-:W-:Y:S01]  /*1266d0*/  PRMT R12, R4.reuse, 0x7771, RZ ;  /* 0x00007771040c7816 */ /* 0x040fe200000000ff */
[----:B------:R-:W3:Y:S04]  /*1266e0*/  LDL.LU.64 R22, [R1+0x1b38] ;  /* 0x001b380001167983 */ /* 0x000ee80000300a00 */
[----:B------:R-:W3:Y:S06]  /*1266f0*/  LDL.LU R55, [R1+0x138] ;  /* 0x0001380001377983 */ /* 0x000eec0000300800 */
[----:B------:R0:W-:Y:S01]  /*126700*/  @P6 STG.E.U8 desc[UR30][R20.64], R12 ;  /* 0x0000000c14006986 */ /* 0x0001e2000c10111e */
[----:B------:R-:W-:Y:S01]  /*126710*/  ISETP.LT.AND P6, PT, R53, UR4, !P5 ;  /* 0x0000000435007c0c */ /* 0x000fe2000efc1270 */
[----:B------:R-:W-:Y:S01]  /*126720*/  ULDC UR4, c[0x0][0x228] ;  /* 0x00008a0000047ab9 */ /* 0x000fe20000000800 */
[----:B0-----:R-:W-:-:S02]  /*126730*/  PRMT R12, R4, 0x7772, RZ ;  /* 0x00007772040c7816 */ /* 0x001fc400000000ff */
[----:B------:R-:W-:Y:S01]  /*126740*/  ISETP.LT.AND P5, PT, R8, UR4, !P5 ;  /* 0x0000000408007c0c */ /* 0x000fe2000efa1270 */
[----:B------:R-:W-:Y:S01]  /*126750*/  ULDC UR4, c[0x0][0x228] ;  /* 0x00008a0000047ab9 */ /* 0x000fe20000000800 */
[----:B------:R-:W-:-:S07]  /*126760*/  PRMT R4, R4, 0x7773, RZ ;  /* 0x0000777304047816 */ /* 0x000fce00000000ff */
[----:B--2---:R0:W-:Y:S04]  /*126770*/  @P6 STG.E.U8 desc[UR30][R14.64], R12 ;  /* 0x0000000c0e006986 */ /* 0x0041e8000c10111e */
[----:B0-----:R-:W2:Y:S04]  /*126780*/  LDL.LU.64 R14, [R1+0x1b30] ;  /* 0x001b3000010e7983 */ /* 0x001ea80000300a00 */
[----:B------:R-:W2:Y:S04]  /*126790*/  LDL.LU.64 R20, [R1+0x1b28] ;  /* 0x001b280001147983 */ /* 0x000ea80000300a00 */
[----:B------:R0:W-:Y:S02]  /*1267a0*/  @P5 STG.E.U8 desc[UR30][R10.64], R4 ;  /* 0x000000040a005986 */ /* 0x0001e4000c10111e */
[----:B0-----:R-:W-:-:S05]  /*1267b0*/  VIADD R10, R50, 0x14 ;  /* 0x00000014320a7836 */ /* 0x001fca0000000000 */
[----:B------:R-:W-:Y:S02]  /*1267c0*/  ISETP.GE.AND P5, PT, R10, UR27, PT ;  /* 0x0000001b0a007c0c */ /* 0x000fe4000bfa6270 */
[----:B------:R-:W2:Y:S02]  /*1267d0*/  LDL.LU.64 R10, [R1+0x1b20] ;  /* 0x001b2000010a7983 */ /* 0x000ea40000300a00 */
        /* <DEDUP_REMOVED lines=11> */
[C---:B0-----:R-:W-:Y:S01]  /*126890*/  PRMT R6, R54.reuse, 0x7772, RZ ;  /* 0x0000777236067816 */ /* 0x041fe200000000ff */
[----:B------:R-:W4:Y:S10]  /*1268a0*/  LDL.LU R4, [R1+0x128] ;  /* 0x0001280001047983 */ /* 0x000f340000300800 */
        /* <DEDUP_REMOVED lines=26> */
[----:B----4-:R0:W-:Y:S04]  /*126a50*/  @P5 STG.E.U8 desc[UR30][R18.64], R6 ;  /* 0x0000000612005986 */ /* 0x0101e8000c10111e */
[----:B0-----:R-:W4:Y:S01]  /*126a60*/  LDL.LU.64 R6, [R1+0x1ad0] ;  /* 0x001ad00001067983 */ /* 0x001f220000300a00 */
[----:B------:R-:W-:-:S05]  /*126a70*/  VIADD R18, R50, 0x15 ;  /* 0x0000001532127836 */ /* 0x000fca0000000000 */
[----:B------:R-:W-:Y:S02]  /*126a80*/  ISETP.GE.AND P5, PT, R18, UR25, PT ;  /* 0x0000001912007c0c */ /* 0x000fe4000bfa6270 */
[----:B------:R-:W4:Y:S02]  /*126a90*/  LDL.LU.64 R18, [R1+0x1ac8] ;  /* 0x001ac80001127983 */ /* 0x000f240000300a00 */
[----:B------:R-:W-:Y:S01]  /*126aa0*/  ISETP.LT.AND P6, PT, R9, UR4, !P5 ;  /* 0x0000000409007c0c */ /* 0x000fe2000efc1270 */
[----:B------:R-:W-:Y:S01]  /*126ab0*/  ULDC UR4, c[0x0][0x228] ;  /* 0x00008a0000047ab9 */ /* 0x000fe20000000800 */
[----:B------:R-:W-:-:S11]  /*126ac0*/  PRMT R12, R4, 0x7770, RZ ;  /* 0x00007770040c7816 */ /* 0x000fd600000000ff */
[----:B---3--:R0:W-:Y:S04]  /*126ad0*/  @P6 STG.E.U8 desc[UR30][R16.64], R12 ;  /* 0x0000000c10006986 */ /* 0x0081e8000c10111e */
[----:B0-----:R-:W3:Y:S01]  /*126ae0*/  LDL.LU.64 R16, [R1+0x1ab0] ;  /* 0x001ab00001107983 */ /* 0x001ee20000300a00 */
[----:B------:R-:W-:Y:S01]  /*126af0*/  ISETP.LT.AND P6, PT, R5, UR4, !P5 ;  /* 0x0000000405007c0c */ /* 0x000fe2000efc1270 */
[----:B------:R-:W-:Y:S01]  /*126b00*/  ULDC UR4, c[0x0][0x228] ;  /* 0x00008a0000047ab9 */ /* 0x000fe20000000800 */
[----:B------:R-:W-:Y:S01]  /*126b10*/  PRMT R12, R4, 0x7771, RZ ;  /* 0x00007771040c7816 */ /* 0x000fe200000000ff */
[----:B------:R-:W3:Y:S10]  /*126b20*/  LDL.LU R55, [R1+0x14c] ;  /* 0x00014c0001377983 */ /* 0x000ef40000300800 */
[----:B------:R0:W-:Y:S01]  /*126b30*/  @P6 STG.E.U8 desc[UR30][R22.64], R12 ;  /* 0x0000000c16006986 */ /* 0x0001e2000c10111e */
[----:B------:R-:W-:Y:S01]  /*126b40*/  ISETP.LT.AND P6, PT, R48, UR4, !P5 ;  /* 0x0000000430007c0c */ /* 0x000fe2000efc1270 */
[----:B------:R-:W-:Y:S01]  /*126b50*/  ULDC UR4, c[0x0][0x228] ;  /* 0x00008a0000047ab9 */ /* 0x000fe20000000800 */
[----:B0-----:R-:W-:-:S02]  /*126b60*/  PRMT R12, R4, 0x7772, RZ ;  /* 0x00007772040c7816 */ /* 0x001fc400000000ff */
[----:B------:R-:W-:-:S09]  /*126b70*/  PRMT R4, R4, 0x7773, RZ ;  /* 0x0000777304047816 */ /* 0x000fd200000000ff */
[----:B--2---:R0:W-:Y:S01]  /*126b80*/  @P6 STG.E.U8 desc[UR30][R14.64], R12 ;  /* 0x0000000c0e006986 */ /* 0x0041e2000c10111e */
[----:B------:R-:W-:Y:S01]  /*126b90*/  ISETP.LT.AND P6, PT, R51, UR28, !P5 ;  /* 0x0000001c33007c0c */ /* 0x000fe2000efc1270 */
[----:B------:R-:W-:Y:S02]  /*126ba0*/  ULDC.64 UR28, c[0x0][0x228] ;  /* 0x00008a00001c7ab9 */ /* 0x000fe40000000a00 */
        /* <DEDUP_REMOVED lines=12> */
[----:B----4-:R0:W-:Y:S01]  /*126c70*/  @P6 STG.E.U8 desc[UR30][R6.64], R4 ;  /* 0x0000000406006986 */ /* 0x0101e2000c10111e */
[----:B------:R-:W-:Y:S01]  /*126c80*/  ISETP.LT.AND P6, PT, R53, UR4, !P5 ;  /* 0x0000000435007c0c */ /* 0x000fe2000efc1270 */
[----:B------:R-:W-:Y:S02]  /*126c90*/  ULDC UR4, c[0x0][0x228] ;  /* 0x00008a0000047ab9 */ /* 0x000fe40000000800 */
[----:B0-----:R-:W4:Y:S04]  /*126ca0*/  LDL.LU R4, [R1+0x13c] ;  /* 0x00013c0001047983 */ /* 0x001f280000300800 */
[----:B------:R-:W4:Y:S01]  /*126cb0*/  LDL.LU.64 R20, [R1+0x1a80] ;  /* 0x001a800001147983 */ /* 0x000f220000300a00 */
[----:B------:R-:W-:-:S02]  /*126cc0*/  PRMT R6, R54, 0x7772, RZ ;  /* 0x0000777236067816 */ /* 0x000fc400000000ff */
[----:B------:R-:W-:Y:S01]  /*126cd0*/  ISETP.LT.AND P5, PT, R8, UR4, !P5 ;  /* 0x0000000408007c0c */ /* 0x000fe2000efa1270 */
[----:B------:R-:W-:Y:S01]  /*126ce0*/  VIADD R7, R50, 0x16 ;  /* 0x0000001632077836 */ /* 0x000fe20000000000 */
[----:B------:R-:W-:Y:S01]  /*126cf0*/  ULDC UR4, c[0x0][0x228] ;  /* 0x00008a0000047ab9 */ /* 0x000fe20000000800 */
[----:B------:R0:W-:Y:S04]  /*126d00*/  @P6 STG.E.U8 desc[UR30][R18.64], R6 ;  /* 0x0000000612006986 */ /* 0x0001e8000c10111e */
[----:B0-----:R-:W4:Y:S01]  /*126d10*/  LDL.LU.64 R18, [R1+0x1a78] ;  /* 0x001a780001127983 */ /* 0x001f220000300a00 */
[----:B------:R-:W-:-:S05]  /*126d20*/  PRMT R6, R54, 0x7773, RZ ;  /* 0x0000777336067816 */ /* 0x000fca00000000ff */
[----:B---3--:R0:W-:Y:S04]  /*126d30*/  @P5 STG.E.U8 desc[UR30][R16.64], R6 ;  /* 0x0000000610005986 */ /* 0x0081e8000c10111e */
[----:B0-----:R-:W3:Y:S01]  /*126d40*/  LDL.LU.64 R16, [R1+0x1a70] ;  /* 0x001a700001107983 */ /* 0x001ee20000300a00 */
[----:B------:R-:W-:-:S04]  /*126d50*/  ISETP.GE.AND P5, PT, R7, UR29, PT ;  /* 0x0000001d07007c0c */ /* 0x000fc8000bfa6270 */
[----:B------:R-:W-:Y:S01]  /*126d60*/  ISETP.LT.AND P6, PT, R9, UR4, !P5 ;  /* 0x0000000409007c0c */ /* 0x000fe2000efc1270 */
[----:B------:R-:W-:Y:S01]  /*126d70*/  ULDC UR4, c[0x0][0x228] ;  /* 0x00008a0000047ab9 */ /* 0x000fe20000000800 */
[----:B------:R-:W-:-:S11]  /*126d80*/  PRMT R6, R55, 0x7770, RZ ;  /* 0x0000777037067816 */ /* 0x000fd600000000ff */
[----:B--2---:R0:W-:Y:S01]  /*126d90*/  @P6 STG.E.U8 desc[UR30][R14.64], R6 ;  /* 0x000000060e006986 */ /* 0x0041e2000c10111e */
[----:B------:R-:W-:Y:S01]  /*126da0*/  ISETP.LT.AND P6, PT, R5, UR4, !P5 ;  /* 0x0000000405007c0c */ /* 0x000fe2000efc1270 */
[----:B------:R-:W-:Y:S01]  /*126db0*/  ULDC UR4, c[0x0][0x228] ;  /* 0x00008a0000047ab9 */ /* 0x000fe20000000800 */
[----:B0-----:R-:W-:Y:S01]  /*126dc0*/  PRMT R6, R55, 0x7771, RZ ;  /* 0x0000777137067816 */ /* 0x001fe200000000ff */
[----:B------:R-:W2:Y:S10]  /*126dd0*/  LDL.LU.64 R14, [R1+0x1a58] ;  /* 0x001a5800010e7983 */ /* 0x000eb40000300a00 */
[----:B------:R0:W-:Y:S01]  /*126de0*/  @P6 STG.E.U8 desc[UR30][R26.64], R6 ;  /* 0x000000061a006986 */ /* 0x0001e2000c10111e */
[----:B------:R-:W-:Y:S01]  /*126df0*/  ISETP.LT.AND P6, PT, R48, UR4, !P5 ;  /* 0x0000000430007c0c */ /* 0x000fe2000efc1270 */
[----:B------:R-:W-:-:S02]  /*126e00*/  ULDC UR4, c[0x0][0x228] ;  /* 0x00008a0000047ab9 */ /* 0x000fc40000000800 */
[----:B------:R-:W2:Y:S01]  /*126e10*/  LDL.LU R54, [R1+0x12c] ;  /* 0x00012c0001367983 */ /* 0x000ea20000300800 */
[----:B0-----:R-:W-:-:S09]  /*126e20*/  PRMT R6, R55, 0x7772, RZ ;  /* 0x0000777237067816 */ /* 0x001fd200000000ff */
        /* <DEDUP_REMOVED lines=9> */
[----:B----4-:R-:W-:-:S03]  /*126ec0*/  PRMT R12, R4, 0x7770, RZ ;  /* 0x00007770040c7816 */ /* 0x010fc600000000ff */
[----:B------:R-:W4:Y:S06]  /*126ed0*/  LDL.LU.64 R22, [R1+0x1a38] ;  /* 0x001a380001167983 */ /* 0x000f2c0000300a00 */
[----:B------:R0:W-:Y:S01]  /*126ee0*/  @P6 STG.E.U8 desc[UR30][R20.64], R12 ;  /* 0x0000000c14006986 */ /* 0x0001e2000c10111e */
[----:B------:R-:W-:Y:S01]  /*126ef0*/  ISETP.LT.AND P6, PT, R13, UR4, !P5 ;  /* 0x000000040d007c0c */ /* 0x000fe2000efc1270 */
[----:B------:R-:W-:Y:S01]  /*126f00*/  ULDC UR4, c[0x0][0x228] ;  /* 0x00008a0000047ab9 */ /* 0x000fe20000000800 */
[----:B0-----:R-:W-:Y:S01]  /*126f10*/  PRMT R12, R4, 0x7771, RZ ;  /* 0x00007771040c7816 */ /* 0x001fe200000000ff */
[----:B------:R-:W4:Y:S10]  /*126f20*/  LDL.LU.64 R20, [R1+0x1a30] ;  /* 0x001a300001147983 */ /* 0x000f340000300a00 */
[----:B------:R0:W-:Y:S01]  /*126f30*/  @P6 STG.E.U8 desc[UR30][R18.64], R12 ;  /* 0x0000000c12006986 */ /* 0x0001e2000c10111e */
[----:B------:R-:W-:Y:S01]  /*126f40*/  ISETP.LT.AND P6, PT, R53, UR4, !P5 ;  /* 0x0000000435007c0c */ /* 0x000fe2000efc1270 */
[----:B------:R-:W-:-:S02]  /*126f50*/  ULDC UR4, c[0x0][0x228] ;  /* 0x00008a0000047ab9 */ /* 0x000fc40000000800 */
[----:B------:R-:W4:Y:S01]  /*126f60*/  LDL.LU R55, [R1+0x11c] ;  /* 0x00011c0001377983 */ /* 0x000f220000300800 */
[----:B0-----:R-:W-:-:S09]  /*126f70*/  PRMT R12, R4, 0x7772, RZ ;  /* 0x00007772040c7816 */ /* 0x001fd200000000ff */
[----:B---3--:R0:W-:Y:S04]  /*126f80*/  @P6 STG.E.U8 desc[UR30][R16.64], R12 ;  /* 0x0000000c10006986 */ /* 0x0081e8000c10111e */
[----:B0-----:R-:W3:Y:S01]  /*126f90*/  LDL.LU.64 R16, [R1+0x1a28] ;  /* 0x001a280001107983 */ /* 0x001ee20000300a00 */
[----:B------:R-:W-:Y:S01]  /*126fa0*/  ISETP.LT.AND P5, PT, R8, UR4, !P5 ;  /* 0x0000000408007c0c */ /* 0x000fe2000efa1270 */
[----:B------:R-:W-:Y:S01]  /*126fb0*/  VIADD R12, R50, 0x17 ;  /* 0x00000017320c7836 */ /* 0x000fe20000000000 */
[----:B------:R-:W-:Y:S01]  /*126fc0*/  PRMT R4, R4, 0x7773, RZ ;  /* 0x0000777304047816 */ /* 0x000fe200000000ff */
[----:B------:R-:W3:Y:S01]  /*126fd0*/  LDL.LU.64 R18, [R1+0x1a20] ;  /* 0x001a200001127983 */ /* 0x000ee20000300a00 */
[----:B------:R-:W-:-:S09]  /*126fe0*/  ULDC UR4, c[0x0][0x228] ;  /* 0x00008a0000047ab9 */ /* 0x000fd20000000800 */
[----:B--2---:R0:W-:Y:S01]  /*126ff0*/  @P5 STG.E.U8 desc[UR30][R14.64], R4 ;  /* 0x000000040e005986 */ /* 0x0041e2000c10111e */
[----:B------:R-:W-:-:S04]  /*127000*/  ISETP.GE.AND P5, PT, R12, UR27, PT ;  /* 0x0000001b0c007c0c */ /* 0x000fc8000bfa6270 */
[----:B------:R-:W-:Y:S01]  /*127010*/  ISETP.LT.AND P6, PT, R9, UR4, !P5 ;  /* 0x0000000409007c0c */ /* 0x000fe2000efc1270 */
[----:B------:R-:W-:Y:S01]  /*127020*/  ULDC UR4, c[0x0][0x228] ;  /* 0x00008a0000047ab9 */ /* 0x000fe20000000800 */
[----:B0-----:R-:W-:Y:S01]  /*127030*/  PRMT R4, R54, 0x7770, RZ ;  /* 0x0000777036047816 */ /* 0x001fe200000000ff */
[----:B------:R-:W2:Y:S10]  /*127040*/  LDL.LU.64 R14, [R1+0x1a18] ;  /* 0x001a1800010e7983 */ /* 0x000eb40000300a00 */
[----:B------:R0:W-:Y:S01]  /*127050*/  @P6 STG.E.U8 desc[UR30][R10.64], R4 ;  /* 0x000000040a006986 */ /* 0x0001e2000c10111e */
[----:B------:R-:W-:Y:S01]  /*127060*/  ISETP.LT.AND P6, PT, R5, UR4, !P5 ;  /* 0x0000000405007c0c */ /* 0x000fe2000efc1270 */
[----:B------:R-:W-:-:S02]  /*127070*/  ULDC UR4, c[0x0][0x228] ;  /* 0x00008a0000047ab9 */ /* 0x000fc40000000800 */
        /* <DEDUP_REMOVED lines=10> */
[----:B------:R-:W4:Y:S01]  /*127120*/  LDL.LU.64 R26, [R1+0x19f8] ;  /* 0x0019f800011a7983 */ /* 0x000f220000300a00 */
[----:B0-----:R-:W-:-:S03]  /*127130*/  PRMT R6, R54, 0x7773, RZ ;  /* 0x0000777336067816 */ /* 0x001fc600000000ff */
[----:B------:R-:W4:Y:S06]  /*127140*/  LDL.LU.64 R22, [R1+0x19f0] ;  /* 0x0019f00001167983 */ /* 0x000f2c0000300a00 */
[----:B------:R0:W-:Y:S01]  /*127150*/  @P6 STG.E.U8 desc[UR30][R20.64], R6 ;  /* 0x0000000614006986 */ /* 0x0001e2000c10111e */
[----:B------:R-:W-:Y:S01]  /*127160*/  ISETP.LT.AND P6, PT, R52, UR4, !P5 ;  /* 0x0000000434007c0c */ /* 0x000fe2000efc1270 */
[----:B------:R-:W-:Y:S01]  /*127170*/  ULDC UR4, c[0x0][0x228] ;  /* 0x00008a0000047ab9 */ /* 0x000fe20000000800 */
[----:B0-----:R-:W-:-:S11]  /*127180*/  PRMT R6, R55, 0x7770, RZ ;  /* 0x0000777037067816 */ /* 0x001fd600000000ff */
[----:B---3--:R0:W-:Y:S04]  /*127190*/  @P6 STG.E.U8 desc[UR30][R16.64], R6 ;  /* 0x0000000610006986 */ /* 0x0081e8000c10111e */
[----:B0-----:R-:W3:Y:S01]  /*1271a0*/  LDL.LU.64 R16, [R1+0x19e0] ;  /* 0x0019e00001107983 */ /* 0x001ee20000300a00 */
[----:B------:R-:W-:Y:S01]  /*1271b0*/  ISETP.LT.AND P6, PT, R13, UR4, !P5 ;  /* 0x000000040d007c0c */ /* 0x000fe2000efc1270 */
[----:B------:R-:W-:Y:S02]  /*1271c0*/  ULDC UR4, c[0x0][0x228] ;  /* 0x00008a0000047ab9 */ /* 0x000fe40000000800 */
[----:B------:R-:W3:Y:S01]  /*1271d0*/  LDL.LU.64 R20, [R1+0x19d8] ;  /* 0x0019d80001147983 */ /* 0x000ee20000300a00 */
[----:B------:R-:W-:-:S03]  /*1271e0*/  PRMT R6, R55, 0x7771, RZ ;  /* 0x0000777137067816 */ /* 0x000fc600000000ff */
[----:B------:R-:W3:Y:S06]  /*1271f0*/  LDL.LU R54, [R1+0xf0] ;  /* 0x0000f00001367983 */ /* 0x000eec0000300800 */
[----:B------:R0:W-:Y:S01]  /*127200*/  @P6 STG.E.U8 desc[UR30][R18.64], R6 ;  /* 0x0000000612006986 */ /* 0x0001e2000c10111e */
[----:B------:R-:W-:Y:S01]  /*127210*/  ISETP.LT.AND P6, PT, R53, UR4, !P5 ;  /* 0x0000000435007c0c */ /* 0x000fe2000efc1270 */
[----:B------:R-:W-:Y:S02]  /*127220*/  ULDC UR4, c[0x0][0x228] ;  /* 0x00008a0000047ab9 */ /* 0x000fe40000000800 */
[----:B------:R-:W-:Y:S01]  /*127230*/  ISETP.LT.AND P5, PT, R8, UR4, !P5 ;  /* 0x0000000408007c0c */ /* 0x000fe2000efa1270 */
[----:B------:R-:W-:Y:S01]  /*127240*/  ULDC UR4, c[0x0][0x228] ;  /* 0x00008a0000047ab9 */ /* 0x000fe20000000800 */
[----:B0-----:R-:W3:Y:S01]  /*127250*/  LDL.LU.64 R18, [R1+0x19d0] ;  /* 0x0019d00001127983 */ /* 0x001ee20000300a00 */
[----:B------:R-:W-:-:S07]  /*127260*/  PRMT R6, R55, 0x7772, RZ ;  /* 0x0000777237067816 */ /* 0x000fce00000000ff */
[----:B--2---:R0:W-:Y:S02]  /*127270*/  @P6 STG.E.U8 desc[UR30][R14.64], R6 ;  /* 0x000000060e006986 */ /* 0x0041e4000c10111e */
[----:B0-----:R-:W-:-:S05]  /*127280*/  PRMT R6, R55, 0x7773, RZ ;  /* 0x0000777337067816 */ /* 0x001fca00000000ff */
[----:B------:R0:W-:Y:S04]  /*127290*/  @P5 STG.E.U8 desc[UR30][R10.64], R6 ;  /* 0x000000060a005986 */ /* 0x0001e8000c10111e */
[----:B0-----:R-:W2:Y:S01]  /*1272a0*/  LDL.LU.64 R6, [R1+0x19c8] ;  /* 0x0019c80001067983 */ /* 0x001ea20000300a00 */
[----:B------:R-:W-:-:S03]  /*1272b0*/  VIADD R11, R50, 0x18 ;  /* 0x00000018320b7836 */ /* 0x000fc60000000000 */
[----:B------:R-:W2:Y:S02]  /*1272c0*/  LDL.LU.64 R14, [R1+0x19c0] ;  /* 0x0019c000010e7983 */ /* 0x000ea40000300a00 */
[----:B------:R-:W-:-:S04]  /*1272d0*/  ISETP.GE.AND P5, PT, R11, UR25, PT ;  /* 0x000000190b007c0c */ /* 0x000fc8000bfa6270 */
[----:B------:R-:W-:Y:S01]  /*1272e0*/  ISETP.LT.AND P6, PT, R9, UR4, !P5 ;  /* 0x0000000409007c0c */ /* 0x000fe2000efc1270 */
[----:B------:R-:W-:Y:S01]  /*1272f0*/  ULDC UR4, c[0x0][0x228] ;  /* 0x00008a0000047ab9 */ /* 0x000fe20000000800 */
[C---:B------:R-:W-:Y:S02]  /*127300*/  PRMT R10, R4.reuse, 0x7770, RZ ;  /* 0x00007770040a7816 */ /* 0x040fe400000000ff */
[----:B------:R-:W-:-:S09]  /*127310*/  PRMT R12, R4, 0x7771, RZ ;  /* 0x00007771040c7816 */ /* 0x000fd200000000ff */
[----:B----4-:R0:W-:Y:S01]  /*127320*/  @P6 STG.E.U8 desc[UR30][R26.64], R10 ;  /* 0x0000000a1a006986 */ /* 0x0101e2000c10111e */
[----:B------:R-:W-:Y:S01]  /*127330*/  ISETP.LT.AND P6, PT, R5, UR4, !P5 ;  /* 0x0000000405007c0c */ /* 0x000fe2000efc1270 */
[----:B------:R-:W-:Y:S02]  /*127340*/  ULDC UR4, c[0x0][0x228] ;  /* 0x00008a0000047ab9 */ /* 0x000fe40000000800 */
[----:B0-----:R-:W4:Y:S10]  /*127350*/  LDL.LU.64 R10, [R1+0x19a8] ;  /* 0x0019a800010a7983 */ /* 0x001f340000300a00 */
[----:B------:R0:W-:Y:S01]  /*127360*/  @P6 STG.E.U8 desc[UR30][R22.64], R12 ;  /* 0x0000000c16006986 */ /* 0x0001e2000c10111e */
[----:B------:R-:W-:Y:S01]  /*127370*/  ISETP.LT.AND P6, PT, R48, UR4, !P5 ;  /* 0x0000000430007c0c */ /* 0x000fe2000efc1270 */
[----:B------:R-:W-:-:S02]  /*127380*/  ULDC UR4, c[0x0][0x228] ;  /* 0x00008a0000047ab9 */ /* 0x000fc40000000800 */
[----:B------:R-:W4:Y:S01]  /*127390*/  LDL.LU R55, [R1+0xe0] ;  /* 0x0000e00001377983 */ /* 0x000f220000300800 */
[----:B0-----:R-:W-:-:S09]  /*1273a0*/  PRMT R12, R4, 0x7772, RZ ;  /* 0x00007772040c7816 */ /* 0x001fd200000000ff */
[----:B---3--:R0:W-:Y:S04]  /*1273b0*/  @P6 STG.E.U8 desc[UR30][R16.64], R12 ;  /* 0x0000000c10006986 */ /* 0x0081e8000c10111e */
[----:B0-----:R-:W3:Y:S04]  /*1273c0*/  LDL.LU.64 R16, [R1+0x19a0] ;  /* 0x0019a00001107983 */ /* 0x001ee80000300a00 */
[----:B------:R-:W3:Y:S04]  /*1273d0*/  LDL.LU.64 R26, [R1+0x1998] ;  /* 0x00199800011a7983 */ /* 0x000ee80000300a00 */
[----:B------:R-:W3:Y:S01]  /*1273e0*/  LDL.LU.64 R22, [R1+0x1988] ;  /* 0x0019880001167983 */ /* 0x000ee20000300a00 */
[----:B------:R-:W-:Y:S01]  /*1273f0*/  ISETP.LT.AND P6, PT, R51, UR28, !P5 ;  /* 0x0000001c33007c0c */ /* 0x000fe2000efc1270 */
[----:B------:R-:W-:Y:S01]  /*127400*/  ULDC.64 UR28, c[0x0][0x228] ;  /* 0x00008a00001c7ab9 */ /* 0x000fe20000000a00 */
[----:B------:R-:W-:-:S11]  /*127410*/  PRMT R4, R4, 0x7773, RZ ;  /* 0x0000777304047816 */ /* 0x000fd600000000ff */
[----:B------:R0:W-:Y:S01]  /*127420*/  @P6 STG.E.U8 desc[UR30][R20.64], R4 ;  /* 0x0000000414006986 */ /* 0x0001e2000c10111e */
[----:B------:R-:W-:Y:S01]  /*127430*/  ISETP.LT.AND P6, PT, R52, UR4, !P5 ;  /* 0x0000000434007c0c */ /* 0x000fe2000efc1270 */
[----:B------:R-:W-:Y:S01]  /*127440*/  ULDC UR4, c[0x0][0x228] ;  /* 0x00008a0000047ab9 */ /* 0x000fe20000000800 */
[C---:B0-----:R-:W-:Y:S01]  /*127450*/  PRMT R4, R54.reuse, 0x7770, RZ ;  /* 0x0000777036047816 */ /* 0x041fe200000000ff */
        /* <DEDUP_REMOVED lines=8> */
[----:B------:R-:W-:Y:S01]  /*1274e0*/  ISETP.LT.AND P5, PT, R8, UR4, !P5 ;  /* 0x0000000408007c0c */ /* 0x000fe2000efa1270 */
[----:B------:R-:W-:Y:S01]  /*1274f0*/  ULDC UR4, c[0x0][0x228] ;  /* 0x00008a0000047ab9 */ /* 0x000fe20000000800 */
[C---:B0-----:R-:W-:Y:S01]  /*127500*/  PRMT R6, R54.reuse, 0x7772, RZ ;  /* 0x0000777236067816 */ /* 0x041fe200000000ff */
[----:B------:R-:W2:Y:S07]  /*127510*/  LDL.LU R4, [R1+0xd0] ;  /* 0x0000d00001047983 */ /* 0x000eae0000300800 */
[----:B------:R0:W-:Y:S04]  /*127520*/  @P6 STG.E.U8 desc[UR30][R14.64], R6 ;  /* 0x000000060e006986 */ /* 0x0001e8000c10111e */
[----:B0-----:R-:W2:Y:S01]  /*127530*/  LDL.LU.64 R14, [R1+0x1978] ;  /* 0x00197800010e7983 */ /* 0x001ea20000300a00 */
[----:B------:R-:W-:-:S05]  /*127540*/  PRMT R6, R54, 0x7773, RZ ;  /* 0x0000777336067816 */ /* 0x000fca00000000ff */
[----:B----4-:R0:W-:Y:S01]  /*127550*/  @P5 STG.E.U8 desc[UR30][R10.64], R6 ;  /* 0x000000060a005986 */ /* 0x0101e2000c10111e */
[----:B------:R-:W-:-:S03]  /*127560*/  VIADD R7, R50, 0x19 ;  /* 0x0000001932077836 */ /* 0x000fc60000000000 */
[----:B0-----:R-:W4:Y:S02]  /*127570*/  LDL.LU.64 R10, [R1+0x1970] ;  /* 0x00197000010a7983 */ /* 0x001f240000300a00 */
[----:B------:R-:W-:Y:S02]  /*127580*/  ISETP.GE.AND P5, PT, R7, UR29, PT ;  /* 0x0000001d07007c0c */ /* 0x000fe4000bfa6270 */
[----:B------:R-:W4:Y:S02]  /*127590*/  LDL.LU.64 R18, [R1+0x1968] ;  /* 0x0019680001127983 */ /* 0x000f240000300a00 */
[----:B------:R-:W-:Y:S01]  /*1275a0*/  ISETP.LT.AND P6, PT, R9, UR4, !P5 ;  /* 0x0000000409007c0c */ /* 0x000fe2000efc1270 */
[----:B------:R-:W-:Y:S01]  /*1275b0*/  ULDC UR4, c[0x0][0x228] ;  /* 0x00008a0000047ab9 */ /* 0x000fe20000000800 */
[----:B------:R-:W-:-:S11]  /*1275c0*/  PRMT R6, R55, 0x7770, RZ ;  /* 0x0000777037067816 */ /* 0x000fd600000000ff */
        /* <DEDUP_REMOVED lines=10> */
[----:B------:R0:W-:Y:S02]  /*127670*/  @P6 STG.E.U8 desc[UR30][R22.64], R6 ;  /* 0x0000000616006986 */ /* 0x0001e4000c10111e */
[----:B0-----:R-:W-:Y:S02]  /*127680*/  PRMT R6, R55, 0x7773, RZ ;  /* 0x0000777337067816 */ /* 0x001fe400000000ff */
[----:B------:R-:W3:Y:S01]  /*127690*/  LDL.LU.64 R54, [R1+0x1950] ;  /* 0x0019500001367983 */ /* 0x000ee20000300a00 */
[----:B------:R-:W-:Y:S01]  /*1276a0*/  ISETP.LT.AND P6, PT, R51, UR26, !P5 ;  /* 0x0000001a33007c0c */ /* 0x000fe2000efc1270 */
[----:B------:R-:W-:Y:S01]  /*1276b0*/  VIADD R12, R50, 0x1a ;  /* 0x0000001a320c7836 */ /* 0x000fe20000000000 */
[----:B------:R-:W-:Y:S01]  /*1276c0*/  ULDC.64 UR26, c[0x0][0x228] ;  /* 0x00008a00001a7ab9 */ /* 0x000fe20000000a00 */
[----:B------:R-:W3:Y:S10]  /*1276d0*/  LDL.LU.64 R22, [R1+0x1948] ;  /* 0x0019480001167983 */ /* 0x000ef40000300a00 */
[----:B------:R2:W-:Y:S01]  /*1276e0*/  @P6 STG.E.U8 desc[UR30][R20.64], R6 ;  /* 0x0000000614006986 */ /* 0x0005e2000c10111e */
[----:B------:R-:W-:Y:S01]  /*1276f0*/  ISETP.LT.AND P6, PT, R52, UR4, !P5 ;  /* 0x0000000434007c0c */ /* 0x000fe2000efc1270 */
[----:B------:R-:W-:Y:S01]  /*127700*/  ULDC UR4, c[0x0][0x228] ;  /* 0x00008a0000047ab9 */ /* 0x000fe20000000800 */
[----:B--2---:R-:W-:-:S11]  /*127710*/  PRMT R6, R4, 0x7770, RZ ;  /* 0x0000777004067816 */ /* 0x004fd600000000ff */
        /* <DEDUP_REMOVED lines=11> */
[----:B------:R0:W-:Y:S01]  /*1277d0*/  @P6 STG.E.U8 desc[UR30][R18.64], R10 ;  /* 0x0000000a12006986 */ /* 0x0001e2000c10111e */
[----:B------:R-:W-:Y:S01]  /*1277e0*/  ISETP.LT.AND P5, PT, R8, UR4, !P5 ;  /* 0x0000000408007c0c */ /* 0x000fe2000efa1270 */
[----:B------:R-:W-:-:S02]  /*1277f0*/  ULDC UR4, c[0x0][0x228] ;  /* 0x00008a0000047ab9 */ /* 0x000fc40000000800 */
[----:B0-----:R-:W4:Y:S01]  /*127800*/  LDL.LU.64 R10, [R1+0x1928] ;  /* 0x00192800010a7983 */ /* 0x001f220000300a00 */
[----:B------:R-:W-:-:S03]  /*127810*/  PRMT R4, R4, 0x7773, RZ ;  /* 0x0000777304047816 */ /* 0x000fc600000000ff */
[----:B------:R-:W4:Y:S06]  /*127820*/  LDL.LU.64 R18, [R1+0x1920] ;  /* 0x0019200001127983 */ /* 0x000f2c0000300a00 */
[----:B---3--:R0:W-:Y:S01]  /*127830*/  @P5 STG.E.U8 desc[UR30][R16.64], R4 ;  /* 0x0000000410005986 */ /* 0x0081e2000c10111e */
[----:B------:R-:W-:-:S04]  /*127840*/  ISETP.GE.AND P5, PT, R12, UR27, PT ;  /* 0x0000001b0c007c0c */ /* 0x000fc8000bfa6270 */
[----:B------:R-:W-:Y:S01]  /*127850*/  ISETP.LT.AND P6, PT, R9, UR4, !P5 ;  /* 0x0000000409007c0c */ /* 0x000fe2000efc1270 */
[----:B------:R-:W-:Y:S01]  /*127860*/  ULDC UR4, c[0x0][0x228] ;  /* 0x00008a0000047ab9 */ /* 0x000fe20000000800 */
[----:B0-----:R-:W-:Y:S01]  /*127870*/  PRMT R4, R7, 0x7770, RZ ;  /* 0x0000777007047816 */ /* 0x001fe200000000ff */
[----:B------:R-:W3:Y:S10]  /*127880*/  LDL.LU.64 R16, [R1+0x1918] ;  /* 0x0019180001107983 */ /* 0x000ef40000300a00 */
[----:B------:R0:W-:Y:S04]  /*127890*/  @P6 STG.E.U8 desc[UR30][R54.64], R4 ;  /* 0x0000000436006986 */ /* 0x0001e8000c10111e */
[----:B0-----:R-:W3:Y:S01]  /*1278a0*/  LDL.LU.64 R54, [R1+0x1900] ;  /* 0x0019000001367983 */ /* 0x001ee20000300a00 */
[----:B------:R-:W-:Y:S01]  /*1278b0*/  ISETP.LT.AND P6, PT, R5, UR4, !P5 ;  /* 0x0000000405007c0c */ /* 0x000fe2000efc1270 */
[----:B------:R-:W-:Y:S01]  /*1278c0*/  ULDC UR4, c[0x0][0x228] ;  /* 0x00008a0000047ab9 */ /* 0x000fe20000000800 */
[----:B------:R-:W-:-:S02]  /*1278d0*/  PRMT R4, R7, 0x7771, RZ ;  /* 0x0000777107047816 */ /* 0x000fc400000000ff */
[----:B------:R-:W-:-:S09]  /*1278e0*/  PRMT R12, R7, 0x7772, RZ ;  /* 0x00007772070c7816 */ /* 0x000fd200000000ff */
[----:B------:R0:W-:Y:S01]  /*1278f0*/  @P6 STG.E.U8 desc[UR30][R22.64], R4 ;  /* 0x0000000416006986 */ /* 0x0001e2000c10111e */
[----:B------:R-:W-:Y:S01]  /*127900*/  ISETP.LT.AND P6, PT, R48, UR4, !P5 ;  /* 0x0000000430007c0c */ /* 0x000fe2000efc1270 */
[----:B------:R-:W-:Y:S02]  /*127910*/  ULDC UR4, c[0x0][0x228] ;  /* 0x00008a0000047ab9 */ /* 0x000fe40000000800 */
[----:B0-----:R-:W3:Y:S01]  /*127920*/  LDL.LU R4, [R1+0xe4] ;  /* 0x0000e40001047983 */ /* 0x001ee20000300800 */
[----:B------:R-:W-:-:S09]  /*127930*/  PRMT R7, R7, 0x7773, RZ ;  /* 0x0000777307077816 */ /* 0x000fd200000000ff */
[----:B--2---:R0:W-:Y:S01]  /*127940*/  @P6 STG.E.U8 desc[UR30][R14.64], R12 ;  /* 0x0000000c0e006986 */ /* 0x0041e2000c10111e */
[----:B------:R-:W-:Y:S01]  /*127950*/  ISETP.LT.AND P6, PT, R51, UR24, !P5 ;  /* 0x0000001833007c0c */ /* 0x000fe2000efc1270 */
[----:B------:R-:W-:Y:S02]  /*127960*/  ULDC.64 UR24, c[0x0][0x228] ;  /* 0x00008a0000187ab9 */ /* 0x000fe40000000a00 */
[----:B0-----:R-:W2:Y:S10]  /*127970*/  LDL.LU.64 R14, [R1+0x18f8] ;  /* 0x0018f800010e7983 */ /* 0x001eb40000300a00 */
[----:B------:R4:W-:Y:S01]  /*127980*/  @P6 STG.E.U8 desc[UR30][R20.64], R7 ;  /* 0x0000000714006986 */ /* 0x0009e2000c10111e */
[----:B------:R-:W-:Y:S01]  /*127990*/  ISETP.LT.AND P6, PT, R52, UR4, !P5 ;  /* 0x0000000434007c0c */ /* 0x000fe2000efc1270 */
[----:B------:R-:W-:-:S02]  /*1279a0*/  ULDC UR4, c[0x0][0x228] ;  /* 0x00008a0000047ab9 */ /* 0x000fc40000000800 */
[----:B------:R-:W2:Y:S01]  /*1279b0*/  LDL.LU.64 R22, [R1+0x18f0] ;  /* 0x0018f00001167983 */ /* 0x000ea20000300a00 */
        /* <DEDUP_REMOVED lines=10> */
[----:B------:R-:W-:Y:S01]  /*127a60*/  ISETP.LT.AND P5, PT, R8, UR4, !P5 ;  /* 0x0000000408007c0c */ /* 0x000fe2000efa1270 */
[----:B------:R-:W-:Y:S01]  /*127a70*/  ULDC UR4, c[0x0][0x228] ;  /* 0x00008a0000047ab9 */ /* 0x000fe20000000800 */
[----:B0-----:R-:W4:Y:S04]  /*127a80*/  LDL.LU R7, [R1+0xd4] ;  /* 0x0000d40001077983 */ /* 0x001f280000300800 */
[----:B------:R-:W4:Y:S01]  /*127a90*/  LDL.LU.64 R18, [R1+0x18d0] ;  /* 0x0018d00001127983 */ /* 0x000f220000300a00 */
[----:B------:R-:W-:-:S02]  /*127aa0*/  PRMT R12, R6, 0x7772, RZ ;  /* 0x00007772060c7816 */ /* 0x000fc400000000ff */
[----:B------:R-:W-:-:S03]  /*127ab0*/  PRMT R6, R6, 0x7773, RZ ;  /* 0x0000777306067816 */ /* 0x000fc600000000ff */
[----:B---3--:R-:W-:Y:S04]  /*127ac0*/  @P6 STG.E.U8 desc[UR30][R16.64], R12 ;  /* 0x0000000c10006986 */ /* 0x008fe8000c10111e */
        /* <DEDUP_REMOVED lines=18> */
[----:B----4-:R0:W-:Y:S01]  /*127bf0*/  @P6 STG.E.U8 desc[UR30][R10.64], R6 ;  /* 0x000000060a006986 */ /* 0x0101e2000c10111e */
[----:B------:R-:W-:Y:S01]  /*127c00*/  ISETP.LT.AND P6, PT, R51, UR28, !P5 ;  /* 0x0000001c33007c0c */ /* 0x000fe2000efc1270 */
[----:B------:R-:W-:Y:S01]  /*127c10*/  ULDC.64 UR28, c[0x0][0x228] ;  /* 0x00008a00001c7ab9 */ /* 0x000fe20000000a00 */
[----:B------:R-:W-:Y:S01]  /*127c20*/  PRMT R4, R4, 0x7773, RZ ;  /* 0x0000777304047816 */ /* 0x000fe200000000ff */
[----:B0-----:R-:W4:Y:S10]  /*127c30*/  LDL.LU.64 R10, [R1+0x18a0] ;  /* 0x0018a000010a7983 */ /* 0x001f340000300a00 */
[----:B------:R0:W-:Y:S01]  /*127c40*/  @P6 STG.E.U8 desc[UR30][R20.64], R4 ;  /* 0x0000000414006986 */ /* 0x0001e2000c10111e */
[----:B------:R-:W-:Y:S01]  /*127c50*/  ISETP.LT.AND P6, PT, R52, UR4, !P5 ;  /* 0x0000000434007c0c */ /* 0x000fe2000efc1270 */
[----:B------:R-:W-:-:S02]  /*127c60*/  ULDC UR4, c[0x0][0x228] ;  /* 0x00008a0000047ab9 */ /* 0x000fc40000000800 */
[----:B0-----:R-:W4:Y:S01]  /*127c70*/  LDL.LU.64 R20, [R1+0x1898] ;  /* 0x0018980001147983 */ /* 0x001f220000300a00 */
[----:B------:R-:W-:-:S03]  /*127c80*/  PRMT R4, R7, 0x7770, RZ ;  /* 0x0000777007047816 */ /* 0x000fc600000000ff */
[----:B------:R-:W4:Y:S06]  /*127c90*/  LDL.LU.64 R22, [R1+0x1888] ;  /* 0x0018880001167983 */ /* 0x000f2c0000300a00 */
[----:B------:R0:W-:Y:S01]  /*127ca0*/  @P6 STG.E.U8 desc[UR30][R18.64], R4 ;  /* 0x0000000412006986 */ /* 0x0001e2000c10111e */
[----:B------:R-:W-:Y:S01]  /*127cb0*/  ISETP.LT.AND P6, PT, R13, UR4, !P5 ;  /* 0x000000040d007c0c */ /* 0x000fe2000efc1270 */
[----:B------:R-:W-:Y:S01]  /*127cc0*/  ULDC UR4, c[0x0][0x228] ;  /* 0x00008a0000047ab9 */ /* 0x000fe20000000800 */
[C---:B0-----:R-:W-:Y:S02]  /*127cd0*/  PRMT R4, R7.reuse, 0x7771, RZ ;  /* 0x0000777107047816 */ /* 0x041fe400000000ff */
[----:B------:R-:W-:-:S09]  /*127ce0*/  PRMT R6, R7, 0x7772, RZ ;  /* 0x0000777207067816 */ /* 0x000fd200000000ff */
[----:B---3--:R0:W-:Y:S01]  /*127cf0*/  @P6 STG.E.U8 desc[UR30][R54.64], R4 ;  /* 0x0000000436006986 */ /* 0x0081e2000c10111e */
[----:B------:R-:W-:Y:S01]  /*127d00*/  ISETP.LT.AND P6, PT, R53, UR4, !P5 ;  /* 0x0000000435007c0c */ /* 0x000fe2000efc1270 */
[----:B------:R-:W-:Y:S02]  /*127d10*/  ULDC UR4, c[0x0][0x228] ;  /* 0x00008a0000047ab9 */ /* 0x000fe40000000800 */
[----:B0-----:R-:W3:Y:S04]  /*127d20*/  LDL.LU.64 R54, [R1+0x1880] ;  /* 0x0018800001367983 */ /* 0x001ee80000300a00 */
[----:B------:R-:W3:Y:S06]  /*127d30*/  LDL.LU R4, [R1+0xf8] ;  /* 0x0000f80001047983 */ /* 0x000eec0000300800 */
[----:B------:R0:W-:Y:S04]  /*127d40*/  @P6 STG.E.U8 desc[UR30][R16.64], R6 ;  /* 0x0000000610006986 */ /* 0x0001e8000c10111e */
[----:B0-----:R-:W3:Y:S01]  /*127d50*/  LDL.LU.64 R16, [R1+0x1878] ;  /* 0x0018780001107983 */ /* 0x001ee20000300a00 */
[----:B------:R-:W-:Y:S01]  /*127d60*/  ISETP.LT.AND P5, PT, R8, UR4, !P5 ;  /* 0x0000000408007c0c */ /* 0x000fe2000efa1270 */
[----:B------:R-:W-:Y:S01]  /*127d70*/  ULDC UR4, c[0x0][0x228] ;  /* 0x00008a0000047ab9 */ /* 0x000fe20000000800 */
[----:B------:R-:W-:Y:S01]  /*127d80*/  PRMT R6, R7, 0x7773, RZ ;  /* 0x0000777307067816 */ /* 0x000fe200000000ff */
[----:B------:R-:W-:-:S10]  /*127d90*/  VIADD R7, R50, 0x1c ;  /* 0x0000001c32077836 */ /* 0x000fd40000000000 */
[----:B--2---:R0:W-:Y:S01]  /*127da0*/  @P5 STG.E.U8 desc[UR30][R14.64], R6 ;  /* 0x000000060e005986 */ /* 0x0041e2000c10111e */
[----:B------:R-:W-:-:S04]  /*127db0*/  ISETP.GE.AND P5, PT, R7, UR47, PT ;  /* 0x0000002f07007c0c */ /* 0x000fc8000bfa6270 */
[----:B------:R-:W-:Y:S01]  /*127dc0*/  ISETP.LT.AND P6, PT, R9, UR4, !P5 ;  /* 0x0000000409007c0c */ /* 0x000fe2000efc1270 */
[----:B------:R-:W-:Y:S01]  /*127dd0*/  ULDC UR4, c[0x0][0x228] ;  /* 0x00008a0000047ab9 */ /* 0x000fe20000000800 */
[C---:B0-----:R-:W-:Y:S01]  /*127de0*/  PRMT R6, R12.reuse, 0x7770, RZ ;  /* 0x000077700c067816 */ /* 0x041fe200000000ff */
[----:B------:R-:W2:Y:S04]  /*127df0*/  LDL.LU.64 R14, [R1+0x1870] ;  /* 0x00187000010e7983 */ /* 0x000ea80000300a00 */
[----:B------:R-:W2:Y:S06]  /*127e00*/  LDL.LU.64 R18, [R1+0x1868] ;  /* 0x0018680001127983 */ /* 0x000eac0000300a00 */
[----:B----4-:R0:W-:Y:S01]  /*127e10*/  @P6 STG.E.U8 desc[UR30][R10.64], R6 ;  /* 0x000000060a006986 */ /* 0x0101e2000c10111e */
        /* <DEDUP_REMOVED lines=8> */
[----:B0-----:R-:W-:-:S03]  /*127ea0*/  PRMT R20, R12, 0x7772, RZ ;  /* 0x000077720c147816 */ /* 0x001fc600000000ff */
[----:B------:R-:W4:Y:S06]  /*127eb0*/  LDL.LU.64 R6, [R1+0x1850] ;  /* 0x0018500001067983 */ /* 0x000f2c0000300a00 */
[----:B------:R-:W-:Y:S01]  /*127ec0*/  @P6 STG.E.U8 desc[UR30][R22.64], R20 ;  /* 0x0000001416006986 */ /* 0x000fe2000c10111e */
[----:B------:R-:W-:Y:S01]  /*127ed0*/  ISETP.LT.AND P6, PT, R51, UR26, !P5 ;  /* 0x0000001a33007c0c */ /* 0x000fe2000efc1270 */
[----:B------:R-:W-:Y:S01]  /*127ee0*/  ULDC.64 UR26, c[0x0][0x228] ;  /* 0x00008a00001a7ab9 */ /* 0x000fe20000000a00 */
[----:B------:R-:W-:-:S11]  /*127ef0*/  PRMT R12, R12, 0x7773, RZ ;  /* 0x000077730c0c7816 */ /* 0x000fd600000000ff */
[----:B---3--:R0:W-:Y:S01]  /*127f00*/  @P6 STG.E.U8 desc[UR30][R54.64], R12 ;  /* 0x0000000c36006986 */ /* 0x0081e2000c10111e */
        /* <DEDUP_REMOVED lines=9> */
[----:B--2---:R0:W-:Y:S01]  /*127fa0*/  @P6 STG.E.U8 desc[UR30][R14.64], R12 ;  /* 0x0000000c0e006986 */ /* 0x0041e2000c10111e */
[----:B------:R-:W-:Y:S01]  /*127fb0*/  ISETP.LT.AND P6, PT, R53, UR4, !P5 ;  /* 0x0000000435007c0c */ /* 0x000fe2000efc1270 */
[----:B------:R-:W-:Y:S02]  /*127fc0*/  ULDC UR4, c[0x0][0x228] ;  /* 0x00008a0000047ab9 */ /* 0x000fe40000000800 */
[----:B------:R-:W-:Y:S01]  /*127fd0*/  ISETP.LT.AND P5, PT, R8, UR4, !P5 ;  /* 0x0000000408007c0c */ /* 0x000fe2000efa1270 */
[----:B------:R-:W-:Y:S01]  /*127fe0*/  ULDC UR4, c[0x0][0x228] ;  /* 0x00008a0000047ab9 */ /* 0x000fe20000000800 */
[C---:B0-----:R-:W-:Y:S01]  /*127ff0*/  PRMT R12, R4.reuse, 0x7772, RZ ;  /* 0x00007772040c7816 */ /* 0x041fe200000000ff */
[----:B------:R-:W2:Y:S01]  /*128000*/  LDL.LU.64 R14, [R1+0x14e0] ;  /* 0x0014e000010e7983 */ /* 0x000ea20000300a00 */
[----:B------:R-:W-:-:S06]  /*128010*/  PRMT R4, R4, 0x7773, RZ ;  /* 0x0000777304047816 */ /* 0x000fcc00000000ff */
[----:B------:R0:W-:Y:S04]  /*128020*/  @P6 STG.E.U8 desc[UR30][R18.64], R12 ;  /* 0x0000000c12006986 */ /* 0x0001e8000c10111e */
[----:B------:R-:W2:Y:S04]  /*128030*/  LDL.LU R53, [R1+0xd8] ;  /* 0x0000d80001357983 */ /* 0x000ea80000300800 */
[----:B0-----:R-:W2:Y:S04]  /*128040*/  LDL.LU.64 R12, [R1+0x14d8] ;  /* 0x0014d800010c7983 */ /* 0x001ea80000300a00 */
        /* <DEDUP_REMOVED lines=8> */
[----:B0-----:R-:W4:Y:S01]  /*1280d0*/  LDL.LU.64 R6, [R1+0x14c8] ;  /* 0x0014c80001067983 */ /* 0x001f220000300a00 */
[----:B------:R-:W-:-:S09]  /*1280e0*/  PRMT R4, R50, 0x7771, RZ ;  /* 0x0000777132047816 */ /* 0x000fd200000000ff */
        /* <DEDUP_REMOVED lines=8> */
[----:B------:R-:W-:Y:S01]  /*128170*/  ULDC.64 UR24, c[0x0][0x228] ;  /* 0x00008a0000187ab9 */ /* 0x000fe20000000a00 */
[----:B0-----:R-:W-:Y:S02]  /*128180*/  PRMT R4, R50, 0x7773, RZ ;  /* 0x0000777332047816 */ /* 0x001fe400000000ff */
[----:B------:R-:W3:Y:S01]  /*128190*/  LDL.LU.64 R50, [R1+0x14a8] ;  /* 0x0014a80001327983 */ /* 0x000ee20000300a00 */
[----:B------:R-:W-:-:S03]  /*1281a0*/  LOP3.LUT P0, RZ, R2, 0x20000, RZ, 0xc0, !PT ;  /* 0x0002000002ff7812 */ /* 0x000fc6000780c0ff */
[----:B------:R-:W3:Y:S01]  /*1281b0*/  LDL.LU.64 R22, [R1+0x14a0] ;  /* 0x0014a00001167983 */ /* 0x000ee20000300a00 */
[----:B------:R-:W-:-:S03]  /*1281c0*/  LOP3.LUT R57, R57, 0xf7ffffff, RZ, 0xc0, !PT ;  /* 0xf7ffffff39397812 */ /* 0x000fc600078ec0ff */
[----:B------:R-:W3:Y:S04]  /*1281d0*/  LDL.LU.64 R20, [R1+0x1490] ;  /* 0x0014900001147983 */ /* 0x000ee80000300a00 */
[----:B------:R-:W3:Y:S02]  /*1281e0*/  LDL.LU R48, [R1+0xfc] ;  /* 0x0000fc0001307983 */ /* 0x000ee40000300800 */
[----:B------:R-:W-:Y:S02]  /*1281f0*/  @P0 LOP3.LUT R57, R57, 0x8000000, RZ, 0xfc, !PT ;  /* 0x0800000039390812 */ /* 0x000fe400078efcff */
[----:B------:R-:W-:Y:S01]  /*128200*/  LOP3.LUT P0, RZ, R2, 0x100, RZ, 0xc0, !PT ;  /* 0x0000010002ff7812 */ /* 0x000fe2000780c0ff */
[----:B------:R-:W3:Y:S01]  /*128210*/  LDL.LU.64 R18, [R1+0x1488] ;  /* 0x0014880001127983 */ /* 0x000ee20000300a00 */
[----:B------:R-:W-:-:S03]  /*128220*/  LOP3.LUT R57, R57, 0xefffffff, RZ, 0xc0, !PT ;  /* 0xefffffff39397812 */ /* 0x000fc600078ec0ff */
[----:B------:R-:W3:Y:S08]  /*128230*/  LDL.LU.64 R16, [R1+0x1480] ;  /* 0x0014800001107983 */ /* 0x000ef00000300a00 */
[----:B------:R-:W-:Y:S02]  /*128240*/  @P0 LOP3.LUT R57, R57, 0x10000000, RZ, 0xfc, !PT ;  /* 0x1000000039390812 */ /* 0x000fe400078efcff */
[----:B------:R-:W-:-:S02]  /*128250*/  LOP3.LUT P0, RZ, R2, 0x80, RZ, 0xc0, !PT ;  /* 0x0000008002ff7812 */ /* 0x000fc4000780c0ff */
[----:B------:R-:W-:Y:S02]  /*128260*/  LOP3.LUT R57, R57, 0xdfffffff, RZ, 0xc0, !PT ;  /* 0xdfffffff39397812 */ /* 0x000fe400078ec0ff */
[----:B------:R-:W-:Y:S01]  /*128270*/  ISETP.LT.AND P4, PT, R52, UR4, !P4 ;  /* 0x0000000434007c0c */ /* 0x000fe2000e781270 */
[----:B------:R-:W-:-:S08]  /*128280*/  ULDC UR4, c[0x0][0x228] ;  /* 0x00008a0000047ab9 */ /* 0x000fd00000000800 */
[----:B------:R-:W-:Y:S02]  /*128290*/  @P0 LOP3.LUT R57, R57, 0x20000000, RZ, 0xfc, !PT ;  /* 0x2000000039390812 */ /* 0x000fe400078efcff */
[----:B------:R-:W-:Y:S02]  /*1282a0*/  LOP3.LUT P0, RZ, R2, 0x40, RZ, 0xc0, !PT ;  /* 0x0000004002ff7812 */ /* 0x000fe4000780c0ff */
[----:B------:R-:W-:-:S11]  /*1282b0*/  LOP3.LUT R57, R57, 0xbfffffff, RZ, 0xc0, !PT ;  /* 0xbfffffff39397812 */ /* 0x000fd600078ec0ff */
[----:B------:R-:W-:Y:S02]  /*1282c0*/  @P0 LOP3.LUT R57, R57, 0x40000000, RZ, 0xfc, !PT ;  /* 0x4000000039390812 */ /* 0x000fe400078efcff */
[----:B------:R-:W-:Y:S02]  /*1282d0*/  LOP3.LUT P0, RZ, R2, 0x20, RZ, 0xc0, !PT ;  /* 0x0000002002ff7812 */ /* 0x000fe4000780c0ff */
[----:B------:R-:W-:-:S11]  /*1282e0*/  LOP3.LUT R57, R57, 0x7fffffff, RZ, 0xc0, !PT ;  /* 0x7fffffff39397812 */ /* 0x000fd600078ec0ff */
[----:B------:R-:W-:Y:S02]  /*1282f0*/  @P0 LOP3.LUT R57, R57, 0x80000000, RZ, 0xfc, !PT ;  /* 0x8000000039390812 */ /* 0x000fe400078efcff */
[----:B------:R-:W-:Y:S02]  /*128300*/  LOP3.LUT P0, RZ, R2, 0x10, RZ, 0xc0, !PT ;  /* 0x0000001002ff7812 */ /* 0x000fe4000780c0ff */
[----:B------:R-:W-:-:S11]  /*128310*/  LOP3.LUT R61, R61, 0xfffffffe, RZ, 0xc0, !PT ;  /* 0xfffffffe3d3d7812 */ /* 0x000fd600078ec0ff */
[----:B------:R-:W-:Y:S02]  /*128320*/  @P0 LOP3.LUT R61, R61, 0x1, RZ, 0xfc, !PT ;  /* 0x000000013d3d0812 */ /* 0x000fe400078efcff */
[----:B------:R-:W-:Y:S01]  /*128330*/  LOP3.LUT P0, RZ, R2, 0x8, RZ, 0xc0, !PT ;  /* 0x0000000802ff7812 */ /* 0x000fe2000780c0ff */
[----:B--2---:R0:W-:Y:S02]  /*128340*/  @P5 STG.E.U8 desc[UR30][R14.64], R4 ;  /* 0x000000040e005986 */ /* 0x0041e4000c10111e */
[C---:B0-----:R-:W-:Y:S02]  /*128350*/  PRMT R4, R53.reuse, 0x7770, RZ ;  /* 0x0000777035047816 */ /* 0x041fe400000000ff */
[----:B------:R-:W2:Y:S04]  /*128360*/  LDL.LU.64 R14, [R1+0x1478] ;  /* 0x00147800010e7983 */ /* 0x000ea80000300a00 */
[----:B------:R0:W-:Y:S02]  /*128370*/  @P4 STG.E.U8 desc[UR30][R12.64], R4 ;  /* 0x000000040c004986 */ /* 0x0001e4000c10111e */
[----:B0-----:R-:W-:-:S02]  /*128380*/  PRMT R4, R53, 0x7771, RZ ;  /* 0x0000777135047816 */ /* 0x001fc400000000ff */
[----:B------:R-:W2:Y:S04]  /*128390*/  LDL.LU.64 R12, [R1+0x1470] ;  /* 0x00147000010c7983 */ /* 0x000ea80000300a00 */
[----:B----4-:R0:W-:Y:S02]  /*1283a0*/  @P3 STG.E.U8 desc[UR30][R10.64], R4 ;  /* 0x000000040a003986 */ /* 0x0101e4000c10111e */
[C---:B0-----:R-:W-:Y:S02]  /*1283b0*/  PRMT R4, R53.reuse, 0x7772, RZ ;  /* 0x0000777235047816 */ /* 0x041fe400000000ff */
[----:B------:R-:W4:Y:S04]  /*1283c0*/  LDL.LU.64 R10, [R1+0x1458] ;  /* 0x00145800010a7983 */ /* 0x000f280000300a00 */
[----:B------:R0:W-:Y:S02]  /*1283d0*/  @P2 STG.E.U8 desc[UR30][R6.64], R4 ;  /* 0x0000000406002986 */ /* 0x0001e4000c10111e */
[----:B0-----:R-:W-:-:S02]  /*1283e0*/  PRMT R4, R53, 0x7773, RZ ;  /* 0x0000777335047816 */ /* 0x001fc400000000ff */
[----:B------:R-:W4:Y:S04]  /*1283f0*/  LDL.LU.64 R6, [R1+0x1450] ;  /* 0x0014500001067983 */ /* 0x000f280000300a00 */
[----:B---3--:R0:W-:Y:S04]  /*128400*/  @P1 STG.E.U8 desc[UR30][R54.64], R4 ;  /* 0x0000000436001986 */ /* 0x0081e8000c10111e */
[----:B0-----:R-:W3:Y:S04]  /*128410*/  LDL.LU.64 R4, [R1+0x1448] ;  /* 0x0014480001047983 */ /* 0x001ee80000300a00 */
[----:B------:R-:W3:Y:S01]  /*128420*/  LDL.LU.64 R52, [R1+0x1438] ;  /* 0x0014380001347983 */ /* 0x000ee20000300a00 */
[----:B------:R-:W-:-:S03]  /*128430*/  PRMT R26, R8, 0x7770, RZ ;  /* 0x00007770081a7816 */ /* 0x000fc600000000ff */
[----:B------:R-:W3:Y:S04]  /*128440*/  LDL.LU.64 R54, [R1+0x1430] ;  /* 0x0014300001367983 */ /* 0x000ee80000300a00 */
[----:B------:R-:W3:Y:S04]  /*128450*/  LDL.LU R9, [R1+0xdc] ;  /* 0x0000dc0001097983 */ /* 0x000ee80000300800 */
[----:B------:R0:W-:Y:S04]  /*128460*/  @P0 STG.E.U8 desc[UR30][R50.64], R26 ;  /* 0x0000001a32000986 */ /* 0x0001e8000c10111e */
[----:B0-----:R-:W3:Y:S01]  /*128470*/  LDL.LU.64 R50, [R1+0x1428] ;  /* 0x0014280001327983 */ /* 0x001ee20000300a00 */
[----:B------:R-:W-:-:S02]  /*128480*/  LOP3.LUT P0, RZ, R61, 0x1, RZ, 0xc0, !PT ;  /* 0x000000013dff7812 */ /* 0x000fc4000780c0ff */
[----:B------:R-:W-:-:S11]  /*128490*/  PRMT R61, R8, 0x7771, RZ ;  /* 0x00007771083d7816 */ /* 0x000fd600000000ff */
[----:B------:R0:W-:Y:S01]  /*1284a0*/  @P0 STG.E.U8 desc[UR30][R22.64], R61 ;  /* 0x0000003d16000986 */ /* 0x0001e2000c10111e */
[----:B------:R-:W-:Y:S02]  /*1284b0*/  LOP3.LUT P0, RZ, R57, 0x80000000, RZ, 0xc0, !PT ;  /* 0x8000000039ff7812 */ /* 0x000fe4000780c0ff */
[----:B0-----:R-:W-:-:S11]  /*1284c0*/  PRMT R61, R8, 0x7772, RZ ;  /* 0x00007772083d7816 */ /* 0x001fd600000000ff */
        /* <DEDUP_REMOVED lines=8> */
[C---:B------:R-:W-:Y:S02]  /*128550*/  LOP3.LUT P1, RZ, R2.reuse, 0x800, RZ, 0xc0, !PT ;  /* 0x0000080002ff7812 */ /* 0x040fe4000782c0ff */
[----:B------:R-:W-:Y:S02]  /*128560*/  LOP3.LUT P2, RZ, R2, 0x1000, RZ, 0xc0, !PT ;  /* 0x0000100002ff7812 */ /* 0x000fe4000784c0ff */
[----:B0-----:R-:W-:Y:S02]  /*128570*/  PRMT R61, R48, 0x7771, RZ ;  /* 0x00007771303d7816 */ /* 0x001fe400000000ff */
[C---:B------:R-:W-:Y:S02]  /*128580*/  LOP3.LUT P3, RZ, R2.reuse, 0x2000, RZ, 0xc0, !PT ;  /* 0x0000200002ff7812 */ /* 0x040fe4000786c0ff */
[----:B------:R-:W-:-:S02]  /*128590*/  LOP3.LUT P4, RZ, R2, 0x4000, RZ, 0xc0, !PT ;  /* 0x0000400002ff7812 */ /* 0x000fc4000788c0ff */
[C---:B------:R-:W-:Y:S02]  /*1285a0*/  LOP3.LUT P5, RZ, R2.reuse, 0x8000, RZ, 0xc0, !PT ;  /* 0x0000800002ff7812 */ /* 0x040fe400078ac0ff */
[----:B------:R-:W-:Y:S01]  /*1285b0*/  LOP3.LUT P6, RZ, R2, 0x10000, RZ, 0xc0, !PT ;  /* 0x0001000002ff7812 */ /* 0x000fe200078cc0ff */
[----:B--2---:R0:W-:Y:S02]  /*1285c0*/  @P0 STG.E.U8 desc[UR30][R14.64], R61 ;  /* 0x0000003d0e000986 */ /* 0x0041e4000c10111e */
[----:B0-----:R-:W-:-:S05]  /*1285d0*/  PRMT R61, R48, 0x7772, RZ ;  /* 0x00007772303d7816 */ /* 0x001fca00000000ff */
[----:B------:R0:W-:Y:S02]  /*1285e0*/  @P1 STG.E.U8 desc[UR30][R12.64], R61 ;  /* 0x0000003d0c001986 */ /* 0x0001e4000c10111e */
[----:B0-----:R-:W-:-:S05]  /*1285f0*/  PRMT R61, R48, 0x7773, RZ ;  /* 0x00007773303d7816 */ /* 0x001fca00000000ff */
[----:B----4-:R0:W-:Y:S02]  /*128600*/  @P2 STG.E.U8 desc[UR30][R10.64], R61 ;  /* 0x0000003d0a002986 */ /* 0x0101e4000c10111e */
[----:B0-----:R-:W-:-:S05]  /*128610*/  PRMT R61, R60, 0x7770, RZ ;  /* 0x000077703c3d7816 */ /* 0x001fca00000000ff */
[----:B------:R0:W-:Y:S01]  /*128620*/  @P3 STG.E.U8 desc[UR30][R6.64], R61 ;  /* 0x0000003d06003986 */ /* 0x0001e2000c10111e */
[----:B------:R-:W-:Y:S02]  /*128630*/  LOP3.LUT P0, RZ, R57, 0x8000000, RZ, 0xc0, !PT ;  /* 0x0800000039ff7812 */ /* 0x000fe4000780c0ff */
[----:B0-----:R-:W-:-:S05]  /*128640*/  PRMT R61, R60, 0x7771, RZ ;  /* 0x000077713c3d7816 */ /* 0x001fca00000000ff */
[----:B---3--:R0:W-:Y:S02]  /*128650*/  @P4 STG.E.U8 desc[UR30][R4.64], R61 ;  /* 0x0000003d04004986 */ /* 0x0081e4000c10111e */
[----:B0-----:R-:W-:-:S05]  /*128660*/  PRMT R61, R60, 0x7772, RZ ;  /* 0x000077723c3d7816 */ /* 0x001fca00000000ff */
[----:B------:R0:W-:Y:S02]  /*128670*/  @P5 STG.E.U8 desc[UR30][R52.64], R61 ;  /* 0x0000003d34005986 */ /* 0x0001e4000c10111e */
[----:B0-----:R-:W-:Y:S02]  /*128680*/  PRMT R61, R60, 0x7773, RZ ;  /* 0x000077733c3d7816 */ /* 0x001fe400000000ff */
[----:B------:R-:W2:Y:S04]  /*128690*/  LDL.LU R60, [R1+0x5a3c] ;  /* 0x005a3c00013c7983 */ /* 0x000ea80000300800 */
[----:B------:R0:W-:Y:S02]  /*1286a0*/  @P6 STG.E.U8 desc[UR30][R54.64], R61 ;  /* 0x0000003d36006986 */ /* 0x0001e4000c10111e */
[----:B0-----:R-:W-:-:S05]  /*1286b0*/  PRMT R61, R9, 0x7770, RZ ;  /* 0x00007770093d7816 */ /* 0x001fca00000000ff */
[----:B------:R0:W-:Y:S04]  /*1286c0*/  @P0 STG.E.U8 desc[UR30][R50.64], R61 ;  /* 0x0000003d32000986 */ /* 0x0001e8000c10111e */
[----:B0-----:R-:W3:Y:S04]  /*1286d0*/  LDL.LU.64 R50, [R1+0x1420] ;  /* 0x0014200001327983 */ /* 0x001ee80000300a00 */
[----:B------:R-:W4:Y:S04]  /*1286e0*/  LDL.LU.64 R10, [R1+0x1418] ;  /* 0x00141800010a7983 */ /* 0x000f280000300a00 */
[----:B------:R-:W2:Y:S04]  /*1286f0*/  LDL.LU.64 R54, [R1+0x1408] ;  /* 0x0014080001367983 */ /* 0x000ea80000300a00 */
[----:B------:R-:W2:Y:S04]  /*128700*/  LDL.LU.64 R6, [R1+0x1400] ;  /* 0x0014000001067983 */ /* 0x000ea80000300a00 */
[----:B------:R-:W2:Y:S04]  /*128710*/  LDL.LU.64 R4, [R1+0xfc8] ;  /* 0x000fc80001047983 */ /* 0x000ea80000300a00 */
[----:B------:R-:W2:Y:S04]  /*128720*/  LDL.LU.64 R52, [R1+0xfb8] ;  /* 0x000fb80001347983 */ /* 0x000ea80000300a00 */
[----:B------:R-:W2:Y:S01]  /*128730*/  LDL.LU R27, [R1+0xc0] ;  /* 0x0000c000011b7983 */ /* 0x000ea20000300800 */
[----:B------:R-:W-:-:S02]  /*128740*/  LOP3.LUT P4, RZ, R2, 0x40000, RZ, 0xc0, !PT ;  /* 0x0004000002ff7812 */ /* 0x000fc4000788c0ff */
[----:B------:R-:W-:Y:S02]  /*128750*/  PRMT R61, R9, 0x7771, RZ ;  /* 0x00007771093d7816 */ /* 0x000fe400000000ff */
        /* <DEDUP_REMOVED lines=13> */
[----:B---3--:R0:W-:Y:S04]  /*128830*/  @P4 STG.E.U8 desc[UR30][R50.64], R61 ;  /* 0x0000003d32004986 */ /* 0x0081e8000c10111e */
[----:B0-----:R-:W3:Y:S04]  /*128840*/  LDL.LU.64 R50, [R1+0xfb0] ;  /* 0x000fb00001327983 */ /* 0x001ee80000300a00 */
[----:B------:R-:W3:Y:S04]  /*128850*/  LDL.LU R48, [R1+0xb0] ;  /* 0x0000b00001307983 */ /* 0x000ee80000300800 */
[----:B------:R-:W3:Y:S01]  /*128860*/  LDL.LU.64 R22, [R1+0xf98] ;  /* 0x000f980001167983 */ /* 0x000ee20000300a00 */
[----:B------:R-:W-:-:S03]  /*128870*/  LOP3.LUT R57, R57, 0xff7fffff, RZ, 0xc0, !PT ;  /* 0xff7fffff39397812 */ /* 0x000fc600078ec0ff */
[----:B------:R-:W3:Y:S01]  /*128880*/  LDL.LU.64 R20, [R1+0xf90] ;  /* 0x000f900001147983 */ /* 0x000ee20000300a00 */
[----:B------:R-:W-:Y:S02]  /*128890*/  @P1 LOP3.LUT R57, R57, 0x800000, RZ, 0xfc, !PT ;  /* 0x0080000039391812 */ /* 0x000fe400078efcff */
[C---:B------:R-:W-:Y:S01]  /*1288a0*/  LOP3.LUT P1, RZ, R2.reuse, 0x2000000, RZ, 0xc0, !PT ;  /* 0x0200000002ff7812 */ /* 0x040fe2000782c0ff */
[----:B------:R-:W3:Y:S01]  /*1288b0*/  LDL.LU.64 R18, [R1+0xf88] ;  /* 0x000f880001127983 */ /* 0x000ee20000300a00 */
[C---:B------:R-:W-:Y:S02]  /*1288c0*/  LOP3.LUT P5, RZ, R2.reuse, 0x80000, RZ, 0xc0, !PT ;  /* 0x0008000002ff7812 */ /* 0x040fe400078ac0ff */
[----:B------:R-:W-:Y:S01]  /*1288d0*/  LOP3.LUT R57, R57, 0xfeffffff, RZ, 0xc0, !PT ;  /* 0xfeffffff39397812 */ /* 0x000fe200078ec0ff */
[----:B------:R-:W3:Y:S01]  /*1288e0*/  LDL.LU.64 R16, [R1+0xf70] ;  /* 0x000f700001107983 */ /* 0x000ee20000300a00 */
[----:B------:R-:W-:Y:S02]  /*1288f0*/  LOP3.LUT P6, RZ, R2, 0x100000, RZ, 0xc0, !PT ;  /* 0x0010000002ff7812 */ /* 0x000fe400078cc0ff */
[----:B------:R-:W-:-:S05]  /*128900*/  PRMT R61, R9, 0x7772, RZ ;  /* 0x00007772093d7816 */ /* 0x000fca00000000ff */
[----:B------:R-:W-:Y:S02]  /*128910*/  @P1 LOP3.LUT R57, R57, 0x1000000, RZ, 0xfc, !PT ;  /* 0x0100000039391812 */ /* 0x000fe400078efcff */
[----:B------:R-:W-:Y:S01]  /*128920*/  LOP3.LUT P1, RZ, R2, 0x1000000, RZ, 0xc0, !PT ;  /* 0x0100000002ff7812 */ /* 0x000fe2000782c0ff */
[----:B----4-:R0:W-:Y:S01]  /*128930*/  @P5 STG.E.U8 desc[UR30][R10.64], R61 ;  /* 0x0000003d0a005986 */ /* 0x0101e2000c10111e */
[----:B------:R-:W-:Y:S02]  /*128940*/  LOP3.LUT R57, R57, 0xfdffffff, RZ, 0xc0, !PT ;  /* 0xfdffffff39397812 */ /* 0x000fe400078ec0ff */
[----:B0-----:R-:W-:-:S09]  /*128950*/  PRMT R61, R9, 0x7773, RZ ;  /* 0x00007773093d7816 */ /* 0x001fd200000000ff */
[----:B------:R-:W-:Y:S02]  /*128960*/  @P1 LOP3.LUT R57, R57, 0x2000000, RZ, 0xfc, !PT ;  /* 0x0200000039391812 */ /* 0x000fe400078efcff */
[C---:B------:R-:W-:Y:S01]  /*128970*/  LOP3.LUT P1, RZ, R2.reuse, 0x800000, RZ, 0xc0, !PT ;  /* 0x0080000002ff7812 */ /* 0x040fe2000782c0ff */
[----:B--2---:R0:W-:Y:S01]  /*128980*/  @P6 STG.E.U8 desc[UR30][R54.64], R61 ;  /* 0x0000003d36006986 */ /* 0x0041e2000c10111e */
[----:B------:R-:W-:Y:S02]  /*128990*/  LOP3.LUT P0, RZ, R2, 0x200000, RZ, 0xc0, !PT ;  /* 0x0020000002ff7812 */ /* 0x000fe4000780c0ff */
[----:B------:R-:W-:Y:S01]  /*1289a0*/  LOP3.LUT R57, R57, 0xfbffffff, RZ, 0xc0, !PT ;  /* 0xfbffffff39397812 */ /* 0x000fe200078ec0ff */
[----:B0-----:R-:W2:Y:S04]  /*1289b0*/  LDL.LU R54, [R1+0xa0] ;  /* 0x0000a00001367983 */ /* 0x001ea80000300800 */
[----:B------:R-:W4:Y:S04]  /*1289c0*/  LDL.LU.64 R14, [R1+0xf68] ;  /* 0x000f6800010e7983 */ /* 0x000f280000300a00 */
[----:B------:R-:W-:-:S02]  /*1289d0*/  @P1 LOP3.LUT R57, R57, 0x4000000, RZ, 0xfc, !PT ;  /* 0x0400000039391812 */ /* 0x000fc400078efcff */
[----:B------:R-:W-:Y:S01]  /*1289e0*/  LOP3.LUT P1, RZ, R2, 0x400000, RZ, 0xc0, !PT ;  /* 0x0040000002ff7812 */ /* 0x000fe2000782c0ff */
[----:B------:R-:W4:Y:S01]  /*1289f0*/  LDL.LU.64 R12, [R1+0xf60] ;  /* 0x000f6000010c7983 */ /* 0x000f220000300a00 */
[----:B------:R-:W-:-:S03]  /*128a00*/  PRMT R61, R27, 0x7770, RZ ;  /* 0x000077701b3d7816 */ /* 0x000fc600000000ff */
[----:B------:R-:W4:Y:S04]  /*128a10*/  LDL.LU R55, [R1+0x90] ;  /* 0x0000900001377983 */ /* 0x000f280000300800 */
[----:B------:R0:W-:Y:S04]  /*128a20*/  @P0 STG.E.U8 desc[UR30][R6.64], R61 ;  /* 0x0000003d06000986 */ /* 0x0001e8000c10111e */
[----:B------:R-:W4:Y:S04]  /*128a30*/  LDL.LU.64 R10, [R1+0xf50] ;  /* 0x000f5000010a7983 */ /* 0x000f280000300a00 */
[----:B------:R-:W4:Y:S01]  /*128a40*/  LDL.LU.64 R8, [R1+0xf48] ;  /* 0x000f480001087983 */ /* 0x000f220000300a00 */
[----:B0-----:R-:W-:-:S03]  /*128a50*/  PRMT R61, R27, 0x7771, RZ ;  /* 0x000077711b3d7816 */ /* 0x001fc600000000ff */
[----:B------:R-:W4:Y:S04]  /*128a60*/  LDL.LU.64 R6, [R1+0xf40] ;  /* 0x000f400001067983 */ /* 0x000f280000300a00 */
[----:B------:R0:W-:Y:S01]  /*128a70*/  @P1 STG.E.U8 desc[UR30][R4.64], R61 ;  /* 0x0000003d04001986 */ /* 0x0001e2000c10111e */
[----:B------:R-:W-:Y:S02]  /*128a80*/  LOP3.LUT P1, RZ, R57, 0x4000000, RZ, 0xc0, !PT ;  /* 0x0400000039ff7812 */ /* 0x000fe4000782c0ff */
[----:B0-----:R-:W-:Y:S01]  /*128a90*/  PRMT R61, R27, 0x7772, RZ ;  /* 0x000077721b3d7816 */ /* 0x001fe200000000ff */
[----:B------:R-:W4:Y:S10]  /*128aa0*/  LDL.LU.64 R4, [R1+0xf38] ;  /* 0x000f380001047983 */ /* 0x000f340000300a00 */
[----:B------:R0:W-:Y:S01]  /*128ab0*/  @P1 STG.E.U8 desc[UR30][R52.64], R61 ;  /* 0x0000003d34001986 */ /* 0x0001e2000c10111e */
[----:B------:R-:W-:-:S03]  /*128ac0*/  LOP3.LUT P1, RZ, R57, 0x2000000, RZ, 0xc0, !PT ;  /* 0x0200000039ff7812 */ /* 0x000fc6000782c0ff */
[----:B0-----:R-:W4:Y:S01]  /*128ad0*/  LDL.LU.64 R52, [R1+0xf30] ;  /* 0x000f300001347983 */ /* 0x001f220000300a00 */
[----:B------:R-:W-:-:S09]  /*128ae0*/  PRMT R61, R27, 0x7773, RZ ;  /* 0x000077731b3d7816 */ /* 0x000fd200000000ff */
[----:B---3--:R0:W-:Y:S04]  /*128af0*/  @P1 STG.E.U8 desc[UR30][R50.64], R61 ;  /* 0x0000003d32001986 */ /* 0x0081e8000c10111e */
[----:B0-----:R-:W3:Y:S01]  /*128b00*/  LDL.LU.64 R50, [R1+0xf18] ;  /* 0x000f180001327983 */ /* 0x001ee20000300a00 */
[----:B------:R-:W-:Y:S02]  /*128b10*/  LOP3.LUT P1, RZ, R57, 0x1000000, RZ, 0xc0, !PT ;  /* 0x0100000039ff7812 */ /* 0x000fe4000782c0ff */
        /* <DEDUP_REMOVED lines=12> */
[----:B--2---:R-:W-:-:S11]  /*128be0*/  PRMT R61, R54, 0x7770, RZ ;  /* 0x00007770363d7816 */ /* 0x004fd600000000ff */
[----:B----4-:R0:W-:Y:S01]  /*128bf0*/  @P1 STG.E.U8 desc[UR30][R14.64], R61 ;  /* 0x0000003d0e001986 */ /* 0x0101e2000c10111e */
[----:B------:R-:W-:Y:S02]  /*128c00*/  LOP3.LUT P1, RZ, R57, 0x80000, RZ, 0xc0, !PT ;  /* 0x0008000039ff7812 */ /* 0x000fe4000782c0ff */
[----:B------:R-:W-:Y:S02]  /*128c10*/  LOP3.LUT P2, RZ, R2, 0x80000000, RZ, 0xc0, !PT ;  /* 0x8000000002ff7812 */ /* 0x000fe4000784c0ff */
[----:B------:R-:W-:Y:S02]  /*128c20*/  LOP3.LUT P3, RZ, R60, 0x1, RZ, 0xc0, !PT ;  /* 0x000000013cff7812 */ /* 0x000fe4000786c0ff */
[----:B0-----:R-:W-:-:S07]  /*128c30*/  PRMT R61, R54, 0x7771, RZ ;  /* 0x00007771363d7816 */ /* 0x001fce00000000ff */
[----:B------:R0:W-:Y:S01]  /*128c40*/  @P1 STG.E.U8 desc[UR30][R12.64], R61 ;  /* 0x0000003d0c001986 */ /* 0x0001e2000c10111e */
[----:B------:R-:W-:Y:S02]  /*128c50*/  LOP3.LUT P4, RZ, R60, 0x2, RZ, 0xc0, !PT ;  /* 0x000000023cff7812 */ /* 0x000fe4000788c0ff */
[----:B0-----:R-:W-:-:S05]  /*128c60*/  PRMT R61, R54, 0x7772, RZ ;  /* 0x00007772363d7816 */ /* 0x001fca00000000ff */
        /* <DEDUP_REMOVED lines=9> */
[----:B------:R0:W-:Y:S02]  /*128d00*/  @P5 STG.E.U8 desc[UR30][R4.64], R61 ;  /* 0x0000003d04005986 */ /* 0x0001e4000c10111e */
[----:B0-----:R-:W-:-:S05]  /*128d10*/  PRMT R61, R55, 0x7772, RZ ;  /* 0x00007772373d7816 */ /* 0x001fca00000000ff */
[----:B------:R0:W-:Y:S02]  /*128d20*/  @P6 STG.E.U8 desc[UR30][R52.64], R61 ;  /* 0x0000003d34006986 */ /* 0x0001e4000c10111e */
[----:B0-----:R-:W-:-:S05]  /*128d30*/  PRMT R61, R55, 0x7773, RZ ;  /* 0x00007773373d7816 */ /* 0x001fca00000000ff */
[----:B---3--:R0:W-:Y:S04]  /*128d40*/  @P0 STG.E.U8 desc[UR30][R50.64], R61 ;  /* 0x0000003d32000986 */ /* 0x0081e8000c10111e */
[----:B0-----:R-:W2:Y:S04]  /*128d50*/  LDL.LU.64 R50, [R1+0xf10] ;  /* 0x000f100001327983 */ /* 0x001ea80000300a00 */
[----:B------:R-:W3:Y:S04]  /*128d60*/  LDL.LU.64 R10, [R1+0xf08] ;  /* 0x000f0800010a7983 */ /* 0x000ee80000300a00 */
[----:B------:R-:W4:Y:S04]  /*128d70*/  LDL.LU.64 R8, [R1+0xef8] ;  /* 0x000ef80001087983 */ /* 0x000f280000300a00 */
[----:B------:R-:W2:Y:S04]  /*128d80*/  LDL.LU R53, [R1+0xc4] ;  /* 0x0000c40001357983 */ /* 0x000ea80000300800 */
[----:B------:R-:W4:Y:S04]  /*128d90*/  LDL.LU.64 R6, [R1+0xef0] ;  /* 0x000ef00001067983 */ /* 0x000f280000300a00 */
[----:B------:R-:W4:Y:S04]  /*128da0*/  LDL.LU.64 R4, [R1+0xee8] ;  /* 0x000ee80001047983 */ /* 0x000f280000300a00 */
[----:B------:R-:W4:Y:S04]  /*128db0*/  LDL.LU.64 R54, [R1+0xee0] ;  /* 0x000ee00001367983 */ /* 0x000f280000300a00 */
[----:B------:R-:W4:Y:S01]  /*128dc0*/  LDL.LU R48, [R1+0xb4] ;  /* 0x0000b40001307983 */ /* 0x000f220000300800 */
[----:B------:R-:W-:-:S02]  /*128dd0*/  LOP3.LUT P4, RZ, R60, 0x20, RZ, 0xc0, !PT ;  /* 0x000000203cff7812 */ /* 0x000fc4000788c0ff */
        /* <DEDUP_REMOVED lines=13> */
[----:B------:R-:W-:Y:S02]  /*128eb0*/  LOP3.LUT R57, R57, 0xffff7fff, RZ, 0xc0, !PT ;  /* 0xffff7fff39397812 */ /* 0x000fe400078ec0ff */
[----:B--2---:R-:W-:-:S05]  /*128ec0*/  PRMT R61, R53, 0x7770, RZ ;  /* 0x00007770353d7816 */ /* 0x004fca00000000ff */
[----:B------:R0:W-:Y:S04]  /*128ed0*/  @P4 STG.E.U8 desc[UR30][R50.64], R61 ;  /* 0x0000003d32004986 */ /* 0x0001e8000c10111e */
[----:B0-----:R-:W2:Y:S04]  /*128ee0*/  LDL.LU.64 R50, [R1+0xed8] ;  /* 0x000ed80001327983 */ /* 0x001ea80000300a00 */
[----:B------:R-:W2:Y:S04]  /*128ef0*/  LDL.LU R52, [R1+0xa4] ;  /* 0x0000a40001347983 */ /* 0x000ea80000300800 */
[----:B------:R-:W2:Y:S04]  /*128f00*/  LDL.LU.64 R22, [R1+0xec8] ;  /* 0x000ec80001167983 */ /* 0x000ea80000300a00 */
[----:B------:R-:W2:Y:S01]  /*128f10*/  LDL.LU.64 R20, [R1+0xec0] ;  /* 0x000ec00001147983 */ /* 0x000ea20000300a00 */
[----:B------:R-:W-:-:S02]  /*128f20*/  @P1 LOP3.LUT R57, R57, 0x8000, RZ, 0xfc, !PT ;  /* 0x0000800039391812 */ /* 0x000fc400078efcff */
[----:B------:R-:W-:Y:S01]  /*128f30*/  LOP3.LUT P1, RZ, R60, 0x1000, RZ, 0xc0, !PT ;  /* 0x000010003cff7812 */ /* 0x000fe2000782c0ff */
[----:B------:R-:W2:Y:S01]  /*128f40*/  LDL.LU.64 R18, [R1+0xeb8] ;  /* 0x000eb80001127983 */ /* 0x000ea20000300a00 */
[----:B------:R-:W-:-:S03]  /*128f50*/  LOP3.LUT R57, R57, 0xfffeffff, RZ, 0xc0, !PT ;  /* 0xfffeffff39397812 */ /* 0x000fc600078ec0ff */
[----:B------:R-:W2:Y:S01]  /*128f60*/  LDL.LU.64 R16, [R1+0xea8] ;  /* 0x000ea80001107983 */ /* 0x000ea20000300a00 */
[C---:B------:R-:W-:Y:S02]  /*128f70*/  LOP3.LUT P5, RZ, R60.reuse, 0x40, RZ, 0xc0, !PT ;  /* 0x000000403cff7812 */ /* 0x040fe400078ac0ff */
[C---:B------:R-:W-:Y:S01]  /*128f80*/  LOP3.LUT P6, RZ, R60.reuse, 0x80, RZ, 0xc0, !PT ;  /* 0x000000803cff7812 */ /* 0x040fe200078cc0ff */
[----:B------:R-:W2:Y:S04]  /*128f90*/  LDL.LU.64 R14, [R1+0xea0] ;  /* 0x000ea000010e7983 */ /* 0x000ea80000300a00 */
[----:B------:R-:W-:Y:S01]  /*128fa0*/  @P1 LOP3.LUT R57, R57, 0x10000, RZ, 0xfc, !PT ;  /* 0x0001000039391812 */ /* 0x000fe200078efcff */
[----:B------:R-:W2:Y:S01]  /*128fb0*/  LDL.LU.64 R12, [R1+0xe98] ;  /* 0x000e9800010c7983 */ /* 0x000ea20000300a00 */
[----:B------:R-:W-:-:S02]  /*128fc0*/  LOP3.LUT P1, RZ, R60, 0x800, RZ, 0xc0, !PT ;  /* 0x000008003cff7812 */ /* 0x000fc4000782c0ff */
[----:B------:R-:W-:Y:S02]  /*128fd0*/  LOP3.LUT R57, R57, 0xfffdffff, RZ, 0xc0, !PT ;  /* 0xfffdffff39397812 */ /* 0x000fe400078ec0ff */
[----:B------:R-:W-:-:S09]  /*128fe0*/  PRMT R61, R53, 0x7771, RZ ;  /* 0x00007771353d7816 */ /* 0x000fd200000000ff */
[----:B------:R-:W-:Y:S02]  /*128ff0*/  @P1 LOP3.LUT R57, R57, 0x20000, RZ, 0xfc, !PT ;  /* 0x0002000039391812 */ /* 0x000fe400078efcff */
[C---:B------:R-:W-:Y:S01]  /*129000*/  LOP3.LUT P1, RZ, R60.reuse, 0x400, RZ, 0xc0, !PT ;  /* 0x000004003cff7812 */ /* 0x040fe2000782c0ff */
[----:B---3--:R0:W-:Y:S01]  /*129010*/  @P5 STG.E.U8 desc[UR30][R10.64], R61 ;  /* 0x0000003d0a005986 */ /* 0x0081e2000c10111e */
[----:B------:R-:W-:Y:S02]  /*129020*/  LOP3.LUT P0, RZ, R60, 0x100, RZ, 0xc0, !PT ;  /* 0x000001003cff7812 */ /* 0x000fe4000780c0ff */
[----:B------:R-:W-:Y:S02]  /*129030*/  LOP3.LUT R57, R57, 0xfffbffff, RZ, 0xc0, !PT ;  /* 0xfffbffff39397812 */ /* 0x000fe400078ec0ff */
[----:B0-----:R-:W-:Y:S01]  /*129040*/  PRMT R61, R53, 0x7772, RZ ;  /* 0x00007772353d7816 */ /* 0x001fe200000000ff */
[----:B------:R-:W3:Y:S06]  /*129050*/  LDL.LU.64 R10, [R1+0xe90] ;  /* 0x000e9000010a7983 */ /* 0x000eec0000300a00 */
[----:B------:R-:W-:-:S02]  /*129060*/  @P1 LOP3.LUT R57, R57, 0x40000, RZ, 0xfc, !PT ;  /* 0x0004000039391812 */ /* 0x000fc400078efcff */
[----:B------:R-:W-:Y:S01]  /*129070*/  LOP3.LUT P1, RZ, R60, 0x200, RZ, 0xc0, !PT ;  /* 0x000002003cff7812 */ /* 0x000fe2000782c0ff */
[----:B----4-:R0:W-:Y:S02]  /*129080*/  @P6 STG.E.U8 desc[UR30][R8.64], R61 ;  /* 0x0000003d08006986 */ /* 0x0101e4000c10111e */
[----:B0-----:R-:W-:Y:S02]  /*129090*/  PRMT R61, R53, 0x7773, RZ ;  /* 0x00007773353d7816 */ /* 0x001fe400000000ff */
[----:B------:R-:W4:Y:S04]  /*1290a0*/  LDL.LU.64 R8, [R1+0xe88] ;  /* 0x000e880001087983 */ /* 0x000f280000300a00 */
[----:B------:R0:W-:Y:S02]  /*1290b0*/  @P0 STG.E.U8 desc[UR30][R6.64], R61 ;  /* 0x0000003d06000986 */ /* 0x0001e4000c10111e */
[----:B0-----:R-:W-:-:S02]  /*1290c0*/  PRMT R61, R48, 0x7770, RZ ;  /* 0x00007770303d7816 */ /* 0x001fc400000000ff */
[----:B------:R-:W4:Y:S04]  /*1290d0*/  LDL.LU.64 R6, [R1+0xe78] ;  /* 0x000e780001067983 */ /* 0x000f280000300a00 */
[----:B------:R0:W-:Y:S01]  /*1290e0*/  @P1 STG.E.U8 desc[UR30][R4.64], R61 ;  /* 0x0000003d04001986 */ /* 0x0001e2000c10111e */
[----:B------:R-:W-:-:S03]  /*1290f0*/  LOP3.LUT P1, RZ, R57, 0x40000, RZ, 0xc0, !PT ;  /* 0x0004000039ff7812 */ /* 0x000fc6000782c0ff */
[----:B------:R-:W4:Y:S01]  /*129100*/  LDL.LU R53, [R1+0xc8] ;  /* 0x0000c80001357983 */ /* 0x000f220000300800 */
[----:B0-----:R-:W-:-:S03]  /*129110*/  PRMT R61, R48, 0x7771, RZ ;  /* 0x00007771303d7816 */ /* 0x001fc600000000ff */
[----:B------:R-:W4:Y:S06]  /*129120*/  LDL.LU.64 R4, [R1+0xe70] ;  /* 0x000e700001047983 */ /* 0x000f2c0000300a00 */
[----:B------:R0:W-:Y:S01]  /*129130*/  @P1 STG.E.U8 desc[UR30][R54.64], R61 ;  /* 0x0000003d36001986 */ /* 0x0001e2000c10111e */
[----:B------:R-:W-:-:S03]  /*129140*/  LOP3.LUT P1, RZ, R57, 0x20000, RZ, 0xc0, !PT ;  /* 0x0002000039ff7812 */ /* 0x000fc6000782c0ff */
[----:B0-----:R-:W4:Y:S01]  /*129150*/  LDL.LU.64 R54, [R1+0xdb8] ;  /* 0x000db80001367983 */ /* 0x001f220000300a00 */
[----:B------:R-:W-:-:S09]  /*129160*/  PRMT R61, R48, 0x7772, RZ ;  /* 0x00007772303d7816 */ /* 0x000fd200000000ff */
[----:B--2---:R0:W-:Y:S04]  /*129170*/  @P1 STG.E.U8 desc[UR30][R50.64], R61 ;  /* 0x0000003d32001986 */ /* 0x0041e8000c10111e */
[----:B0-----:R-:W2:Y:S01]  /*129180*/  LDL.LU.64 R50, [R1+0xd38] ;  /* 0x000d380001327983 */ /* 0x001ea20000300a00 */
        /* <DEDUP_REMOVED lines=18> */
[----:B0-----:R-:W-:-:S07]  /*1292b0*/  PRMT R61, R59, 0x7770, RZ ;  /* 0x000077703b3d7816 */ /* 0x001fce00000000ff */
[----:B------:R0:W-:Y:S01]  /*1292c0*/  @P1 STG.E.U8 desc[UR30][R12.64], R61 ;  /* 0x0000003d0c001986 */ /* 0x0001e2000c10111e */
[----:B------:R-:W-:Y:S02]  /*1292d0*/  LOP3.LUT P4, RZ, R60, 0x100000, RZ, 0xc0, !PT ;  /* 0x001000003cff7812 */ /* 0x000fe4000788c0ff */
[----:B0-----:R-:W-:-:S05]  /*1292e0*/  PRMT R61, R59, 0x7771, RZ ;  /* 0x000077713b3d7816 */ /* 0x001fca00000000ff */
[----:B---3--:R0:W-:Y:S01]  /*1292f0*/  @P2 STG.E.U8 desc[UR30][R10.64], R61 ;  /* 0x0000003d0a002986 */ /* 0x0081e2000c10111e */
[----:B------:R-:W-:Y:S02]  /*129300*/  LOP3.LUT P5, RZ, R60, 0x200000, RZ, 0xc0, !PT ;  /* 0x002000003cff7812 */ /* 0x000fe400078ac0ff */
[----:B0-----:R-:W-:-:S05]  /*129310*/  PRMT R61, R59, 0x7772, RZ ;  /* 0x000077723b3d7816 */ /* 0x001fca00000000ff */
[----:B----4-:R0:W-:Y:S01]  /*129320*/  @P3 STG.E.U8 desc[UR30][R8.64], R61 ;  /* 0x0000003d08003986 */ /* 0x0101e2000c10111e */
[C---:B------:R-:W-:Y:S02]  /*129330*/  LOP3.LUT P6, RZ, R60.reuse, 0x400000, RZ, 0xc0, !PT ;  /* 0x004000003cff7812 */ /* 0x040fe400078cc0ff */
[----:B0-----:R-:W-:Y:S02]  /*129340*/  PRMT R61, R59, 0x7773, RZ ;  /* 0x000077733b3d7816 */ /* 0x001fe400000000ff */
[----:B------:R-:W-:Y:S01]  /*129350*/  LOP3.LUT P0, RZ, R60, 0x800000, RZ, 0xc0, !PT ;  /* 0x008000003cff7812 */ /* 0x000fe2000780c0ff */
[----:B------:R-:W3:Y:S04]  /*129360*/  LDL.LU R59, [R1+0x5a38] ;  /* 0x005a3800013b7983 */ /* 0x000ee80000300800 */
[----:B------:R0:W-:Y:S02]  /*129370*/  @P4 STG.E.U8 desc[UR30][R6.64], R61 ;  /* 0x0000003d06004986 */ /* 0x0001e4000c10111e */
[----:B0-----:R-:W-:-:S05]  /*129380*/  PRMT R61, R53, 0x7770, RZ ;  /* 0x00007770353d7816 */ /* 0x001fca00000000ff */
[----:B------:R0:W-:Y:S02]  /*129390*/  @P5 STG.E.U8 desc[UR30][R4.64], R61 ;  /* 0x0000003d04005986 */ /* 0x0001e4000c10111e */
[----:B0-----:R-:W-:-:S05]  /*1293a0*/  PRMT R61, R53, 0x7771, RZ ;  /* 0x00007771353d7816 */ /* 0x001fca00000000ff */
[----:B------:R0:W-:Y:S02]  /*1293b0*/  @P6 STG.E.U8 desc[UR30][R54.64], R61 ;  /* 0x0000003d36006986 */ /* 0x0001e4000c10111e */
[----:B0-----:R-:W-:-:S05]  /*1293c0*/  PRMT R61, R53, 0x7772, RZ ;  /* 0x00007772353d7816 */ /* 0x001fca00000000ff */
[----:B--2---:R0:W-:Y:S04]  /*1293d0*/  @P0 STG.E.U8 desc[UR30][R50.64], R61 ;  /* 0x0000003d32000986 */ /* 0x0041e8000c10111e */
[----:B0-----:R-:W2:Y:S04]  /*1293e0*/  LDL.LU.64 R50, [R1+0xd30] ;  /* 0x000d300001327983 */ /* 0x001ea80000300a00 */
[----:B------:R-:W4:Y:S04]  /*1293f0*/  LDL.LU.64 R54, [R1+0xd28] ;  /* 0x000d280001367983 */ /* 0x000f280000300a00 */
[----:B------:R-:W4:Y:S04]  /*129400*/  LDL.LU.64 R10, [R1+0xd20] ;  /* 0x000d2000010a7983 */ /* 0x000f280000300a00 */
[----:B------:R-:W4:Y:S04]  /*129410*/  LDL.LU.64 R8, [R1+0xd08] ;  /* 0x000d080001087983 */ /* 0x000f280000300a00 */
[----:B------:R-:W4:Y:S04]  /*129420*/  LDL.LU R7, [R1+0xb8] ;  /* 0x0000b80001077983 */ /* 0x000f280000300800 */
[----:B------:R-:W4:Y:S04]  /*129430*/  LDL.LU.64 R4, [R1+0xce8] ;  /* 0x000ce80001047983 */ /* 0x000f280000300a00 */
[----:B------:R-:W4:Y:S01]  /*129440*/  LDL.LU R27, [R1+0xa8] ;  /* 0x0000a800011b7983 */ /* 0x000f220000300800 */
[----:B------:R-:W-:-:S02]  /*129450*/  PRMT R61, R53, 0x7773, RZ ;  /* 0x00007773353d7816 */ /* 0x000fc400000000ff */
[C---:B------:R-:W-:Y:S01]  /*129460*/  LOP3.LUT P4, RZ, R60.reuse, 0x1000000, RZ, 0xc0, !PT ;  /* 0x010000003cff7812 */ /* 0x040fe2000788c0ff */
[----:B------:R-:W4:Y:S01]  /*129470*/  LDL.LU.64 R52, [R1+0xce0] ;  /* 0x000ce00001347983 */ /* 0x000f220000300a00 */
[----:B------:R-:W-:Y:S02]  /*129480*/  LOP3.LUT R57, R57, 0xfffffff7, RZ, 0xc0, !PT ;  /* 0xfffffff739397812 */ /* 0x000fe400078ec0ff */
[C---:B------:R-:W-:Y:S02]  /*129490*/  LOP3.LUT P5, RZ, R60.reuse, 0x2000000, RZ, 0xc0, !PT ;  /* 0x020000003cff7812 */ /* 0x040fe400078ac0ff */
[----:B------:R-:W-:Y:S02]  /*1294a0*/  LOP3.LUT P6, RZ, R60, 0x4000000, RZ, 0xc0, !PT ;  /* 0x040000003cff7812 */ /* 0x000fe400078cc0ff */
[----:B---3--:R-:W-:-:S05]  /*1294b0*/  LOP3.LUT P1, RZ, R59, 0x10, RZ, 0xc0, !PT ;  /* 0x000000103bff7812 */ /* 0x008fca000782c0ff */
[----:B--2---:R0:W-:Y:S04]  /*1294c0*/  @P4 STG.E.U8 desc[UR30][R50.64], R61 ;  /* 0x0000003d32004986 */ /* 0x0041e8000c10111e */
[----:B0-----:R-:W2:Y:S04]  /*1294d0*/  LDL.LU.64 R50, [R1+0xcc8] ;  /* 0x000cc80001327983 */ /* 0x001ea80000300a00 */
[----:B------:R-:W-:Y:S02]  /*1294e0*/  @P1 LOP3.LUT R57, R57, 0x8, RZ, 0xfc, !PT ;  /* 0x0000000839391812 */ /* 0x000fe400078efcff */
[----:B------:R-:W-:-:S02]  /*1294f0*/  LOP3.LUT P1, RZ, R59, 0x8, RZ, 0xc0, !PT ;  /* 0x000000083bff7812 */ /* 0x000fc4000782c0ff */
[----:B------:R-:W-:-:S11]  /*129500*/  LOP3.LUT R57, R57, 0xffffffef, RZ, 0xc0, !PT ;  /* 0xffffffef39397812 */ /* 0x000fd600078ec0ff */
[----:B------:R-:W-:Y:S02]  /*129510*/  @P1 LOP3.LUT R57, R57, 0x10, RZ, 0xfc, !PT ;  /* 0x0000001039391812 */ /* 0x000fe400078efcff */
[----:B------:R-:W-:Y:S02]  /*129520*/  LOP3.LUT P1, RZ, R59, 0x4, RZ, 0xc0, !PT ;  /* 0x000000043bff7812 */ /* 0x000fe4000782c0ff */
[----:B------:R-:W-:Y:S02]  /*129530*/  LOP3.LUT R57, R57, 0xffffffdf, RZ, 0xc0, !PT ;  /* 0xffffffdf39397812 */ /* 0x000fe400078ec0ff */
[----:B----4-:R-:W-:-:S09]  /*129540*/  PRMT R61, R7, 0x7770, RZ ;  /* 0x00007770073d7816 */ /* 0x010fd200000000ff */
[----:B------:R-:W-:Y:S02]  /*129550*/  @P1 LOP3.LUT R57, R57, 0x20, RZ, 0xfc, !PT ;  /* 0x0000002039391812 */ /* 0x000fe400078efcff */
[----:B------:R-:W-:Y:S01]  /*129560*/  LOP3.LUT P1, RZ, R59, 0x2, RZ, 0xc0, !PT ;  /* 0x000000023bff7812 */ /* 0x000fe2000782c0ff */
[----:B------:R0:W-:Y:S01]  /*129570*/  @P5 STG.E.U8 desc[UR30][R54.64], R61 ;  /* 0x0000003d36005986 */ /* 0x0001e2000c10111e */
[----:B------:R-:W-:-:S03]  /*129580*/  LOP3.LUT R57, R57, 0xffffffbf, RZ, 0xc0, !PT ;  /* 0xffffffbf39397812 */ /* 0x000fc600078ec0ff */
[----:B0-----:R-:W3:Y:S08]  /*129590*/  LDL.LU.64 R54, [R1+0xcb0] ;  /* 0x000cb00001367983 */ /* 0x001ef00000300a00 */
[----:B------:R-:W-:Y:S02]  /*1295a0*/  @P1 LOP3.LUT R57, R57, 0x40, RZ, 0xfc, !PT ;  /* 0x0000004039391812 */ /* 0x000fe400078efcff */
[----:B------:R-:W-:Y:S01]  /*1295b0*/  LOP3.LUT P1, RZ, R59, 0x1, RZ, 0xc0, !PT ;  /* 0x000000013bff7812 */ /* 0x000fe2000782c0ff */
[----:B------:R-:W4:Y:S01]  /*1295c0*/  LDL.LU.64 R22, [R1+0xb88] ;  /* 0x000b880001167983 */ /* 0x000f220000300a00 */
[----:B------:R-:W-:-:S03]  /*1295d0*/  LOP3.LUT R57, R57, 0xffffff7f, RZ, 0xc0, !PT ;  /* 0xffffff7f39397812 */ /* 0x000fc600078ec0ff */
[----:B------:R-:W4:Y:S04]  /*1295e0*/  LDL.LU R12, [R1+0x98] ;  /* 0x00009800010c7983 */ /* 0x000f280000300800 */
[----:B------:R-:W4:Y:S04]  /*1295f0*/  LDL.LU.64 R20, [R1+0xb80] ;  /* 0x000b800001147983 */ /* 0x000f280000300a00 */
[----:B------:R-:W-:Y:S01]  /*129600*/  @P1 LOP3.LUT R57, R57, 0x80, RZ, 0xfc, !PT ;  /* 0x0000008039391812 */ /* 0x000fe200078efcff */
[----:B------:R-:W4:Y:S01]  /*129610*/  LDL.LU.64 R18, [R1+0xb78] ;  /* 0x000b780001127983 */ /* 0x000f220000300a00 */
[----:B------:R-:W-:-:S02]  /*129620*/  LOP3.LUT P1, RZ, R60, 0x80000000, RZ, 0xc0, !PT ;  /* 0x800000003cff7812 */ /* 0x000fc4000782c0ff */
[----:B------:R-:W-:Y:S01]  /*129630*/  LOP3.LUT R57, R57, 0xfffffeff, RZ, 0xc0, !PT ;  /* 0xfffffeff39397812 */ /* 0x000fe200078ec0ff */
[----:B------:R-:W4:Y:S01]  /*129640*/  LDL.LU.64 R16, [R1+0xb70] ;  /* 0x000b700001107983 */ /* 0x000f220000300a00 */
[C---:B------:R-:W-:Y:S02]  /*129650*/  LOP3.LUT P0, RZ, R60.reuse, 0x8000000, RZ, 0xc0, !PT ;  /* 0x080000003cff7812 */ /* 0x040fe4000780c0ff */
[----:B------:R-:W-:Y:S01]  /*129660*/  PRMT R61, R7, 0x7771, RZ ;  /* 0x00007771073d7816 */ /* 0x000fe200000000ff */
[----:B------:R-:W4:Y:S06]  /*129670*/  LDL.LU R48, [R1+0xcc] ;  /* 0x0000cc0001307983 */ /* 0x000f2c0000300800 */
[----:B------:R-:W-:Y:S01]  /*129680*/  @P1 LOP3.LUT R57, R57, 0x100, RZ, 0xfc, !PT ;  /* 0x0000010039391812 */ /* 0x000fe200078efcff */
[----:B------:R0:W-:Y:S01]  /*129690*/  @P6 STG.E.U8 desc[UR30][R10.64], R61 ;  /* 0x0000003d0a006986 */ /* 0x0001e2000c10111e */
[----:B------:R-:W-:-:S02]  /*1296a0*/  LOP3.LUT P1, RZ, R60, 0x40000000, RZ, 0xc0, !PT ;  /* 0x400000003cff7812 */ /* 0x000fc4000782c0ff */
[----:B------:R-:W-:Y:S01]  /*1296b0*/  LOP3.LUT R57, R57, 0xfffffdff, RZ, 0xc0, !PT ;  /* 0xfffffdff39397812 */ /* 0x000fe200078ec0ff */
[----:B------:R-:W4:Y:S01]  /*1296c0*/  LDL.LU.64 R14, [R1+0xb40] ;  /* 0x000b4000010e7983 */ /* 0x000f220000300a00 */
[----:B0-----:R-:W-:-:S03]  /*1296d0*/  PRMT R61, R7, 0x7772, RZ ;  /* 0x00007772073d7816 */ /* 0x001fc600000000ff */
[----:B------:R-:W4:Y:S06]  /*1296e0*/  LDL.LU.64 R10, [R1+0xb28] ;  /* 0x000b2800010a7983 */ /* 0x000f2c0000300a00 */
[----:B------:R-:W-:Y:S02]  /*1296f0*/  @P1 LOP3.LUT R57, R57, 0x200, RZ, 0xfc, !PT ;  /* 0x0000020039391812 */ /* 0x000fe400078efcff */
[----:B------:R-:W-:Y:S02]  /*129700*/  LOP3.LUT P1, RZ, R60, 0x20000000, RZ, 0xc0, !PT ;  /* 0x200000003cff7812 */ /* 0x000fe4000782c0ff */
[----:B------:R-:W-:Y:S01]  /*129710*/  LOP3.LUT R57, R57, 0xfffffbff, RZ, 0xc0, !PT ;  /* 0xfffffbff39397812 */ /* 0x000fe200078ec0ff */
[----:B------:R0:W-:Y:S10]  /*129720*/  @P0 STG.E.U8 desc[UR30][R8.64], R61 ;  /* 0x0000003d08000986 */ /* 0x0001f4000c10111e */
[----:B------:R-:W-:-:S02]  /*129730*/  @P1 LOP3.LUT R57, R57, 0x400, RZ, 0xfc, !PT ;  /* 0x0000040039391812 */ /* 0x000fc400078efcff */
[----:B------:R-:W-:Y:S01]  /*129740*/  LOP3.LUT P1, RZ, R60, 0x10000000, RZ, 0xc0, !PT ;  /* 0x100000003cff7812 */ /* 0x000fe2000782c0ff */
[----:B0-----:R-:W4:Y:S01]  /*129750*/  LDL.LU.64 R8, [R1+0xb20] ;  /* 0x000b200001087983 */ /* 0x001f220000300a00 */
[----:B------:R-:W-:-:S03]  /*129760*/  PRMT R61, R7, 0x7773, RZ ;  /* 0x00007773073d7816 */ /* 0x000fc600000000ff */
[----:B------:R-:W4:Y:S04]  /*129770*/  LDL.LU.64 R6, [R1+0xae8] ;  /* 0x000ae80001067983 */ /* 0x000f280000300a00 */
[----:B------:R-:W4:Y:S04]  /*129780*/  LDL.LU R13, [R1+0xbc] ;  /* 0x0000bc00010d7983 */ /* 0x000f280000300800 */
        /* <DEDUP_REMOVED lines=12> */
[----:B---3--:R0:W-:Y:S01]  /*129850*/  @P1 STG.E.U8 desc[UR30][R54.64], R61 ;  /* 0x0000003d36001986 */ /* 0x0081e2000c10111e */
[----:B------:R-:W-:Y:S02]  /*129860*/  LOP3.LUT P1, RZ, R57, 0x80, RZ, 0xc0, !PT ;  /* 0x0000008039ff7812 */ /* 0x000fe4000782c0ff */
[----:B0-----:R-:W-:Y:S01]  /*129870*/  PRMT R61, R27, 0x7773, RZ ;  /* 0x000077731b3d7816 */ /* 0x001fe200000000ff */
[----:B------:R-:W3:Y:S10]  /*129880*/  LDL.LU.64 R54, [R1+0x5a30] ;  /* 0x005a300001367983 */ /* 0x000ef40000300a00 */
[----:B----4-:R0:W-:Y:S01]  /*129890*/  @P1 STG.E.U8 desc[UR30][R22.64], R61 ;  /* 0x0000003d16001986 */ /* 0x0101e2000c10111e */
[----:B------:R-:W-:-:S02]  /*1298a0*/  LOP3.LUT P1, RZ, R57, 0x40, RZ, 0xc0, !PT ;  /* 0x0000004039ff7812 */ /* 0x000fc4000782c0ff */
        /* <DEDUP_REMOVED lines=31> */
[----:B------:R-:W3:Y:S04]  /*129aa0*/  LDL.LU.64 R8, [R1+0x920] ;  /* 0x0009200001087983 */ /* 0x000ee80000300a00 */
[----:B------:R-:W3:Y:S04]  /*129ab0*/  LDL.LU.64 R6, [R1+0x848] ;  /* 0x0008480001067983 */ /* 0x000ee80000300a00 */
[----:B------:R-:W3:Y:S04]  /*129ac0*/  LDL.LU.64 R4, [R1+0x768] ;  /* 0x0007680001047983 */ /* 0x000ee80000300a00 */
[----:B------:R-:W3:Y:S01]  /*129ad0*/  LDL.LU R48, [R1+0xac] ;  /* 0x0000ac0001307983 */ /* 0x000ee20000300800 */
[----:B------:R-:W-:-:S03]  /*129ae0*/  LOP3.LUT P4, RZ, R59, 0x800, RZ, 0xc0, !PT ;  /* 0x000008003bff7812 */ /* 0x000fc6000788c0ff */
[----:B------:R-:W3:Y:S01]  /*129af0*/  LDL.LU.64 R52, [R1+0x760] ;  /* 0x0007600001347983 */ /* 0x000ee20000300a00 */
[----:B------:R-:W-:-:S03]  /*129b00*/  PRMT R61, R13, 0x7772, RZ ;  /* 0x000077720d3d7816 */ /* 0x000fc600000000ff */
[----:B------:R-:W3:Y:S01]  /*129b10*/  LDL.LU R12, [R1+0x9c] ;  /* 0x00009c00010c7983 */ /* 0x000ee20000300800 */
        /* <DEDUP_REMOVED lines=13> */
[----:B--2---:R0:W-:Y:S04]  /*129bf0*/  @P4 STG.E.U8 desc[UR30][R50.64], R61 ;  /* 0x0000003d32004986 */ /* 0x0041e8000c10111e */
[----:B0-----:R-:W2:Y:S04]  /*129c00*/  LDL.LU.64 R50, [R1+0x758] ;  /* 0x0007580001327983 */ /* 0x001ea80000300a00 */
[----:B------:R-:W2:Y:S01]  /*129c10*/  LDL.LU.64 R26, [R1+0x750] ;  /* 0x00075000011a7983 */ /* 0x000ea20000300a00 */
[----:B------:R-:W-:-:S03]  /*129c20*/  LOP3.LUT R60, R60, 0x7fffffff, RZ, 0xc0, !PT ;  /* 0x7fffffff3c3c7812 */ /* 0x000fc600078ec0ff */
[----:B------:R-:W2:Y:S01]  /*129c30*/  LDL.LU.64 R22, [R1+0x748] ;  /* 0x0007480001167983 */ /* 0x000ea20000300a00 */
[----:B------:R-:W-:Y:S02]  /*129c40*/  @P1 LOP3.LUT R60, R60, 0x80000000, RZ, 0xfc, !PT ;  /* 0x800000003c3c1812 */ /* 0x000fe400078efcff */
[----:B------:R-:W-:Y:S02]  /*129c50*/  LOP3.LUT P1, RZ, R59, 0x40000, RZ, 0xc0, !PT ;  /* 0x000400003bff7812 */ /* 0x000fe4000782c0ff */
[----:B------:R-:W-:Y:S02]  /*129c60*/  PRMT R61, R13, 0x7773, RZ ;  /* 0x000077730d3d7816 */ /* 0x000fe400000000ff */
[----:B------:R-:W2:Y:S01]  /*129c70*/  LDL.LU R13, [R1+0x80] ;  /* 0x00008000010d7983 */ /* 0x000ea20000300800 */
[----:B------:R-:W-:-:S03]  /*129c80*/  LOP3.LUT R57, R57, 0xfffffffe, RZ, 0xc0, !PT ;  /* 0xfffffffe39397812 */ /* 0x000fc600078ec0ff */
[----:B------:R-:W2:Y:S04]  /*129c90*/  LDL.LU.64 R20, [R1+0x728] ;  /* 0x0007280001147983 */ /* 0x000ea80000300a00 */
[----:B------:R-:W2:Y:S01]  /*129ca0*/  LDL.LU.64 R18, [R1+0x720] ;  /* 0x0007200001127983 */ /* 0x000ea20000300a00 */
[----:B------:R-:W-:Y:S02]  /*129cb0*/  @P1 LOP3.LUT R57, R57, 0x1, RZ, 0xfc, !PT ;  /* 0x0000000139391812 */ /* 0x000fe400078efcff */
[----:B------:R-:W-:Y:S01]  /*129cc0*/  LOP3.LUT P1, RZ, R59, 0x20000, RZ, 0xc0, !PT ;  /* 0x000200003bff7812 */ /* 0x000fe2000782c0ff */
[----:B------:R-:W2:Y:S01]  /*129cd0*/  LDL.LU.64 R16, [R1+0x708] ;  /* 0x0007080001107983 */ /* 0x000ea20000300a00 */
[----:B------:R-:W-:Y:S02]  /*129ce0*/  LOP3.LUT R57, R57, 0xfffffffd, RZ, 0xc0, !PT ;  /* 0xfffffffd39397812 */ /* 0x000fe400078ec0ff */
[C---:B------:R-:W-:Y:S01]  /*129cf0*/  LOP3.LUT P5, RZ, R59.reuse, 0x1000, RZ, 0xc0, !PT ;  /* 0x000010003bff7812 */ /* 0x040fe200078ac0ff */
[----:B------:R-:W2:Y:S01]  /*129d00*/  LDL.LU.64 R14, [R1+0x6f0] ;  /* 0x0006f000010e7983 */ /* 0x000ea20000300a00 */
[----:B------:R-:W-:-:S07]  /*129d10*/  LOP3.LUT P6, RZ, R59, 0x2000, RZ, 0xc0, !PT ;  /* 0x000020003bff7812 */ /* 0x000fce00078cc0ff */
[----:B------:R-:W-:Y:S02]  /*129d20*/  @P1 LOP3.LUT R57, R57, 0x2, RZ, 0xfc, !PT ;  /* 0x0000000239391812 */ /* 0x000fe400078efcff */
[C---:B------:R-:W-:Y:S02]  /*129d30*/  LOP3.LUT P1, RZ, R59.reuse, 0x10000, RZ, 0xc0, !PT ;  /* 0x000100003bff7812 */ /* 0x040fe4000782c0ff */
[----:B------:R-:W-:Y:S01]  /*129d40*/  LOP3.LUT P0, RZ, R59, 0x4000, RZ, 0xc0, !PT ;  /* 0x000040003bff7812 */ /* 0x000fe2000780c0ff */
[----:B----4-:R3:W-:Y:S01]  /*129d50*/  @P5 STG.E.U8 desc[UR30][R10.64], R61 ;  /* 0x0000003d0a005986 */ /* 0x0107e2000c10111e */
[----:B------:R-:W-:Y:S02]  /*129d60*/  LOP3.LUT R57, R57, 0xfffffffb, RZ, 0xc0, !PT ;  /* 0xfffffffb39397812 */ /* 0x000fe400078ec0ff */
[----:B---3--:R-:W-:Y:S01]  /*129d70*/  PRMT R61, R48, 0x7770, RZ ;  /* 0x00007770303d7816 */ /* 0x008fe200000000ff */
[----:B------:R-:W3:Y:S06]  /*129d80*/  LDL.LU.64 R10, [R1+0x6d8] ;  /* 0x0006d800010a7983 */ /* 0x000eec0000300a00 */
[----:B------:R-:W-:-:S02]  /*129d90*/  @P1 LOP3.LUT R57, R57, 0x4, RZ, 0xfc, !PT ;  /* 0x0000000439391812 */ /* 0x000fc400078efcff */
[----:B------:R-:W-:Y:S01]  /*129da0*/  LOP3.LUT P1, RZ, R59, 0x8000, RZ, 0xc0, !PT ;  /* 0x000080003bff7812 */ /* 0x000fe2000782c0ff */
[----:B------:R0:W-:Y:S02]  /*129db0*/  @P6 STG.E.U8 desc[UR30][R8.64], R61 ;  /* 0x0000003d08006986 */ /* 0x0001e4000c10111e */
[C---:B0-----:R-:W-:Y:S02]  /*129dc0*/  PRMT R61, R48.reuse, 0x7771, RZ ;  /* 0x00007771303d7816 */ /* 0x041fe400000000ff */
[----:B------:R-:W4:Y:S04]  /*129dd0*/  LDL.LU.64 R8, [R1+0x6d0] ;  /* 0x0006d00001087983 */ /* 0x000f280000300a00 */
[----:B------:R0:W-:Y:S02]  /*129de0*/  @P0 STG.E.U8 desc[UR30][R6.64], R61 ;  /* 0x0000003d06000986 */ /* 0x0001e4000c10111e */
[----:B0-----:R-:W-:-:S02]  /*129df0*/  PRMT R61, R48, 0x7772, RZ ;  /* 0x00007772303d7816 */ /* 0x001fc400000000ff */
[----:B------:R-:W4:Y:S04]  /*129e00*/  LDL.LU.64 R6, [R1+0x6c8] ;  /* 0x0006c80001067983 */ /* 0x000f280000300a00 */
[----:B------:R0:W-:Y:S01]  /*129e10*/  @P1 STG.E.U8 desc[UR30][R4.64], R61 ;  /* 0x0000003d04001986 */ /* 0x0001e2000c10111e */
[C---:B------:R-:W-:Y:S02]  /*129e20*/  LOP3.LUT P1, RZ, R57.reuse, 0x4, RZ, 0xc0, !PT ;  /* 0x0000000439ff7812 */ /* 0x040fe4000782c0ff */
[----:B0-----:R-:W-:Y:S01]  /*129e30*/  PRMT R61, R48, 0x7773, RZ ;  /* 0x00007773303d7816 */ /* 0x001fe200000000ff */
[----:B------:R-:W4:Y:S10]  /*129e40*/  LDL.LU.64 R4, [R1+0x6c0] ;  /* 0x0006c00001047983 */ /* 0x000f340000300a00 */
[----:B------:R0:W-:Y:S01]  /*129e50*/  @P1 STG.E.U8 desc[UR30][R52.64], R61 ;  /* 0x0000003d34001986 */ /* 0x0001e2000c10111e */
[----:B------:R-:W-:-:S03]  /*129e60*/  LOP3.LUT P1, RZ, R57, 0x2, RZ, 0xc0, !PT ;  /* 0x0000000239ff7812 */ /* 0x000fc6000782c0ff */
[----:B0-----:R-:W4:Y:S01]  /*129e70*/  LDL.LU.64 R52, [R1+0x6a8] ;  /* 0x0006a80001347983 */ /* 0x001f220000300a00 */
[----:B------:R-:W-:-:S03]  /*129e80*/  PRMT R61, R12, 0x7770, RZ ;  /* 0x000077700c3d7816 */ /* 0x000fc600000000ff */
[----:B------:R-:W4:Y:S06]  /*129e90*/  LDL.LU R48, [R1+0x60] ;  /* 0x0000600001307983 */ /* 0x000f2c0000300800 */
[----:B--2---:R0:W-:Y:S04]  /*129ea0*/  @P1 STG.E.U8 desc[UR30][R50.64], R61 ;  /* 0x0000003d32001986 */ /* 0x0041e8000c10111e */
[----:B0-----:R-:W2:Y:S01]  /*129eb0*/  LDL.LU.64 R50, [R1+0x6a0] ;  /* 0x0006a00001327983 */ /* 0x001ea20000300a00 */
        /* <DEDUP_REMOVED lines=26> */
[----:B------:R-:W-:Y:S02]  /*12a060*/  LOP3.LUT P6, RZ, R59, 0x10000000, RZ, 0xc0, !PT ;  /* 0x100000003bff7812 */ /* 0x000fe400078cc0ff */
[----:B0-----:R-:W-:-:S05]  /*12a070*/  PRMT R57, R58, 0x7771, RZ ;  /* 0x000077713a397816 */ /* 0x001fca00000000ff */
[----:B------:R0:W-:Y:S01]  /*12a080*/  @P4 STG.E.U8 desc[UR30][R6.64], R57 ;  /* 0x0000003906004986 */ /* 0x0001e2000c10111e */
[----:B------:R-:W-:Y:S02]  /*12a090*/  LOP3.LUT P0, RZ, R59, 0x20000000, RZ, 0xc0, !PT ;  /* 0x200000003bff7812 */ /* 0x000fe4000780c0ff */
[----:B0-----:R-:W-:-:S05]  /*12a0a0*/  PRMT R57, R58, 0x7772, RZ ;  /* 0x000077723a397816 */ /* 0x001fca00000000ff */
[----:B------:R0:W-:Y:S02]  /*12a0b0*/  @P5 STG.E.U8 desc[UR30][R4.64], R57 ;  /* 0x0000003904005986 */ /* 0x0001e4000c10111e */
[----:B0-----:R-:W-:Y:S02]  /*12a0c0*/  PRMT R57, R58, 0x7773, RZ ;  /* 0x000077733a397816 */ /* 0x001fe400000000ff */
[----:B------:R-:W3:Y:S04]  /*12a0d0*/  LDL.LU R58, [R1+0x5a2c] ;  /* 0x005a2c00013a7983 */ /* 0x000ee80000300800 */
[----:B------:R0:W-:Y:S02]  /*12a0e0*/  @P6 STG.E.U8 desc[UR30][R52.64], R57 ;  /* 0x0000003934006986 */ /* 0x0001e4000c10111e */
[----:B0-----:R-:W-:-:S05]  /*12a0f0*/  PRMT R57, R48, 0x7770, RZ ;  /* 0x0000777030397816 */ /* 0x001fca00000000ff */
[----:B--2---:R0:W-:Y:S04]  /*12a100*/  @P0 STG.E.U8 desc[UR30][R50.64], R57 ;  /* 0x0000003932000986 */ /* 0x0041e8000c10111e */
[----:B0-----:R-:W2:Y:S04]  /*12a110*/  LDL.LU.64 R50, [R1+0x698] ;  /* 0x0006980001327983 */ /* 0x001ea80000300a00 */
[----:B------:R-:W4:Y:S04]  /*12a120*/  LDL.LU.64 R10, [R1+0x688] ;  /* 0x00068800010a7983 */ /* 0x000f280000300a00 */
[----:B------:R-:W4:Y:S04]  /*12a130*/  LDL.LU.64 R8, [R1+0x680] ;  /* 0x0006800001087983 */ /* 0x000f280000300a00 */
[----:B------:R-:W4:Y:S04]  /*12a140*/  LDL.LU.64 R6, [R1+0x668] ;  /* 0x0006680001067983 */ /* 0x000f280000300a00 */
[----:B------:R-:W4:Y:S04]  /*12a150*/  LDL.LU.64 R4, [R1+0x660] ;  /* 0x0006600001047983 */ /* 0x000f280000300a00 */
[----:B------:R-:W4:Y:S04]  /*12a160*/  LDL.LU.64 R52, [R1+0x658] ;  /* 0x0006580001347983 */ /* 0x000f280000300a00 */
[----:B------:R-:W4:Y:S01]  /*12a170*/  LDL.LU R18, [R1+0x50] ;  /* 0x0000500001127983 */ /* 0x000f220000300800 */
[----:B------:R-:W-:-:S02]  /*12a180*/  LOP3.LUT P4, RZ, R59, 0x40000000, RZ, 0xc0, !PT ;  /* 0x400000003bff7812 */ /* 0x000fc4000788c0ff */
[----:B------:R-:W-:Y:S02]  /*12a190*/  PRMT R57, R48, 0x7771, RZ ;  /* 0x0000777130397816 */ /* 0x000fe400000000ff */
[----:B------:R-:W-:Y:S02]  /*12a1a0*/  LOP3.LUT R60, R60, 0xfff7ffff, RZ, 0xc0, !PT ;  /* 0xfff7ffff3c3c7812 */ /* 0x000fe400078ec0ff */
[----:B------:R-:W-:-:S07]  /*12a1b0*/  LOP3.LUT P5, RZ, R59, 0x80000000, RZ, 0xc0, !PT ;  /* 0x800000003bff7812 */ /* 0x000fce00078ac0ff */
[----:B--2---:R0:W-:Y:S04]  /*12a1c0*/  @P4 STG.E.U8 desc[UR30][R50.64], R57 ;  /* 0x0000003932004986 */ /* 0x0041e8000c10111e */
[----:B0-----:R-:W2:Y:S01]  /*12a1d0*/  LDL.LU.64 R50, [R1+0x648] ;  /* 0x0006480001327983 */ /* 0x001ea20000300a00 */
[----:B---3--:R-:W-:-:S03]  /*12a1e0*/  LOP3.LUT P1, RZ, R58, 0x400, RZ, 0xc0, !PT ;  /* 0x000004003aff7812 */ /* 0x008fc6000782c0ff */
[----:B------:R-:W3:Y:S04]  /*12a1f0*/  LDL.LU R19, [R1+0x84] ;  /* 0x0000840001137983 */ /* 0x000ee80000300800 */
[----:B------:R-:W3:Y:S04]  /*12a200*/  LDL.LU.64 R26, [R1+0x640] ;  /* 0x00064000011a7983 */ /* 0x000ee80000300a00 */
[----:B------:R-:W3:Y:S02]  /*12a210*/  LDL.LU.64 R22, [R1+0x628] ;  /* 0x0006280001167983 */ /* 0x000ee40000300a00 */
[----:B------:R-:W-:-:S02]  /*12a220*/  @P1 LOP3.LUT R60, R60, 0x80000, RZ, 0xfc, !PT ;  /* 0x000800003c3c1812 */ /* 0x000fc400078efcff */
[----:B------:R-:W-:Y:S01]  /*12a230*/  LOP3.LUT P1, RZ, R58, 0x200, RZ, 0xc0, !PT ;  /* 0x000002003aff7812 */ /* 0x000fe2000782c0ff */
[----:B------:R-:W3:Y:S01]  /*12a240*/  LDL.LU.64 R20, [R1+0x608] ;  /* 0x0006080001147983 */ /* 0x000ee20000300a00 */
[----:B------:R-:W-:-:S03]  /*12a250*/  LOP3.LUT R60, R60, 0xffefffff, RZ, 0xc0, !PT ;  /* 0xffefffff3c3c7812 */ /* 0x000fc600078ec0ff */
[----:B------:R-:W3:Y:S08]  /*12a260*/  LDL.LU.64 R16, [R1+0x600] ;  /* 0x0006000001107983 */ /* 0x000ef00000300a00 */
[----:B------:R-:W-:Y:S02]  /*12a270*/  @P1 LOP3.LUT R60, R60, 0x100000, RZ, 0xfc, !PT ;  /* 0x001000003c3c1812 */ /* 0x000fe400078efcff */
[----:B------:R-:W-:-:S02]  /*12a280*/  LOP3.LUT P1, RZ, R58, 0x100, RZ, 0xc0, !PT ;  /* 0x000001003aff7812 */ /* 0x000fc4000782c0ff */
        /* <DEDUP_REMOVED lines=10> */
[----:B------:R-:W-:-:S09]  /*12a330*/  PRMT R57, R48, 0x7772, RZ ;  /* 0x0000777230397816 */ /* 0x000fd200000000ff */
[----:B------:R-:W-:Y:S02]  /*12a340*/  @P1 LOP3.LUT R60, R60, 0x1000000, RZ, 0xfc, !PT ;  /* 0x010000003c3c1812 */ /* 0x000fe400078efcff */
[----:B------:R-:W-:Y:S02]  /*12a350*/  LOP3.LUT P1, RZ, R58, 0x10, RZ, 0xc0, !PT ;  /* 0x000000103aff7812 */ /* 0x000fe4000782c0ff */
[----:B------:R-:W-:Y:S01]  /*12a360*/  LOP3.LUT R60, R60, 0xfdffffff, RZ, 0xc0, !PT ;  /* 0xfdffffff3c3c7812 */ /* 0x000fe200078ec0ff */
[----:B----4-:R0:W-:Y:S01]  /*12a370*/  @P5 STG.E.U8 desc[UR30][R10.64], R57 ;  /* 0x000000390a005986 */ /* 0x0101e2000c10111e */
[----:B------:R-:W-:-:S09]  /*12a380*/  LOP3.LUT P6, RZ, R58, 0x1, RZ, 0xc0, !PT ;  /* 0x000000013aff7812 */ /* 0x000fd200078cc0ff */
[----:B------:R-:W-:Y:S02]  /*12a390*/  @P1 LOP3.LUT R60, R60, 0x2000000, RZ, 0xfc, !PT ;  /* 0x020000003c3c1812 */ /* 0x000fe400078efcff */
[----:B------:R-:W-:Y:S02]  /*12a3a0*/  LOP3.LUT P1, RZ, R58, 0x8, RZ, 0xc0, !PT ;  /* 0x000000083aff7812 */ /* 0x000fe4000782c0ff */
[----:B0-----:R-:W-:Y:S02]  /*12a3b0*/  PRMT R57, R48, 0x7773, RZ ;  /* 0x0000777330397816 */ /* 0x001fe400000000ff */
[----:B------:R-:W4:Y:S01]  /*12a3c0*/  LDL.LU R48, [R1+0x74] ;  /* 0x0000740001307983 */ /* 0x000f220000300800 */
[----:B------:R-:W-:-:S03]  /*12a3d0*/  LOP3.LUT P0, RZ, R58, 0x2, RZ, 0xc0, !PT ;  /* 0x000000023aff7812 */ /* 0x000fc6000780c0ff */
[----:B------:R-:W4:Y:S01]  /*12a3e0*/  LDL.LU.64 R14, [R1+0x5f8] ;  /* 0x0005f800010e7983 */ /* 0x000f220000300a00 */
[----:B------:R-:W-:-:S03]  /*12a3f0*/  LOP3.LUT R60, R60, 0xfbffffff, RZ, 0xc0, !PT ;  /* 0xfbffffff3c3c7812 */ /* 0x000fc600078ec0ff */
[----:B------:R0:W-:Y:S01]  /*12a400*/  @P6 STG.E.U8 desc[UR30][R8.64], R57 ;  /* 0x0000003908006986 */ /* 0x0001e2000c10111e */
[----:B------:R-:W-:Y:S02]  /*12a410*/  @P1 LOP3.LUT R60, R60, 0x4000000, RZ, 0xfc, !PT ;  /* 0x040000003c3c1812 */ /* 0x000fe400078efcff */
[----:B------:R-:W-:Y:S01]  /*12a420*/  LOP3.LUT P1, RZ, R58, 0x4, RZ, 0xc0, !PT ;  /* 0x000000043aff7812 */ /* 0x000fe2000782c0ff */
[----:B------:R-:W4:Y:S04]  /*12a430*/  LDL.LU.64 R12, [R1+0x5f0] ;  /* 0x0005f000010c7983 */ /* 0x000f280000300a00 */
[----:B------:R-:W4:Y:S01]  /*12a440*/  LDL.LU.64 R10, [R1+0x5e8] ;  /* 0x0005e800010a7983 */ /* 0x000f220000300a00 */
[----:B0-----:R-:W-:-:S03]  /*12a450*/  PRMT R57, R18, 0x7770, RZ ;  /* 0x0000777012397816 */ /* 0x001fc600000000ff */
[----:B------:R-:W4:Y:S04]  /*12a460*/  LDL.LU.64 R8, [R1+0x5b8] ;  /* 0x0005b80001087983 */ /* 0x000f280000300a00 */
[----:B------:R0:W-:Y:S02]  /*12a470*/  @P0 STG.E.U8 desc[UR30][R6.64], R57 ;  /* 0x0000003906000986 */ /* 0x0001e4000c10111e */
[----:B0-----:R-:W-:Y:S02]  /*12a480*/  PRMT R57, R18, 0x7771, RZ ;  /* 0x0000777112397816 */ /* 0x001fe400000000ff */
[----:B------:R-:W4:Y:S04]  /*12a490*/  LDL.LU.64 R6, [R1+0x5b0] ;  /* 0x0005b00001067983 */ /* 0x000f280000300a00 */
[----:B------:R0:W-:Y:S01]  /*12a4a0*/  @P1 STG.E.U8 desc[UR30][R4.64], R57 ;  /* 0x0000003904001986 */ /* 0x0001e2000c10111e */
[----:B------:R-:W-:-:S02]  /*12a4b0*/  LOP3.LUT P1, RZ, R60, 0x4000000, RZ, 0xc0, !PT ;  /* 0x040000003cff7812 */ /* 0x000fc4000782c0ff */
        /* <DEDUP_REMOVED lines=9> */
[----:B---3--:R-:W-:-:S11]  /*12a550*/  PRMT R57, R19, 0x7770, RZ ;  /* 0x0000777013397816 */ /* 0x008fd600000000ff */
        /* <DEDUP_REMOVED lines=12> */
[C---:B------:R-:W-:Y:S02]  /*12a620*/  LOP3.LUT P3, RZ, R58.reuse, 0x1000, RZ, 0xc0, !PT ;  /* 0x000010003aff7812 */ /* 0x040fe4000786c0ff */
[----:B------:R-:W-:Y:S02]  /*12a630*/  LOP3.LUT P4, RZ, R58, 0x2000, RZ, 0xc0, !PT ;  /* 0x000020003aff7812 */ /* 0x000fe4000788c0ff */
[----:B----4-:R-:W-:-:S05]  /*12a640*/  PRMT R57, R48, 0x7770, RZ ;  /* 0x0000777030397816 */ /* 0x010fca00000000ff */
[----:B------:R0:W-:Y:S01]  /*12a650*/  @P1 STG.E.U8 desc[UR30][R14.64], R57 ;  /* 0x000000390e001986 */ /* 0x0001e2000c10111e */
[----:B------:R-:W-:Y:S02]  /*12a660*/  LOP3.LUT P1, RZ, R60, 0x80000, RZ, 0xc0, !PT ;  /* 0x000800003cff7812 */ /* 0x000fe4000782c0ff */
[----:B0-----:R-:W-:-:S11]  /*12a670*/  PRMT R57, R48, 0x7771, RZ ;  /* 0x0000777130397816 */ /* 0x001fd600000000ff */
        /* <DEDUP_REMOVED lines=13> */
[----:B------:R0:W-:Y:S02]  /*12a750*/  @P6 STG.E.U8 desc[UR30][R52.64], R57 ;  /* 0x0000003934006986 */ /* 0x0001e4000c10111e */
[----:B0-----:R-:W-:Y:S02]  /*12a760*/  PRMT R57, R56, 0x7773, RZ ;  /* 0x0000777338397816 */ /* 0x001fe400000000ff */
[----:B------:R-:W3:Y:S04]  /*12a770*/  LDL.LU R56, [R1+0x5a28] ;  /* 0x005a280001387983 */ /* 0x000ee80000300800 */
[----:B------:R-:W4:Y:S04]  /*12a780*/  LDL.LU.64 R52, [R1+0x578] ;  /* 0x0005780001347983 */ /* 0x000f280000300a00 */
[----:B--2---:R0:W-:Y:S04]  /*12a790*/  @P0 STG.E.U8 desc[UR30][R50.64], R57 ;  /* 0x0000003932000986 */ /* 0x0041e8000c10111e */
[----:B0-----:R-:W2:Y:S04]  /*12a7a0*/  LDL.LU.64 R50, [R1+0x570] ;  /* 0x0005700001327983 */ /* 0x001ea80000300a00 */
[----:B------:R-:W3:Y:S04]  /*12a7b0*/  LDL.LU.64 R12, [R1+0x568] ;  /* 0x00056800010c7983 */ /* 0x000ee80000300a00 */
[----:B------:R-:W4:Y:S04]  /*12a7c0*/  LDL.LU R48, [R1+0x54] ;  /* 0x0000540001307983 */ /* 0x000f280000300800 */
[----:B------:R-:W3:Y:S04]  /*12a7d0*/  LDL.LU.64 R10, [R1+0x550] ;  /* 0x00055000010a7983 */ /* 0x000ee80000300a00 */
[----:B------:R-:W3:Y:S04]  /*12a7e0*/  LDL.LU.64 R6, [R1+0x548] ;  /* 0x0005480001067983 */ /* 0x000ee80000300a00 */
[----:B------:R-:W3:Y:S04]  /*12a7f0*/  LDL.LU.64 R4, [R1+0x540] ;  /* 0x0005400001047983 */ /* 0x000ee80000300a00 */
[----:B------:R-:W3:Y:S01]  /*12a800*/  LDL.LU R61, [R1+0x88] ;  /* 0x00008800013d7983 */ /* 0x000ee20000300800 */
[----:B------:R-:W-:-:S02]  /*12a810*/  LOP3.LUT P4, RZ, R58, 0x20000, RZ, 0xc0, !PT ;  /* 0x000200003aff7812 */ /* 0x000fc4000788c0ff */
[----:B------:R-:W-:Y:S02]  /*12a820*/  LOP3.LUT P1, RZ, R58, 0x20000000, RZ, 0xc0, !PT ;  /* 0x200000003aff7812 */ /* 0x000fe4000782c0ff */
[----:B------:R-:W-:-:S11]  /*12a830*/  LOP3.LUT R60, R60, 0xfffff7ff, RZ, 0xc0, !PT ;  /* 0xfffff7ff3c3c7812 */ /* 0x000fd600078ec0ff */
[----:B------:R-:W-:Y:S02]  /*12a840*/  @P1 LOP3.LUT R60, R60, 0x800, RZ, 0xfc, !PT ;  /* 0x000008003c3c1812 */ /* 0x000fe400078efcff */
[----:B------:R-:W-:Y:S02]  /*12a850*/  LOP3.LUT P1, RZ, R58, 0x10000000, RZ, 0xc0, !PT ;  /* 0x100000003aff7812 */ /* 0x000fe4000782c0ff */
[----:B------:R-:W-:Y:S02]  /*12a860*/  LOP3.LUT R60, R60, 0xffffefff, RZ, 0xc0, !PT ;  /* 0xffffefff3c3c7812 */ /* 0x000fe400078ec0ff */
[----:B------:R-:W-:-:S09]  /*12a870*/  LOP3.LUT P5, RZ, R58, 0x40000, RZ, 0xc0, !PT ;  /* 0x000400003aff7812 */ /* 0x000fd200078ac0ff */
        /* <DEDUP_REMOVED lines=9> */
[----:B----4-:R-:W-:-:S05]  /*12a910*/  PRMT R57, R48, 0x7770, RZ ;  /* 0x0000777030397816 */ /* 0x010fca00000000ff */
[----:B------:R0:W-:Y:S04]  /*12a920*/  @P4 STG.E.U8 desc[UR30][R52.64], R57 ;  /* 0x0000003934004986 */ /* 0x0001e8000c10111e */
[----:B0-----:R-:W4:Y:S01]  /*12a930*/  LDL.LU.64 R52, [R1+0x520] ;  /* 0x0005200001347983 */ /* 0x001f220000300a00 */
[----:B------:R-:W-:-:S05]  /*12a940*/  PRMT R57, R48, 0x7771, RZ ;  /* 0x0000777130397816 */ /* 0x000fca00000000ff */
[----:B--2---:R0:W-:Y:S04]  /*12a950*/  @P5 STG.E.U8 desc[UR30][R50.64], R57 ;  /* 0x0000003932005986 */ /* 0x0041e8000c10111e */
[----:B0-----:R-:W2:Y:S04]  /*12a960*/  LDL.LU.64 R50, [R1+0x518] ;  /* 0x0005180001327983 */ /* 0x001ea80000300a00 */
[----:B------:R-:W2:Y:S04]  /*12a970*/  LDL.LU.64 R26, [R1+0x510] ;  /* 0x00051000011a7983 */ /* 0x000ea80000300a00 */
[----:B------:R-:W2:Y:S01]  /*12a980*/  LDL.LU R9, [R1+0x78] ;  /* 0x0000780001097983 */ /* 0x000ea20000300800 */
[----:B------:R-:W-:-:S02]  /*12a990*/  @P1 LOP3.LUT R60, R60, 0x8000, RZ, 0xfc, !PT ;  /* 0x000080003c3c1812 */ /* 0x000fc400078efcff */
[----:B------:R-:W-:Y:S01]  /*12a9a0*/  LOP3.LUT P1, RZ, R58, 0x1000000, RZ, 0xc0, !PT ;  /* 0x010000003aff7812 */ /* 0x000fe2000782c0ff */
[----:B------:R-:W2:Y:S01]  /*12a9b0*/  LDL.LU.64 R22, [R1+0x508] ;  /* 0x0005080001167983 */ /* 0x000ea20000300a00 */
[----:B------:R-:W-:-:S03]  /*12a9c0*/  LOP3.LUT R60, R60, 0xfffeffff, RZ, 0xc0, !PT ;  /* 0xfffeffff3c3c7812 */ /* 0x000fc600078ec0ff */
[----:B------:R-:W2:Y:S01]  /*12a9d0*/  LDL.LU.64 R20, [R1+0x500] ;  /* 0x0005000001147983 */ /* 0x000ea20000300a00 */
[----:B------:R-:W-:-:S03]  /*12a9e0*/  LOP3.LUT P6, RZ, R58, 0x80000, RZ, 0xc0, !PT ;  /* 0x000800003aff7812 */ /* 0x000fc600078cc0ff */
[----:B------:R-:W2:Y:S04]  /*12a9f0*/  LDL.LU.64 R18, [R1+0x4f0] ;  /* 0x0004f00001127983 */ /* 0x000ea80000300a00 */
[----:B------:R-:W-:Y:S02]  /*12aa00*/  @P1 LOP3.LUT R60, R60, 0x10000, RZ, 0xfc, !PT ;  /* 0x000100003c3c1812 */ /* 0x000fe400078efcff */
[----:B------:R-:W-:Y:S02]  /*12aa10*/  LOP3.LUT P1, RZ, R58, 0x800000, RZ, 0xc0, !PT ;  /* 0x008000003aff7812 */ /* 0x000fe4000782c0ff */
[----:B------:R-:W-:Y:S02]  /*12aa20*/  LOP3.LUT R60, R60, 0xfffdffff, RZ, 0xc0, !PT ;  /* 0xfffdffff3c3c7812 */ /* 0x000fe400078ec0ff */
[----:B------:R-:W-:-:S09]  /*12aa30*/  LOP3.LUT P0, RZ, R58, 0x100000, RZ, 0xc0, !PT ;  /* 0x001000003aff7812 */ /* 0x000fd2000780c0ff */
[----:B------:R-:W-:Y:S02]  /*12aa40*/  @P1 LOP3.LUT R60, R60, 0x20000, RZ, 0xfc, !PT ;  /* 0x000200003c3c1812 */ /* 0x000fe400078efcff */
[----:B------:R-:W-:Y:S02]  /*12aa50*/  LOP3.LUT P1, RZ, R58, 0x400000, RZ, 0xc0, !PT ;  /* 0x004000003aff7812 */ /* 0x000fe4000782c0ff */
[----:B------:R-:W-:Y:S02]  /*12aa60*/  PRMT R57, R48, 0x7772, RZ ;  /* 0x0000777230397816 */ /* 0x000fe400000000ff */
[----:B------:R-:W-:-:S03]  /*12aa70*/  LOP3.LUT R60, R60, 0xfffbffff, RZ, 0xc0, !PT ;  /* 0xfffbffff3c3c7812 */ /* 0x000fc600078ec0ff */
[----:B---3--:R0:W-:Y:S06]  /*12aa80*/  @P6 STG.E.U8 desc[UR30][R12.64], R57 ;  /* 0x000000390c006986 */ /* 0x0081ec000c10111e */
[----:B------:R-:W-:Y:S02]  /*12aa90*/  @P1 LOP3.LUT R60, R60, 0x40000, RZ, 0xfc, !PT ;  /* 0x000400003c3c1812 */ /* 0x000fe400078efcff */
[----:B------:R-:W-:Y:S02]  /*12aaa0*/  LOP3.LUT P1, RZ, R58, 0x200000, RZ, 0xc0, !PT ;  /* 0x002000003aff7812 */ /* 0x000fe4000782c0ff */
[----:B0-----:R-:W-:-:S02]  /*12aab0*/  PRMT R57, R48, 0x7773, RZ ;  /* 0x0000777330397816 */ /* 0x001fc400000000ff */
[----:B------:R-:W3:Y:S04]  /*12aac0*/  LDL.LU R48, [R1+0x68] ;  /* 0x0000680001307983 */ /* 0x000ee80000300800 */
[----:B------:R-:W3:Y:S04]  /*12aad0*/  LDL.LU.64 R16, [R1+0x4e8] ;  /* 0x0004e80001107983 */ /* 0x000ee80000300a00 */
[----:B------:R0:W-:Y:S04]  /*12aae0*/  @P0 STG.E.U8 desc[UR30][R10.64], R57 ;  /* 0x000000390a000986 */ /* 0x0001e8000c10111e */
[----:B------:R-:W3:Y:S04]  /*12aaf0*/  LDL.LU.64 R14, [R1+0x4e0] ;  /* 0x0004e000010e7983 */ /* 0x000ee80000300a00 */
[----:B------:R-:W3:Y:S01]  /*12ab00*/  LDL.LU.64 R12, [R1+0x4c0] ;  /* 0x0004c000010c7983 */ /* 0x000ee20000300a00 */
[----:B0-----:R-:W-:-:S03]  /*12ab10*/  PRMT R57, R61, 0x7770, RZ ;  /* 0x000077703d397816 */ /* 0x001fc600000000ff */
[----:B------:R-:W3:Y:S04]  /*12ab20*/  LDL.LU.64 R10, [R1+0x4c8] ;  /* 0x0004c800010a7983 */ /* 0x000ee80000300a00 */
[----:B------:R0:W-:Y:S01]  /*12ab30*/  @P1 STG.E.U8 desc[UR30][R6.64], R57 ;  /* 0x0000003906001986 */ /* 0x0001e2000c10111e */
[----:B------:R-:W-:-:S03]  /*12ab40*/  LOP3.LUT P1, RZ, R60, 0x40000, RZ, 0xc0, !PT ;  /* 0x000400003cff7812 */ /* 0x000fc6000782c0ff */
[----:B------:R-:W3:Y:S01]  /*12ab50*/  LDL.LU R8, [R1+0x58] ;  /* 0x0000580001087983 */ /* 0x000ee20000300800 */
[----:B0-----:R-:W-:-:S03]  /*12ab60*/  PRMT R57, R61, 0x7771, RZ ;  /* 0x000077713d397816 */ /* 0x001fc600000000ff */
[----:B------:R-:W3:Y:S06]  /*12ab70*/  LDL.LU.64 R6, [R1+0x4f8] ;  /* 0x0004f80001067983 */ /* 0x000eec0000300a00 */
[----:B------:R0:W-:Y:S01]  /*12ab80*/  @P1 STG.E.U8 desc[UR30][R4.64], R57 ;  /* 0x0000003904001986 */ /* 0x0001e2000c10111e */
[----:B------:R-:W-:-:S03]  /*12ab90*/  LOP3.LUT P1, RZ, R60, 0x20000, RZ, 0xc0, !PT ;  /* 0x000200003cff7812 */ /* 0x000fc6000782c0ff */
[----:B0-----:R-:W3:Y:S01]  /*12aba0*/  LDL.LU.64 R4, [R1+0x528] ;  /* 0x0005280001047983 */ /* 0x001ee20000300a00 */
[----:B------:R-:W-:-:S09]  /*12abb0*/  PRMT R57, R61, 0x7772, RZ ;  /* 0x000077723d397816 */ /* 0x000fd200000000ff */
[----:B----4-:R0:W-:Y:S04]  /*12abc0*/  @P1 STG.E.U8 desc[UR30][R52.64], R57 ;  /* 0x0000003934001986 */ /* 0x0101e8000c10111e */
[----:B0-----:R-:W4:Y:S01]  /*12abd0*/  LDL.LU.64 R52, [R1+0x560] ;  /* 0x0005600001347983 */ /* 0x001f220000300a00 */
[----:B------:R-:W-:Y:S02]  /*12abe0*/  LOP3.LUT P1, RZ, R60, 0x10000, RZ, 0xc0, !PT ;  /* 0x000100003cff7812 */ /* 0x000fe4000782c0ff */
[----:B------:R-:W-:-:S11]  /*12abf0*/  PRMT R57, R61, 0x7773, RZ ;  /* 0x000077733d397816 */ /* 0x000fd600000000ff */
[----:B--2---:R0:W-:Y:S01]  /*12ac00*/  @P1 STG.E.U8 desc[UR30][R50.64], R57 ;  /* 0x0000003932001986 */ /* 0x0041e2000c10111e */
[C---:B------:R-:W-:Y:S02]  /*12ac10*/  LOP3.LUT P1, RZ, R60.reuse, 0x8000, RZ, 0xc0, !PT ;  /* 0x000080003cff7812 */ /* 0x040fe4000782c0ff */
[----:B0-----:R-:W-:Y:S01]  /*12ac20*/  PRMT R57, R9, 0x7770, RZ ;  /* 0x0000777009397816 */ /* 0x001fe200000000ff */
[----:B------:R-:W2:Y:S10]  /*12ac30*/  LDL.LU.64 R50, [R1+0x5a20] ;  /* 0x005a200001327983 */ /* 0x000eb40000300a00 */
[----:B------:R0:W-:Y:S01]  /*12ac40*/  @P1 STG.E.U8 desc[UR30][R26.64], R57 ;  /* 0x000000391a001986 */ /* 0x0001e2000c10111e */
        /* <DEDUP_REMOVED lines=12> */
[----:B---3--:R-:W-:-:S07]  /*12ad10*/  PRMT R57, R48, 0x7770, RZ ;  /* 0x0000777030397816 */ /* 0x008fce00000000ff */
        /* <DEDUP_REMOVED lines=16> */
[----:B----4-:R0:W-:Y:S04]  /*12ae20*/  @P0 STG.E.U8 desc[UR30][R52.64], R57 ;  /* 0x0000003934000986 */ /* 0x0101e8000c10111e */
[----:B0-----:R-:W3:Y:S04]  /*12ae30*/  LDL.LU.64 R52, [R1+0x558] ;  /* 0x0005580001347983 */ /* 0x001ee80000300a00 */
[----:B------:R-:W4:Y:S04]  /*12ae40*/  LDL.LU.64 R14, [R1+0x5a0] ;  /* 0x0005a000010e7983 */ /* 0x000f280000300a00 */
[----:B------:R-:W2:Y:S04]  /*12ae50*/  LDL.LU.64 R12, [R1+0x5e0] ;  /* 0x0005e000010c7983 */ /* 0x000ea80000300a00 */
[----:B------:R-:W2:Y:S04]  /*12ae60*/  LDL.LU.64 R10, [R1+0x5d8] ;  /* 0x0005d800010a7983 */ /* 0x000ea80000300a00 */
[----:B------:R-:W4:Y:S04]  /*12ae70*/  LDL.LU R9, [R1+0x8c] ;  /* 0x00008c0001097983 */ /* 0x000f280000300800 */
[----:B------:R-:W2:Y:S04]  /*12ae80*/  LDL.LU.64 R6, [R1+0x620] ;  /* 0x0006200001067983 */ /* 0x000ea80000300a00 */
[----:B------:R-:W2:Y:S04]  /*12ae90*/  LDL.LU.64 R4, [R1+0x650] ;  /* 0x0006500001047983 */ /* 0x000ea80000300a00 */
[----:B------:R-:W2:Y:S01]  /*12aea0*/  LDL.LU R48, [R1+0x7c] ;  /* 0x00007c0001307983 */ /* 0x000ea20000300800 */
[----:B------:R-:W-:-:S02]  /*12aeb0*/  LOP3.LUT P4, RZ, R56, 0x10, RZ, 0xc0, !PT ;  /* 0x0000001038ff7812 */ /* 0x000fc4000788c0ff */
[----:B------:R-:W-:Y:S02]  /*12aec0*/  PRMT R57, R8, 0x7773, RZ ;  /* 0x0000777308397816 */ /* 0x000fe400000000ff */
[----:B------:R-:W-:Y:S02]  /*12aed0*/  LOP3.LUT P1, RZ, R56, 0x10000, RZ, 0xc0, !PT ;  /* 0x0001000038ff7812 */ /* 0x000fe4000782c0ff */
[----:B------:R-:W-:Y:S02]  /*12aee0*/  LOP3.LUT R60, R60, 0xfffffff7, RZ, 0xc0, !PT ;  /* 0xfffffff73c3c7812 */ /* 0x000fe400078ec0ff */
[----:B------:R-:W-:-:S09]  /*12aef0*/  LOP3.LUT P5, RZ, R56, 0x20, RZ, 0xc0, !PT ;  /* 0x0000002038ff7812 */ /* 0x000fd200078ac0ff */
        /* <DEDUP_REMOVED lines=14> */
[----:B------:R-:W3:Y:S04]  /*12afe0*/  LDL.LU.64 R26, [R1+0x6b8] ;  /* 0x0006b800011a7983 */ /* 0x000ee80000300a00 */
[----:B------:R-:W3:Y:S04]  /*12aff0*/  LDL.LU.64 R22, [R1+0x6b0] ;  /* 0x0006b00001167983 */ /* 0x000ee80000300a00 */
[----:B------:R-:W3:Y:S04]  /*12b000*/  LDL.LU.64 R20, [R1+0x700] ;  /* 0x0007000001147983 */ /* 0x000ee80000300a00 */
[----:B------:R-:W3:Y:S04]  /*12b010*/  LDL.LU.64 R18, [R1+0x740] ;  /* 0x0007400001127983 */ /* 0x000ee80000300a00 */
[----:B------:R-:W3:Y:S01]  /*12b020*/  LDL.LU.64 R16, [R1+0x738] ;  /* 0x0007380001107983 */ /* 0x000ee20000300a00 */
[----:B----4-:R-:W-:-:S05]  /*12b030*/  PRMT R57, R9, 0x7770, RZ ;  /* 0x0000777009397816 */ /* 0x010fca00000000ff */
[----:B------:R0:W-:Y:S02]  /*12b040*/  @P5 STG.E.U8 desc[UR30][R14.64], R57 ;  /* 0x000000390e005986 */ /* 0x0001e4000c10111e */
[----:B0-----:R-:W-:Y:S02]  /*12b050*/  PRMT R57, R9, 0x7771, RZ ;  /* 0x0000777109397816 */ /* 0x001fe400000000ff */
[----:B------:R-:W4:Y:S04]  /*12b060*/  LDL.LU.64 R14, [R1+0x840] ;  /* 0x00084000010e7983 */ /* 0x000f280000300a00 */
[----:B--2---:R0:W-:Y:S04]  /*12b070*/  @P6 STG.E.U8 desc[UR30][R12.64], R57 ;  /* 0x000000390c006986 */ /* 0x0041e8000c10111e */
[----:B0-----:R-:W2:Y:S01]  /*12b080*/  LDL.LU.64 R12, [R1+0xb10] ;  /* 0x000b1000010c7983 */ /* 0x001ea20000300a00 */
[----:B------:R-:W-:-:S04]  /*12b090*/  LOP3.LUT R60, R60, 0xffffff7f, RZ, 0xc0, !PT ;  /* 0xffffff7f3c3c7812 */ /* 0x000fc800078ec0ff */
[----:B------:R-:W-:Y:S02]  /*12b0a0*/  @P1 LOP3.LUT R60, R60, 0x80, RZ, 0xfc, !PT ;  /* 0x000000803c3c1812 */ /* 0x000fe400078efcff */
        /* <DEDUP_REMOVED lines=8> */
[----:B------:R-:W-:Y:S02]  /*12b130*/  LOP3.LUT R60, R60, 0xfffffbff, RZ, 0xc0, !PT ;  /* 0xfffffbff3c3c7812 */ /* 0x000fe400078ec0ff */
[----:B------:R-:W-:-:S09]  /*12b140*/  PRMT R57, R9, 0x7772, RZ ;  /* 0x0000777209397816 */ /* 0x000fd200000000ff */
[----:B------:R-:W-:Y:S02]  /*12b150*/  @P1 LOP3.LUT R60, R60, 0x400, RZ, 0xfc, !PT ;  /* 0x000004003c3c1812 */ /* 0x000fe400078efcff */
[----:B------:R-:W-:Y:S01]  /*12b160*/  LOP3.LUT P1, RZ, R56, 0x100, RZ, 0xc0, !PT ;  /* 0x0000010038ff7812 */ /* 0x000fe2000782c0ff */
[----:B------:R0:W-:Y:S02]  /*12b170*/  @P0 STG.E.U8 desc[UR30][R10.64], R57 ;  /* 0x000000390a000986 */ /* 0x0001e4000c10111e */
[----:B0-----:R-:W-:Y:S02]  /*12b180*/  PRMT R57, R9, 0x7773, RZ ;  /* 0x0000777309397816 */ /* 0x001fe400000000ff */
[----:B------:R-:W2:Y:S08]  /*12b190*/  LDL.LU.64 R10, [R1+0xb48] ;  /* 0x000b4800010a7983 */ /* 0x000eb00000300a00 */
[----:B------:R0:W-:Y:S01]  /*12b1a0*/  @P1 STG.E.U8 desc[UR30][R6.64], R57 ;  /* 0x0000003906001986 */ /* 0x0001e2000c10111e */
[----:B------:R-:W-:-:S03]  /*12b1b0*/  LOP3.LUT P1, RZ, R60, 0x400, RZ, 0xc0, !PT ;  /* 0x000004003cff7812 */ /* 0x000fc6000782c0ff */
[----:B------:R-:W2:Y:S01]  /*12b1c0*/  LDL.LU.64 R8, [R1+0xcc0] ;  /* 0x000cc00001087983 */ /* 0x000ea20000300a00 */
[----:B0-----:R-:W-:-:S03]  /*12b1d0*/  PRMT R57, R48, 0x7770, RZ ;  /* 0x0000777030397816 */ /* 0x001fc600000000ff */
[----:B------:R-:W2:Y:S06]  /*12b1e0*/  LDL.LU.64 R6, [R1+0xcb8] ;  /* 0x000cb80001067983 */ /* 0x000eac0000300a00 */
[----:B------:R0:W-:Y:S01]  /*12b1f0*/  @P1 STG.E.U8 desc[UR30][R4.64], R57 ;  /* 0x0000003904001986 */ /* 0x0001e2000c10111e */
[----:B------:R-:W-:Y:S02]  /*12b200*/  LOP3.LUT P1, RZ, R60, 0x200, RZ, 0xc0, !PT ;  /* 0x000002003cff7812 */ /* 0x000fe4000782c0ff */
[----:B0-----:R-:W-:Y:S01]  /*12b210*/  PRMT R57, R48, 0x7771, RZ ;  /* 0x0000777130397816 */ /* 0x001fe200000000ff */
[----:B------:R-:W2:Y:S10]  /*12b220*/  LDL.LU.64 R4, [R1+0xd00] ;  /* 0x000d000001047983 */ /* 0x000eb40000300a00 */
[----:B---3--:R0:W-:Y:S01]  /*12b230*/  @P1 STG.E.U8 desc[UR30][R52.64], R57 ;  /* 0x0000003934001986 */ /* 0x0081e2000c10111e */
[----:B------:R-:W-:-:S02]  /*12b240*/  LOP3.LUT P1, RZ, R60, 0x100, RZ, 0xc0, !PT ;  /* 0x000001003cff7812 */ /* 0x000fc4000782c0ff */
[----:B0-----:R-:W-:Y:S01]  /*12b250*/  PRMT R57, R48, 0x7772, RZ ;  /* 0x0000777230397816 */ /* 0x001fe200000000ff */
[----:B------:R-:W3:Y:S10]  /*12b260*/  LDL.LU.64 R52, [R1+0xdb0] ;  /* 0x000db00001347983 */ /* 0x000ef40000300a00 */
        /* <DEDUP_REMOVED lines=12> */
[----:B------:R0:W-:Y:S02]  /*12b330*/  @P1 STG.E.U8 desc[UR30][R16.64], R57 ;  /* 0x0000003910001986 */ /* 0x0001e4000c10111e */
[----:B0-----:R-:W-:Y:S02]  /*12b340*/  PRMT R57, R55, 0x7773, RZ ;  /* 0x0000777337397816 */ /* 0x001fe400000000ff */
[----:B------:R-:W3:Y:S01]  /*12b350*/  LDL.LU R55, [R1+0x5a18] ;  /* 0x005a180001377983 */ /* 0x000ee20000300800 */
[----:B------:R-:W-:Y:S02]  /*12b360*/  LOP3.LUT P1, RZ, R60, 0x8, RZ, 0xc0, !PT ;  /* 0x000000083cff7812 */ /* 0x000fe4000782c0ff */
[----:B------:R-:W-:-:S11]  /*12b370*/  LOP3.LUT P2, RZ, R56, 0x20000, RZ, 0xc0, !PT ;  /* 0x0002000038ff7812 */ /* 0x000fd6000784c0ff */
[----:B----4-:R0:W-:Y:S02]  /*12b380*/  @P1 STG.E.U8 desc[UR30][R14.64], R57 ;  /* 0x000000390e001986 */ /* 0x0101e4000c10111e */
[----:B0-----:R-:W-:-:S05]  /*12b390*/  PRMT R57, R51, 0x7770, RZ ;  /* 0x0000777033397816 */ /* 0x001fca00000000ff */
[----:B--2---:R0:W-:Y:S04]  /*12b3a0*/  @P2 STG.E.U8 desc[UR30][R12.64], R57 ;  /* 0x000000390c002986 */ /* 0x0041e8000c10111e */
[----:B0-----:R-:W2:Y:S01]  /*12b3b0*/  LDL.LU.64 R12, [R1+0xe80] ;  /* 0x000e8000010c7983 */ /* 0x001ea20000300a00 */
[----:B------:R-:W-:Y:S02]  /*12b3c0*/  LOP3.LUT R58, R58, 0xf7ffffff, RZ, 0xc0, !PT ;  /* 0xf7ffffff3a3a7812 */ /* 0x000fe400078ec0ff */
[C---:B------:R-:W-:Y:S02]  /*12b3d0*/  LOP3.LUT P3, RZ, R56.reuse, 0x40000, RZ, 0xc0, !PT ;  /* 0x0004000038ff7812 */ /* 0x040fe4000786c0ff */
[----:B------:R-:W-:Y:S02]  /*12b3e0*/  LOP3.LUT P4, RZ, R56, 0x80000, RZ, 0xc0, !PT ;  /* 0x0008000038ff7812 */ /* 0x000fe4000788c0ff */
[----:B------:R-:W-:-:S02]  /*12b3f0*/  PRMT R57, R51, 0x7771, RZ ;  /* 0x0000777133397816 */ /* 0x000fc400000000ff */
[C---:B------:R-:W-:Y:S02]  /*12b400*/  LOP3.LUT P5, RZ, R56.reuse, 0x100000, RZ, 0xc0, !PT ;  /* 0x0010000038ff7812 */ /* 0x040fe400078ac0ff */
[----:B------:R-:W-:-:S05]  /*12b410*/  LOP3.LUT P6, RZ, R56, 0x200000, RZ, 0xc0, !PT ;  /* 0x0020000038ff7812 */ /* 0x000fca00078cc0ff */
[----:B------:R0:W-:Y:S02]  /*12b420*/  @P3 STG.E.U8 desc[UR30][R10.64], R57 ;  /* 0x000000390a003986 */ /* 0x0001e4000c10111e */
[C---:B0-----:R-:W-:Y:S02]  /*12b430*/  PRMT R57, R51.reuse, 0x7772, RZ ;  /* 0x0000777233397816 */ /* 0x041fe400000000ff */
[----:B------:R-:W4:Y:S04]  /*12b440*/  LDL.LU.64 R10, [R1+0xeb0] ;  /* 0x000eb000010a7983 */ /* 0x000f280000300a00 */
[----:B------:R0:W-:Y:S02]  /*12b450*/  @P4 STG.E.U8 desc[UR30][R8.64], R57 ;  /* 0x0000003908004986 */ /* 0x0001e4000c10111e */
[----:B0-----:R-:W-:-:S05]  /*12b460*/  PRMT R57, R51, 0x7773, RZ ;  /* 0x0000777333397816 */ /* 0x001fca00000000ff */
[----:B------:R0:W-:Y:S02]  /*12b470*/  @P5 STG.E.U8 desc[UR30][R6.64], R57 ;  /* 0x0000003906005986 */ /* 0x0001e4000c10111e */
[----:B0-----:R-:W-:-:S05]  /*12b480*/  PRMT R57, R50, 0x7770, RZ ;  /* 0x0000777032397816 */ /* 0x001fca00000000ff */
[----:B------:R0:W-:Y:S04]  /*12b490*/  @P6 STG.E.U8 desc[UR30][R4.64], R57 ;  /* 0x0000003904006986 */ /* 0x0001e8000c10111e */
[----:B0-----:R-:W4:Y:S04]  /*12b4a0*/  LDL.LU.64 R4, [R1+0xed0] ;  /* 0x000ed00001047983 */ /* 0x001f280000300a00 */
[----:B------:R-:W4:Y:S04]  /*12b4b0*/  LDL.LU.64 R8, [R1+0xf00] ;  /* 0x000f000001087983 */ /* 0x000f280000300a00 */
[----:B------:R-:W4:Y:S04]  /*12b4c0*/  LDL.LU.64 R6, [R1+0xf28] ;  /* 0x000f280001067983 */ /* 0x000f280000300a00 */
[----:B------:R-:W4:Y:S01]  /*12b4d0*/  LDL.LU R48, [R1+0x30] ;  /* 0x0000300001307983 */ /* 0x000f220000300800 */
[----:B------:R-:W-:-:S02]  /*12b4e0*/  LOP3.LUT R60, R60, 0xfffffffe, RZ, 0xc0, !PT ;  /* 0xfffffffe3c3c7812 */ /* 0x000fc400078ec0ff */
[----:B------:R-:W-:Y:S02]  /*12b4f0*/  LOP3.LUT P0, RZ, R56, 0x400000, RZ, 0xc0, !PT ;  /* 0x0040000038ff7812 */ /* 0x000fe4000780c0ff */
[----:B------:R-:W-:Y:S02]  /*12b500*/  PRMT R57, R50, 0x7771, RZ ;  /* 0x0000777132397816 */ /* 0x000fe400000000ff */
[C---:B------:R-:W-:Y:S02]  /*12b510*/  LOP3.LUT P4, RZ, R56.reuse, 0x800000, RZ, 0xc0, !PT ;  /* 0x0080000038ff7812 */ /* 0x040fe4000788c0ff */
[C---:B------:R-:W-:Y:S02]  /*12b520*/  LOP3.LUT P5, RZ, R56.reuse, 0x1000000, RZ, 0xc0, !PT ;  /* 0x0100000038ff7812 */ /* 0x040fe400078ac0ff */
[----:B------:R-:W-:Y:S02]  /*12b530*/  LOP3.LUT P6, RZ, R56, 0x2000000, RZ, 0xc0, !PT ;  /* 0x0200000038ff7812 */ /* 0x000fe400078cc0ff */
[----:B---3--:R-:W-:-:S13]  /*12b540*/  LOP3.LUT P1, RZ, R55, 0x8, RZ, 0xc0, !PT ;  /* 0x0000000837ff7812 */ /* 0x008fda000782c0ff */
        /* <DEDUP_REMOVED lines=13> */
[----:B------:R-:W-:-:S13]  /*12b620*/  LOP3.LUT P1, RZ, R56, 0x40000000, RZ, 0xc0, !PT ;  /* 0x4000000038ff7812 */ /* 0x000fda000782c0ff */
[----:B------:R-:W-:Y:S02]  /*12b630*/  @P1 LOP3.LUT R60, R60, 0x1, RZ, 0xfc, !PT ;  /* 0x000000013c3c1812 */ /* 0x000fe400078efcff */
[----:B------:R-:W-:Y:S02]  /*12b640*/  LOP3.LUT P1, RZ, R56, 0x20000000, RZ, 0xc0, !PT ;  /* 0x2000000038ff7812 */ /* 0x000fe4000782c0ff */
[----:B------:R-:W-:Y:S01]  /*12b650*/  LOP3.LUT R60, R60, 0xfffffffd, RZ, 0xc0, !PT ;  /* 0xfffffffd3c3c7812 */ /* 0x000fe200078ec0ff */
[----:B------:R0:W-:Y:S10]  /*12b660*/  @P0 STG.E.U8 desc[UR30][R52.64], R57 ;  /* 0x0000003934000986 */ /* 0x0001f4000c10111e */
[----:B------:R-:W-:-:S02]  /*12b670*/  @P1 LOP3.LUT R60, R60, 0x2, RZ, 0xfc, !PT ;  /* 0x000000023c3c1812 */ /* 0x000fc400078efcff */
[----:B------:R-:W-:Y:S01]  /*12b680*/  LOP3.LUT P1, RZ, R56, 0x10000000, RZ, 0xc0, !PT ;  /* 0x1000000038ff7812 */ /* 0x000fe2000782c0ff */
[----:B0-----:R-:W3:Y:S01]  /*12b690*/  LDL.LU.64 R52, [R1+0xf20] ;  /* 0x000f200001347983 */ /* 0x001ee20000300a00 */
[----:B------:R-:W-:Y:S02]  /*12b6a0*/  LOP3.LUT R60, R60, 0xfffffffb, RZ, 0xc0, !PT ;  /* 0xfffffffb3c3c7812 */ /* 0x000fe400078ec0ff */
[----:B------:R-:W-:Y:S01]  /*12b6b0*/  LOP3.LUT P0, RZ, R56, 0x4000000, RZ, 0xc0, !PT ;  /* 0x0400000038ff7812 */ /* 0x000fe2000780c0ff */
[----:B------:R-:W3:Y:S08]  /*12b6c0*/  LDL.LU R61, [R1+0x20] ;  /* 0x00002000013d7983 */ /* 0x000ef00000300800 */
[----:B------:R-:W-:-:S02]  /*12b6d0*/  @P1 LOP3.LUT R60, R60, 0x4, RZ, 0xfc, !PT ;  /* 0x000000043c3c1812 */ /* 0x000fc400078efcff */
[----:B------:R-:W-:Y:S02]  /*12b6e0*/  LOP3.LUT P1, RZ, R56, 0x8000000, RZ, 0xc0, !PT ;  /* 0x0800000038ff7812 */ /* 0x000fe4000782c0ff */
[----:B------:R-:W-:-:S05]  /*12b6f0*/  PRMT R56, R50, 0x7772, RZ ;  /* 0x0000777232387816 */ /* 0x000fca00000000ff */
[----:B--2---:R0:W-:Y:S02]  /*12b700*/  @P4 STG.E.U8 desc[UR30][R12.64], R56 ;  /* 0x000000380c004986 */ /* 0x0041e4000c10111e */
[----:B0-----:R-:W-:Y:S02]  /*12b710*/  PRMT R56, R50, 0x7773, RZ ;  /* 0x0000777332387816 */ /* 0x001fe400000000ff */
[----:B------:R-:W2:Y:S04]  /*12b720*/  LDL.LU.64 R50, [R1+0xf58] ;  /* 0x000f580001327983 */ /* 0x000ea80000300a00 */
[----:B------:R-:W2:Y:S04]  /*12b730*/  LDL.LU.64 R26, [R1+0xf80] ;  /* 0x000f8000011a7983 */ /* 0x000ea80000300a00 */
[----:B------:R-:W2:Y:S04]  /*12b740*/  LDL.LU.64 R12, [R1+0xf78] ;  /* 0x000f7800010c7983 */ /* 0x000ea80000300a00 */
[----:B------:R-:W2:Y:S04]  /*12b750*/  LDL.LU.64 R22, [R1+0xfc0] ;  /* 0x000fc00001167983 */ /* 0x000ea80000300a00 */
[----:B----4-:R0:W-:Y:S02]  /*12b760*/  @P5 STG.E.U8 desc[UR30][R10.64], R56 ;  /* 0x000000380a005986 */ /* 0x0101e4000c10111e */
[----:B0-----:R-:W-:-:S05]  /*12b770*/  PRMT R56, R48, 0x7770, RZ ;  /* 0x0000777030387816 */ /* 0x001fca00000000ff */
[----:B------:R0:W-:Y:S04]  /*12b780*/  @P6 STG.E.U8 desc[UR30][R4.64], R56 ;  /* 0x0000003804006986 */ /* 0x0001e8000c10111e */
[----:B0-----:R-:W4:Y:S04]  /*12b790*/  LDL.LU R4, [R1+0x10] ;  /* 0x0000100001047983 */ /* 0x001f280000300800 */
[----:B------:R-:W4:Y:S04]  /*12b7a0*/  LDL.LU.64 R20, [R1+0x1410] ;  /* 0x0014100001147983 */ /* 0x000f280000300a00 */
[----:B------:R-:W4:Y:S01]  /*12b7b0*/  LDL.LU.64 R18, [R1+0x1440] ;  /* 0x0014400001127983 */ /* 0x000f220000300a00 */
[----:B------:R-:W-:-:S03]  /*12b7c0*/  PRMT R56, R48, 0x7771, RZ ;  /* 0x0000777130387816 */ /* 0x000fc600000000ff */
[----:B------:R-:W4:Y:S04]  /*12b7d0*/  LDL.LU R5, [R1+0x44] ;  /* 0x0000440001057983 */ /* 0x000f280000300800 */
[----:B------:R-:W4:Y:S04]  /*12b7e0*/  LDL.LU.64 R16, [R1+0x1468] ;  /* 0x0014680001107983 */ /* 0x000f280000300a00 */
        /* <DEDUP_REMOVED lines=9> */
[----:B---3--:R0:W-:Y:S01]  /*12b880*/  @P1 STG.E.U8 desc[UR30][R52.64], R56 ;  /* 0x0000003834001986 */ /* 0x0081e2000c10111e */
[----:B------:R-:W-:-:S03]  /*12b890*/  LOP3.LUT P1, RZ, R60, 0x2, RZ, 0xc0, !PT ;  /* 0x000000023cff7812 */ /* 0x000fc6000782c0ff */
[----:B0-----:R-:W3:Y:S01]  /*12b8a0*/  LDL.LU.64 R52, [R1+0x14f0] ;  /* 0x0014f00001347983 */ /* 0x001ee20000300a00 */
[----:B------:R-:W-:-:S03]  /*12b8b0*/  PRMT R56, R61, 0x7770, RZ ;  /* 0x000077703d387816 */ /* 0x000fc600000000ff */
[----:B------:R-:W3:Y:S06]  /*12b8c0*/  LDL.LU R48, [R1+0x34] ;  /* 0x0000340001307983 */ /* 0x000eec0000300800 */
[----:B--2---:R0:W-:Y:S04]  /*12b8d0*/  @P1 STG.E.U8 desc[UR30][R50.64], R56 ;  /* 0x0000003832001986 */ /* 0x0041e8000c10111e */
[----:B0-----:R-:W2:Y:S01]  /*12b8e0*/  LDL.LU.64 R50, [R1+0x1860] ;  /* 0x0018600001327983 */ /* 0x001ea20000300a00 */
[----:B------:R-:W-:-:S02]  /*12b8f0*/  LOP3.LUT P1, RZ, R60, 0x1, RZ, 0xc0, !PT ;  /* 0x000000013cff7812 */ /* 0x000fc4000782c0ff */
[----:B------:R-:W-:-:S11]  /*12b900*/  PRMT R56, R61, 0x7771, RZ ;  /* 0x000077713d387816 */ /* 0x000fd600000000ff */
[----:B------:R0:W-:Y:S01]  /*12b910*/  @P1 STG.E.U8 desc[UR30][R26.64], R56 ;  /* 0x000000381a001986 */ /* 0x0001e2000c10111e */
[C---:B------:R-:W-:Y:S02]  /*12b920*/  LOP3.LUT P1, RZ, R58.reuse, 0x80000000, RZ, 0xc0, !PT ;  /* 0x800000003aff7812 */ /* 0x040fe4000782c0ff */
[----:B0-----:R-:W-:Y:S01]  /*12b930*/  PRMT R56, R61, 0x7772, RZ ;  /* 0x000077723d387816 */ /* 0x001fe200000000ff */
[----:B------:R-:W2:Y:S10]  /*12b940*/  LDL.LU.64 R26, [R1+0x5a10] ;  /* 0x005a1000011a7983 */ /* 0x000eb40000300a00 */
[----:B------:R0:W-:Y:S01]  /*12b950*/  @P1 STG.E.U8 desc[UR30][R12.64], R56 ;  /* 0x000000380c001986 */ /* 0x0001e2000c10111e */
[----:B------:R-:W-:-:S02]  /*12b960*/  LOP3.LUT P1, RZ, R58, 0x40000000, RZ, 0xc0, !PT ;  /* 0x400000003aff7812 */ /* 0x000fc4000782c0ff */
[----:B0-----:R-:W-:Y:S01]  /*12b970*/  PRMT R56, R61, 0x7773, RZ ;  /* 0x000077733d387816 */ /* 0x001fe200000000ff */
[----:B------:R-:W2:Y:S10]  /*12b980*/  LDL.LU.64 R12, [R1+0x5a08] ;  /* 0x005a0800010c7983 */ /* 0x000eb40000300a00 */
[----:B------:R4:W-:Y:S01]  /*12b990*/  @P1 STG.E.U8 desc[UR30][R22.64], R56 ;  /* 0x0000003816001986 */ /* 0x0009e2000c10111e */
[----:B------:R-:W-:-:S02]  /*12b9a0*/  LOP3.LUT P1, RZ, R58, 0x20000000, RZ, 0xc0, !PT ;  /* 0x200000003aff7812 */ /* 0x000fc4000782c0ff */
[----:B----4-:R-:W-:-:S11]  /*12b9b0*/  PRMT R56, R4, 0x7770, RZ ;  /* 0x0000777004387816 */ /* 0x010fd600000000ff */
        /* <DEDUP_REMOVED lines=22> */
[----:B---3--:R0:W-:Y:S02]  /*12bb20*/  @P6 STG.E.U8 desc[UR30][R52.64], R56 ;  /* 0x0000003834006986 */ /* 0x0081e4000c10111e */
[----:B0-----:R-:W-:-:S05]  /*12bb30*/  PRMT R56, R48, 0x7770, RZ ;  /* 0x0000777030387816 */ /* 0x001fca00000000ff */
[----:B--2---:R0:W-:Y:S04]  /*12bb40*/  @P0 STG.E.U8 desc[UR30][R50.64], R56 ;  /* 0x0000003832000986 */ /* 0x0041e8000c10111e */
[----:B0-----:R-:W2:Y:S04]  /*12bb50*/  LDL.LU.64 R50, [R1+0x1890] ;  /* 0x0018900001327983 */ /* 0x001ea80000300a00 */
[----:B------:R-:W3:Y:S04]  /*12bb60*/  LDL.LU.64 R14, [R1+0x18b8] ;  /* 0x0018b800010e7983 */ /* 0x000ee80000300a00 */
[----:B------:R-:W4:Y:S04]  /*12bb70*/  LDL.LU.64 R10, [R1+0x18b0] ;  /* 0x0018b000010a7983 */ /* 0x000f280000300a00 */
[----:B------:R-:W4:Y:S04]  /*12bb80*/  LDL.LU.64 R6, [R1+0x18e8] ;  /* 0x0018e80001067983 */ /* 0x000f280000300a00 */
[----:B------:R-:W4:Y:S01]  /*12bb90*/  LDL.LU.64 R4, [R1+0x1910] ;  /* 0x0019100001047983 */ /* 0x000f220000300a00 */
[----:B------:R-:W-:-:S03]  /*12bba0*/  LOP3.LUT P4, RZ, R55, 0x400, RZ, 0xc0, !PT ;  /* 0x0000040037ff7812 */ /* 0x000fc6000788c0ff */
[----:B------:R-:W4:Y:S01]  /*12bbb0*/  LDL.LU.64 R52, [R1+0x1908] ;  /* 0x0019080001347983 */ /* 0x000f220000300a00 */
        /* <DEDUP_REMOVED lines=14> */
[----:B------:R-:W-:Y:S01]  /*12bca0*/  LOP3.LUT R58, R58, 0xff7fffff, RZ, 0xc0, !PT ;  /* 0xff7fffff3a3a7812 */ /* 0x000fe200078ec0ff */
[----:B--2---:R0:W-:Y:S04]  /*12bcb0*/  @P4 STG.E.U8 desc[UR30][R50.64], R56 ;  /* 0x0000003832004986 */ /* 0x0041e8000c10111e */
[----:B0-----:R-:W2:Y:S04]  /*12bcc0*/  LDL.LU.64 R50, [R1+0x1940] ;  /* 0x0019400001327983 */ /* 0x001ea80000300a00 */
[----:B------:R-:W2:Y:S04]  /*12bcd0*/  LDL.LU.64 R8, [R1+0x1960] ;  /* 0x0019600001087983 */ /* 0x000ea80000300a00 */
[----:B------:R-:W2:Y:S04]  /*12bce0*/  LDL.LU.64 R60, [R1+0x1990] ;  /* 0x00199000013c7983 */ /* 0x000ea80000300a00 */
[----:B------:R-:W2:Y:S01]  /*12bcf0*/  LDL.LU.64 R22, [R1+0x19b8] ;  /* 0x0019b80001167983 */ /* 0x000ea20000300a00 */
[----:B------:R-:W-:-:S02]  /*12bd00*/  @P1 LOP3.LUT R58, R58, 0x800000, RZ, 0xfc, !PT ;  /* 0x008000003a3a1812 */ /* 0x000fc400078efcff */
[C---:B------:R-:W-:Y:S01]  /*12bd10*/  LOP3.LUT P1, RZ, R55.reuse, 0x20000, RZ, 0xc0, !PT ;  /* 0x0002000037ff7812 */ /* 0x040fe2000782c0ff */
[----:B------:R-:W2:Y:S01]  /*12bd20*/  LDL.LU.64 R20, [R1+0x19b0] ;  /* 0x0019b00001147983 */ /* 0x000ea20000300a00 */
[----:B------:R-:W-:Y:S02]  /*12bd30*/  LOP3.LUT R58, R58, 0xfeffffff, RZ, 0xc0, !PT ;  /* 0xfeffffff3a3a7812 */ /* 0x000fe400078ec0ff */
[C---:B------:R-:W-:Y:S01]  /*12bd40*/  LOP3.LUT P5, RZ, R55.reuse, 0x800, RZ, 0xc0, !PT ;  /* 0x0000080037ff7812 */ /* 0x040fe200078ac0ff */
[----:B------:R-:W2:Y:S01]  /*12bd50*/  LDL.LU.64 R18, [R1+0x19e8] ;  /* 0x0019e80001127983 */ /* 0x000ea20000300a00 */
[----:B------:R-:W-:Y:S02]  /*12bd60*/  LOP3.LUT P6, RZ, R55, 0x1000, RZ, 0xc0, !PT ;  /* 0x0000100037ff7812 */ /* 0x000fe400078cc0ff */
[----:B------:R-:W-:Y:S01]  /*12bd70*/  PRMT R56, R48, 0x7772, RZ ;  /* 0x0000777230387816 */ /* 0x000fe200000000ff */
[----:B------:R-:W2:Y:S04]  /*12bd80*/  LDL.LU.64 R16, [R1+0x1a10] ;  /* 0x001a100001107983 */ /* 0x000ea80000300a00 */
[----:B------:R-:W-:-:S02]  /*12bd90*/  @P1 LOP3.LUT R58, R58, 0x1000000, RZ, 0xfc, !PT ;  /* 0x010000003a3a1812 */ /* 0x000fc400078efcff */
[C---:B------:R-:W-:Y:S02]  /*12bda0*/  LOP3.LUT P1, RZ, R55.reuse, 0x10000, RZ, 0xc0, !PT ;  /* 0x0001000037ff7812 */ /* 0x040fe4000782c0ff */
[----:B------:R-:W-:Y:S01]  /*12bdb0*/  LOP3.LUT R58, R58, 0xfdffffff, RZ, 0xc0, !PT ;  /* 0xfdffffff3a3a7812 */ /* 0x000fe200078ec0ff */
[----:B---3--:R0:W-:Y:S01]  /*12bdc0*/  @P5 STG.E.U8 desc[UR30][R14.64], R56 ;  /* 0x000000380e005986 */ /* 0x0081e2000c10111e */
[----:B------:R-:W-:-:S09]  /*12bdd0*/  LOP3.LUT P0, RZ, R55, 0x2000, RZ, 0xc0, !PT ;  /* 0x0000200037ff7812 */ /* 0x000fd2000780c0ff */
[----:B------:R-:W-:Y:S02]  /*12bde0*/  @P1 LOP3.LUT R58, R58, 0x2000000, RZ, 0xfc, !PT ;  /* 0x020000003a3a1812 */ /* 0x000fe400078efcff */
[----:B------:R-:W-:Y:S01]  /*12bdf0*/  LOP3.LUT P1, RZ, R55, 0x8000, RZ, 0xc0, !PT ;  /* 0x0000800037ff7812 */ /* 0x000fe2000782c0ff */
[----:B0-----:R-:W3:Y:S01]  /*12be00*/  LDL.LU.64 R14, [R1+0x1a08] ;  /* 0x001a0800010e7983 */ /* 0x001ee20000300a00 */
[----:B------:R-:W-:Y:S02]  /*12be10*/  LOP3.LUT R58, R58, 0xfbffffff, RZ, 0xc0, !PT ;  /* 0xfbffffff3a3a7812 */ /* 0x000fe400078ec0ff */
[----:B------:R-:W-:-:S05]  /*12be20*/  PRMT R56, R48, 0x7773, RZ ;  /* 0x0000777330387816 */ /* 0x000fca00000000ff */
[----:B----4-:R0:W-:Y:S04]  /*12be30*/  @P6 STG.E.U8 desc[UR30][R10.64], R56 ;  /* 0x000000380a006986 */ /* 0x0101e8000c10111e */
[----:B------:R-:W-:Y:S02]  /*12be40*/  @P1 LOP3.LUT R58, R58, 0x4000000, RZ, 0xfc, !PT ;  /* 0x040000003a3a1812 */ /* 0x000fe400078efcff */
[----:B------:R-:W-:Y:S02]  /*12be50*/  LOP3.LUT P1, RZ, R55, 0x4000, RZ, 0xc0, !PT ;  /* 0x0000400037ff7812 */ /* 0x000fe4000782c0ff */
[C---:B0-----:R-:W-:Y:S01]  /*12be60*/  PRMT R56, R54.reuse, 0x7770, RZ ;  /* 0x0000777036387816 */ /* 0x041fe200000000ff */
[----:B------:R-:W4:Y:S04]  /*12be70*/  LDL.LU.64 R10, [R1+0x1a40] ;  /* 0x001a4000010a7983 */ /* 0x000f280000300a00 */
[----:B------:R0:W-:Y:S02]  /*12be80*/  @P0 STG.E.U8 desc[UR30][R6.64], R56 ;  /* 0x0000003806000986 */ /* 0x0001e4000c10111e */
[----:B0-----:R-:W-:-:S02]  /*12be90*/  PRMT R56, R54, 0x7771, RZ ;  /* 0x0000777136387816 */ /* 0x001fc400000000ff */
[----:B------:R-:W4:Y:S04]  /*12bea0*/  LDL.LU.64 R6, [R1+0x1a60] ;  /* 0x001a600001067983 */ /* 0x000f280000300a00 */
[----:B------:R0:W-:Y:S01]  /*12beb0*/  @P1 STG.E.U8 desc[UR30][R4.64], R56 ;  /* 0x0000003804001986 */ /* 0x0001e2000c10111e */
[----:B------:R-:W-:Y:S02]  /*12bec0*/  LOP3.LUT P1, RZ, R58, 0x4000000, RZ, 0xc0, !PT ;  /* 0x040000003aff7812 */ /* 0x000fe4000782c0ff */
[----:B0-----:R-:W-:Y:S01]  /*12bed0*/  PRMT R56, R54, 0x7772, RZ ;  /* 0x0000777236387816 */ /* 0x001fe200000000ff */
[----:B------:R-:W4:Y:S10]  /*12bee0*/  LDL.LU.64 R4, [R1+0x1a98] ;  /* 0x001a980001047983 */ /* 0x000f340000300a00 */
[----:B------:R0:W-:Y:S01]  /*12bef0*/  @P1 STG.E.U8 desc[UR30][R52.64], R56 ;  /* 0x0000003834001986 */ /* 0x0001e2000c10111e */
[----:B------:R-:W-:-:S02]  /*12bf00*/  LOP3.LUT P1, RZ, R58, 0x2000000, RZ, 0xc0, !PT ;  /* 0x020000003aff7812 */ /* 0x000fc4000782c0ff */
[----:B0-----:R-:W-:Y:S01]  /*12bf10*/  PRMT R56, R54, 0x7773, RZ ;  /* 0x0000777336387816 */ /* 0x001fe200000000ff */
[----:B------:R-:W4:Y:S04]  /*12bf20*/  LDL.LU.64 R52, [R1+0x1ac0] ;  /* 0x001ac00001347983 */ /* 0x000f280000300a00 */
[----:B------:R-:W3:Y:S06]  /*12bf30*/  LDL.LU R54, [R1+0x5a00] ;  /* 0x005a000001367983 */ /* 0x000eec0000300800 */
[----:B--2---:R0:W-:Y:S01]  /*12bf40*/  @P1 STG.E.U8 desc[UR30][R50.64], R56 ;  /* 0x0000003832001986 */ /* 0x0041e2000c10111e */
[----:B------:R-:W-:-:S02]  /*12bf50*/  LOP3.LUT P1, RZ, R58, 0x1000000, RZ, 0xc0, !PT ;  /* 0x010000003aff7812 */ /* 0x000fc4000782c0ff */
        /* <DEDUP_REMOVED lines=8> */
[----:B0-----:R-:W-:-:S11]  /*12bfe0*/  PRMT R56, R49, 0x7772, RZ ;  /* 0x0000777231387816 */ /* 0x001fd600000000ff */
[----:B------:R0:W-:Y:S02]  /*12bff0*/  @P1 STG.E.U8 desc[UR30][R22.64], R56 ;  /* 0x0000003816001986 */ /* 0x0001e4000c10111e */
[----:B0-----:R-:W-:Y:S02]  /*12c000*/  PRMT R56, R49, 0x7773, RZ ;  /* 0x0000777331387816 */ /* 0x001fe400000000ff */
[----:B------:R-:W2:Y:S01]  /*12c010*/  LDL.LU R49, [R1+0x59f4] ;  /* 0x0059f40001317983 */ /* 0x000ea20000300800 */
[----:B------:R-:W-:-:S13]  /*12c020*/  LOP3.LUT P1, RZ, R58, 0x200000, RZ, 0xc0, !PT ;  /* 0x002000003aff7812 */ /* 0x000fda000782c0ff */
[----:B------:R3:W-:Y:S01]  /*12c030*/  @P1 STG.E.U8 desc[UR30][R20.64], R56 ;  /* 0x0000003814001986 */ /* 0x0007e2000c10111e */
[----:B------:R-:W-:Y:S02]  /*12c040*/  LOP3.LUT P1, RZ, R58, 0x100000, RZ, 0xc0, !PT ;  /* 0x001000003aff7812 */ /* 0x000fe4000782c0ff */
[C---:B------:R-:W-:Y:S02]  /*12c050*/  LOP3.LUT P2, RZ, R55.reuse, 0x800000, RZ, 0xc0, !PT ;  /* 0x0080000037ff7812 */ /* 0x040fe4000784c0ff */
[C---:B------:R-:W-:Y:S02]  /*12c060*/  LOP3.LUT P3, RZ, R55.reuse, 0x1000000, RZ, 0xc0, !PT ;  /* 0x0100000037ff7812 */ /* 0x040fe4000786c0ff */
[C---:B------:R-:W-:Y:S02]  /*12c070*/  LOP3.LUT P4, RZ, R55.reuse, 0x2000000, RZ, 0xc0, !PT ;  /* 0x0200000037ff7812 */ /* 0x040fe4000788c0ff */
[----:B------:R-:W-:Y:S02]  /*12c080*/  LOP3.LUT P5, RZ, R55, 0x4000000, RZ, 0xc0, !PT ;  /* 0x0400000037ff7812 */ /* 0x000fe400078ac0ff */
[----:B---3--:R-:W-:-:S05]  /*12c090*/  PRMT R56, R54, 0x7770, RZ ;  /* 0x0000777036387816 */ /* 0x008fca00000000ff */
[----:B------:R0:W-:Y:S01]  /*12c0a0*/  @P1 STG.E.U8 desc[UR30][R18.64], R56 ;  /* 0x0000003812001986 */ /* 0x0001e2000c10111e */
[----:B------:R-:W-:Y:S02]  /*12c0b0*/  LOP3.LUT P1, RZ, R58, 0x80000, RZ, 0xc0, !PT ;  /* 0x000800003aff7812 */ /* 0x000fe4000782c0ff */
[----:B0-----:R-:W-:-:S11]  /*12c0c0*/  PRMT R56, R54, 0x7771, RZ ;  /* 0x0000777136387816 */ /* 0x001fd600000000ff */
[----:B------:R0:W-:Y:S02]  /*12c0d0*/  @P1 STG.E.U8 desc[UR30][R16.64], R56 ;  /* 0x0000003810001986 */ /* 0x0001e4000c10111e */
[----:B0-----:R-:W-:-:S05]  /*12c0e0*/  PRMT R56, R54, 0x7772, RZ ;  /* 0x0000777236387816 */ /* 0x001fca00000000ff */
[----:B------:R0:W-:Y:S01]  /*12c0f0*/  @P2 STG.E.U8 desc[UR30][R14.64], R56 ;  /* 0x000000380e002986 */ /* 0x0001e2000c10111e */
[C---:B------:R-:W-:Y:S02]  /*12c100*/  LOP3.LUT P6, RZ, R55.reuse, 0x8000000, RZ, 0xc0, !PT ;  /* 0x0800000037ff7812 */ /* 0x040fe400078cc0ff */
[----:B0-----:R-:W-:Y:S02]  /*12c110*/  PRMT R56, R54, 0x7773, RZ ;  /* 0x0000777336387816 */ /* 0x001fe400000000ff */
[----:B------:R-:W-:Y:S01]  /*12c120*/  LOP3.LUT P0, RZ, R55, 0x10000000, RZ, 0xc0, !PT ;  /* 0x1000000037ff7812 */ /* 0x000fe2000780c0ff */
[----:B------:R-:W3:Y:S04]  /*12c130*/  LDL.LU R54, [R1+0x59f0] ;  /* 0x0059f00001367983 */ /* 0x000ee80000300800 */
[----:B----4-:R2:W-:Y:S02]  /*12c140*/  @P3 STG.E.U8 desc[UR30][R10.64], R56 ;  /* 0x000000380a003986 */ /* 0x0105e4000c10111e */
[----:B--2---:R-:W-:-:S05]  /*12c150*/  PRMT R56, R49, 0x7770, RZ ;  /* 0x0000777031387816 */ /* 0x004fca00000000ff */
[----:B------:R0:W-:Y:S02]  /*12c160*/  @P4 STG.E.U8 desc[UR30][R6.64], R56 ;  /* 0x0000003806004986 */ /* 0x0001e4000c10111e */
[----:B0-----:R-:W-:-:S05]  /*12c170*/  PRMT R56, R49, 0x7771, RZ ;  /* 0x0000777131387816 */ /* 0x001fca00000000ff */
[----:B------:R0:W-:Y:S02]  /*12c180*/  @P5 STG.E.U8 desc[UR30][R4.64], R56 ;  /* 0x0000003804005986 */ /* 0x0001e4000c10111e */
[----:B0-----:R-:W-:-:S05]  /*12c190*/  PRMT R56, R49, 0x7772, RZ ;  /* 0x0000777231387816 */ /* 0x001fca00000000ff */
[----:B------:R0:W-:Y:S02]  /*12c1a0*/  @P6 STG.E.U8 desc[UR30][R52.64], R56 ;  /* 0x0000003834006986 */ /* 0x0001e4000c10111e */
[----:B0-----:R-:W-:-:S05]  /*12c1b0*/  PRMT R56, R49, 0x7773, RZ ;  /* 0x0000777331387816 */ /* 0x001fca00000000ff */
[----:B------:R0:W-:Y:S04]  /*12c1c0*/  @P0 STG.E.U8 desc[UR30][R50.64], R56 ;  /* 0x0000003832000986 */ /* 0x0001e8000c10111e */
[----:B0-----:R-:W2:Y:S04]  /*12c1d0*/  LDL.LU.64 R50, [R1+0x1af0] ;  /* 0x001af00001327983 */ /* 0x001ea80000300a00 */
[----:B------:R-:W4:Y:S04]  /*12c1e0*/  LDL.LU.64 R52, [R1+0x1b18] ;  /* 0x001b180001347983 */ /* 0x000f280000300a00 */
[----:B------:R-:W4:Y:S04]  /*12c1f0*/  LDL.LU.64 R14, [R1+0x1b10] ;  /* 0x001b1000010e7983 */ /* 0x000f280000300a00 */
[----:B------:R-:W2:Y:S04]  /*12c200*/  LDL.LU R11, [R1+0x28] ;  /* 0x00002800010b7983 */ /* 0x000ea80000300800 */
[----:B------:R-:W4:Y:S04]  /*12c210*/  LDL.LU.64 R6, [R1+0x1b48] ;  /* 0x001b480001067983 */ /* 0x000f280000300a00 */
[----:B------:R-:W4:Y:S04]  /*12c220*/  LDL.LU.64 R4, [R1+0x1b68] ;  /* 0x001b680001047983 */ /* 0x000f280000300a00 */
[----:B------:R-:W4:Y:S04]  /*12c230*/  LDL.LU.64 R48, [R1+0x1ba0] ;  /* 0x001ba00001307983 */ /* 0x000f280000300a00 */
[----:B------:R-:W4:Y:S01]  /*12c240*/  LDL.LU R59, [R1+0x18] ;  /* 0x00001800013b7983 */ /* 0x000f220000300800 */
[----:B------:R-:W-:-:S02]  /*12c250*/  LOP3.LUT P4, RZ, R55, 0x20000000, RZ, 0xc0, !PT ;  /* 0x2000000037ff7812 */ /* 0x000fc4000788c0ff */
[C---:B------:R-:W-:Y:S02]  /*12c260*/  LOP3.LUT P5, RZ, R55.reuse, 0x40000000, RZ, 0xc0, !PT ;  /* 0x4000000037ff7812 */ /* 0x040fe400078ac0ff */
[----:B------:R-:W-:Y:S02]  /*12c270*/  LOP3.LUT P6, RZ, R55, 0x80000000, RZ, 0xc0, !PT ;  /* 0x8000000037ff7812 */ /* 0x000fe400078cc0ff */
[----:B---3--:R-:W-:Y:S02]  /*12c280*/  LOP3.LUT P1, RZ, R54, 0x200, RZ, 0xc0, !PT ;  /* 0x0000020036ff7812 */ /* 0x008fe4000782c0ff */
        /* <DEDUP_REMOVED lines=12> */
[----:B--2---:R-:W-:-:S05]  /*12c350*/  PRMT R55, R11, 0x7770, RZ ;  /* 0x000077700b377816 */ /* 0x004fca00000000ff */
[----:B------:R0:W-:Y:S04]  /*12c360*/  @P4 STG.E.U8 desc[UR30][R50.64], R55 ;  /* 0x0000003732004986 */ /* 0x0001e8000c10111e */
[----:B0-----:R-:W2:Y:S01]  /*12c370*/  LDL.LU.64 R50, [R1+0x1bc8] ;  /* 0x001bc80001327983 */ /* 0x001ea20000300a00 */
[----:B------:R-:W-:-:S03]  /*12c380*/  PRMT R55, R11, 0x7771, RZ ;  /* 0x000077710b377816 */ /* 0x000fc600000000ff */
[----:B------:R-:W3:Y:S04]  /*12c390*/  LDL.LU R10, [R1+0x4c] ;  /* 0x00004c00010a7983 */ /* 0x000ee80000300800 */
[----:B----4-:R0:W-:Y:S04]  /*12c3a0*/  @P5 STG.E.U8 desc[UR30][R52.64], R55 ;  /* 0x0000003734005986 */ /* 0x0101e8000c10111e */
[----:B0-----:R-:W4:Y:S01]  /*12c3b0*/  LDL.LU.64 R52, [R1+0x1bc0] ;  /* 0x001bc00001347983 */ /* 0x001f220000300a00 */
[----:B------:R-:W-:-:S03]  /*12c3c0*/  LOP3.LUT R58, R58, 0xffff7fff, RZ, 0xc0, !PT ;  /* 0xffff7fff3a3a7812 */ /* 0x000fc600078ec0ff */
[----:B------:R-:W3:Y:S01]  /*12c3d0*/  LDL.LU.64 R56, [R1+0x1bf8] ;  /* 0x001bf80001387983 */ /* 0x000ee20000300a00 */
[----:B------:R-:W-:Y:S02]  /*12c3e0*/  @P1 LOP3.LUT R58, R58, 0x8000, RZ, 0xfc, !PT ;  /* 0x000080003a3a1812 */ /* 0x000fe400078efcff */
[----:B------:R-:W-:Y:S01]  /*12c3f0*/  LOP3.LUT P1, RZ, R54, 0x10, RZ, 0xc0, !PT ;  /* 0x0000001036ff7812 */ /* 0x000fe2000782c0ff */
[----:B------:R-:W3:Y:S01]  /*12c400*/  LDL.LU.64 R60, [R1+0x1c20] ;  /* 0x001c2000013c7983 */ /* 0x000ee20000300a00 */
[----:B------:R-:W-:Y:S02]  /*12c410*/  LOP3.LUT R58, R58, 0xfffeffff, RZ, 0xc0, !PT ;  /* 0xfffeffff3a3a7812 */ /* 0x000fe400078ec0ff */
[----:B------:R-:W-:Y:S01]  /*12c420*/  LOP3.LUT P0, RZ, R54, 0x1, RZ, 0xc0, !PT ;  /* 0x0000000136ff7812 */ /* 0x000fe2000780c0ff */
[----:B------:R-:W3:Y:S08]  /*12c430*/  LDL.LU.64 R22, [R1+0x1c18] ;  /* 0x001c180001167983 */ /* 0x000ef00000300a00 */
[----:B------:R-:W-:-:S02]  /*12c440*/  @P1 LOP3.LUT R58, R58, 0x10000, RZ, 0xfc, !PT ;  /* 0x000100003a3a1812 */ /* 0x000fc400078efcff */
[----:B------:R-:W-:Y:S02]  /*12c450*/  LOP3.LUT P1, RZ, R54, 0x8, RZ, 0xc0, !PT ;  /* 0x0000000836ff7812 */ /* 0x000fe4000782c0ff */
[----:B------:R-:W-:-:S11]  /*12c460*/  LOP3.LUT R58, R58, 0xfffdffff, RZ, 0xc0, !PT ;  /* 0xfffdffff3a3a7812 */ /* 0x000fd600078ec0ff */
[----:B------:R-:W-:Y:S02]  /*12c470*/  @P1 LOP3.LUT R58, R58, 0x20000, RZ, 0xfc, !PT ;  /* 0x000200003a3a1812 */ /* 0x000fe400078efcff */
[----:B------:R-:W-:Y:S02]  /*12c480*/  LOP3.LUT P1, RZ, R54, 0x4, RZ, 0xc0, !PT ;  /* 0x0000000436ff7812 */ /* 0x000fe4000782c0ff */
[----:B------:R-:W-:Y:S02]  /*12c490*/  LOP3.LUT R58, R58, 0xfffbffff, RZ, 0xc0, !PT ;  /* 0xfffbffff3a3a7812 */ /* 0x000fe400078ec0ff */
[----:B------:R-:W-:-:S05]  /*12c4a0*/  PRMT R55, R11, 0x7772, RZ ;  /* 0x000077720b377816 */ /* 0x000fca00000000ff */
[----:B------:R0:W-:Y:S04]  /*12c4b0*/  @P6 STG.E.U8 desc[UR30][R14.64], R55 ;  /* 0x000000370e006986 */ /* 0x0001e8000c10111e */
[----:B------:R-:W-:Y:S02]  /*12c4c0*/  @P1 LOP3.LUT R58, R58, 0x40000, RZ, 0xfc, !PT ;  /* 0x000400003a3a1812 */ /* 0x000fe400078efcff */
[----:B------:R-:W-:Y:S02]  /*12c4d0*/  LOP3.LUT P1, RZ, R54, 0x2, RZ, 0xc0, !PT ;  /* 0x0000000236ff7812 */ /* 0x000fe4000782c0ff */
[----:B0-----:R-:W-:Y:S02]  /*12c4e0*/  PRMT R55, R11, 0x7773, RZ ;  /* 0x000077730b377816 */ /* 0x001fe400000000ff */
[----:B------:R-:W3:Y:S04]  /*12c4f0*/  LDL.LU R11, [R1+0x3c] ;  /* 0x00003c00010b7983 */ /* 0x000ee80000300800 */
[----:B------:R0:W-:Y:S04]  /*12c500*/  @P0 STG.E.U8 desc[UR30][R6.64], R55 ;  /* 0x0000003706000986 */ /* 0x0001e8000c10111e */
[----:B------:R-:W3:Y:S04]  /*12c510*/  LDL.LU.64 R20, [R1+0x1c50] ;  /* 0x001c500001147983 */ /* 0x000ee80000300a00 */
[----:B------:R-:W3:Y:S01]  /*12c520*/  LDL.LU.64 R18, [R1+0x1c70] ;  /* 0x001c700001127983 */ /* 0x000ee20000300a00 */
[----:B0-----:R-:W-:-:S03]  /*12c530*/  PRMT R55, R59, 0x7770, RZ ;  /* 0x000077703b377816 */ /* 0x001fc600000000ff */
[----:B------:R-:W3:Y:S04]  /*12c540*/  LDL.LU.64 R16, [R1+0x1ca0] ;  /* 0x001ca00001107983 */ /* 0x000ee80000300a00 */
[----:B------:R0:W-:Y:S01]  /*12c550*/  @P1 STG.E.U8 desc[UR30][R4.64], R55 ;  /* 0x0000003704001986 */ /* 0x0001e2000c10111e */
[----:B------:R-:W-:-:S03]  /*12c560*/  LOP3.LUT P1, RZ, R58, 0x40000, RZ, 0xc0, !PT ;  /* 0x000400003aff7812 */ /* 0x000fc6000782c0ff */
[----:B------:R-:W3:Y:S04]  /*12c570*/  LDL.LU.64 R14, [R1+0x1cc8] ;  /* 0x001cc800010e7983 */ /* 0x000ee80000300a00 */
[----:B------:R-:W3:Y:S01]  /*12c580*/  LDL.LU.64 R6, [R1+0x1cc0] ;  /* 0x001cc00001067983 */ /* 0x000ee20000300a00 */
[----:B0-----:R-:W-:-:S03]  /*12c590*/  PRMT R55, R59, 0x7771, RZ ;  /* 0x000077713b377816 */ /* 0x001fc600000000ff */
[----:B------:R-:W3:Y:S04]  /*12c5a0*/  LDL.LU.64 R4, [R1+0x1cf8] ;  /* 0x001cf80001047983 */ /* 0x000ee80000300a00 */
[----:B------:R0:W-:Y:S01]  /*12c5b0*/  @P1 STG.E.U8 desc[UR30][R48.64], R55 ;  /* 0x0000003730001986 */ /* 0x0001e2000c10111e */
[C---:B------:R-:W-:Y:S02]  /*12c5c0*/  LOP3.LUT P1, RZ, R58.reuse, 0x20000, RZ, 0xc0, !PT ;  /* 0x000200003aff7812 */ /* 0x040fe4000782c0ff */
[----:B0-----:R-:W-:Y:S01]  /*12c5d0*/  PRMT R55, R59, 0x7772, RZ ;  /* 0x000077723b377816 */ /* 0x001fe200000000ff */
[----:B------:R-:W3:Y:S10]  /*12c5e0*/  LDL.LU.64 R48, [R1+0x1d20] ;  /* 0x001d200001307983 */ /* 0x000ef40000300a00 */
[----:B--2---:R0:W-:Y:S01]  /*12c5f0*/  @P1 STG.E.U8 desc[UR30][R50.64], R55 ;  /* 0x0000003732001986 */ /* 0x0041e2000c10111e */
[----:B------:R-:W-:-:S02]  /*12c600*/  LOP3.LUT P1, RZ, R58, 0x10000, RZ, 0xc0, !PT ;  /* 0x000100003aff7812 */ /* 0x000fc4000782c0ff */
[----:B0-----:R-:W-:Y:S01]  /*12c610*/  PRMT R55, R59, 0x7773, RZ ;  /* 0x000077733b377816 */ /* 0x001fe200000000ff */
[----:B------:R-:W2:Y:S10]  /*12c620*/  LDL.LU.64 R50, [R1+0x1d18] ;  /* 0x001d180001327983 */ /* 0x000eb40000300a00 */
[----:B----4-:R0:W-:Y:S04]  /*12c630*/  @P1 STG.E.U8 desc[UR30][R52.64], R55 ;  /* 0x0000003734001986 */ /* 0x0101e8000c10111e */
[----:B0-----:R-:W4:Y:S01]  /*12c640*/  LDL.LU.64 R52, [R1+0x59e8] ;  /* 0x0059e80001347983 */ /* 0x001f220000300a00 */
[----:B------:R-:W-:-:S02]  /*12c650*/  LOP3.LUT P1, RZ, R58, 0x8000, RZ, 0xc0, !PT ;  /* 0x000080003aff7812 */ /* 0x000fc4000782c0ff */
        /* <DEDUP_REMOVED lines=26> */
[----:B----4-:R-:W-:-:S05]  /*12c800*/  PRMT R55, R53, 0x7770, RZ ;  /* 0x0000777035377816 */ /* 0x010fca00000000ff */
[----:B------:R0:W-:Y:S02]  /*12c810*/  @P5 STG.E.U8 desc[UR30][R4.64], R55 ;  /* 0x0000003704005986 */ /* 0x0001e4000c10111e */
[----:B0-----:R-:W-:-:S05]  /*12c820*/  PRMT R55, R53, 0x7771, RZ ;  /* 0x0000777135377816 */ /* 0x001fca00000000ff */
[----:B------:R0:W-:Y:S02]  /*12c830*/  @P6 STG.E.U8 desc[UR30][R48.64], R55 ;  /* 0x0000003730006986 */ /* 0x0001e4000c10111e */
[----:B0-----:R-:W-:-:S05]  /*12c840*/  PRMT R55, R53, 0x7772, RZ ;  /* 0x0000777235377816 */ /* 0x001fca00000000ff */
[----:B--2---:R0:W-:Y:S04]  /*12c850*/  @P0 STG.E.U8 desc[UR30][R50.64], R55 ;  /* 0x0000003732000986 */ /* 0x0041e8000c10111e */
[----:B0-----:R-:W2:Y:S04]  /*12c860*/  LDL.LU.64 R50, [R1+0x1d50] ;  /* 0x001d500001327983 */ /* 0x001ea80000300a00 */
[----:B------:R-:W3:Y:S04]  /*12c870*/  LDL.LU.64 R18, [R1+0x1d70] ;  /* 0x001d700001127983 */ /* 0x000ee80000300a00 */
[----:B------:R-:W4:Y:S04]  /*12c880*/  LDL.LU.64 R16, [R1+0x1da0] ;  /* 0x001da00001107983 */ /* 0x000f280000300a00 */
[----:B------:R-:W4:Y:S04]  /*12c890*/  LDL.LU.64 R14, [R1+0x1dc8] ;  /* 0x001dc800010e7983 */ /* 0x000f280000300a00 */
[----:B------:R-:W3:Y:S04]  /*12c8a0*/  LDL.LU R11, [R1+0x1c] ;  /* 0x00001c00010b7983 */ /* 0x000ee80000300800 */
[----:B------:R-:W4:Y:S04]  /*12c8b0*/  LDL.LU.64 R6, [R1+0x1dc0] ;  /* 0x001dc00001067983 */ /* 0x000f280000300a00 */
[----:B------:R-:W4:Y:S04]  /*12c8c0*/  LDL.LU.64 R48, [R1+0x1df8] ;  /* 0x001df80001307983 */ /* 0x000f280000300a00 */
[----:B------:R-:W4:Y:S01]  /*12c8d0*/  LDL.LU R59, [R1] ;  /* 0x00000000013b7983 */ /* 0x000f220000300800 */
[----:B------:R-:W-:-:S02]  /*12c8e0*/  LOP3.LUT P4, RZ, R54, 0x10000, RZ, 0xc0, !PT ;  /* 0x0001000036ff7812 */ /* 0x000fc4000788c0ff */
[----:B------:R-:W-:Y:S02]  /*12c8f0*/  PRMT R55, R53, 0x7773, RZ ;  /* 0x0000777335377816 */ /* 0x000fe400000000ff */
[----:B------:R-:W4:Y:S01]  /*12c900*/  LDL.LU R53, [R1+0x59e0] ;  /* 0x0059e00001357983 */ /* 0x000f220000300800 */
        /* <DEDUP_REMOVED lines=16> */
[----:B------:R-:W-:-:S02]  /*12ca10*/  LOP3.LUT R58, R58, 0xffffff7f, RZ, 0xc0, !PT ;  /* 0xffffff7f3a3a7812 */ /* 0x000fc400078ec0ff */
[----:B------:R-:W-:Y:S01]  /*12ca20*/  LOP3.LUT P5, RZ, R54, 0x20000, RZ, 0xc0, !PT ;  /* 0x0002000036ff7812 */ /* 0x000fe200078ac0ff */
[----:B------:R-:W2:Y:S01]  /*12ca30*/  LDL.LU.64 R56, [R1+0x1e50] ;  /* 0x001e500001387983 */ /* 0x000ea20000300a00 */
[----:B------:R-:W-:Y:S02]  /*12ca40*/  @P1 LOP3.LUT R58, R58, 0x80, RZ, 0xfc, !PT ;  /* 0x000000803a3a1812 */ /* 0x000fe400078efcff */
[----:B------:R-:W-:Y:S01]  /*12ca50*/  LOP3.LUT P1, RZ, R54, 0x800000, RZ, 0xc0, !PT ;  /* 0x0080000036ff7812 */ /* 0x000fe2000782c0ff */
[----:B------:R-:W2:Y:S01]  /*12ca60*/  LDL.LU.64 R60, [R1+0x1e70] ;  /* 0x001e7000013c7983 */ /* 0x000ea20000300a00 */
[----:B------:R-:W-:Y:S02]  /*12ca70*/  LOP3.LUT R58, R58, 0xfffffeff, RZ, 0xc0, !PT ;  /* 0xfffffeff3a3a7812 */ /* 0x000fe400078ec0ff */
[----:B------:R-:W-:Y:S01]  /*12ca80*/  LOP3.LUT P6, RZ, R54, 0x40000, RZ, 0xc0, !PT ;  /* 0x0004000036ff7812 */ /* 0x000fe200078cc0ff */
[----:B------:R-:W2:Y:S01]  /*12ca90*/  LDL.LU.64 R22, [R1+0x1ea0] ;  /* 0x001ea00001167983 */ /* 0x000ea20000300a00 */
[----:B---3--:R-:W-:-:S02]  /*12caa0*/  PRMT R55, R11, 0x7770, RZ ;  /* 0x000077700b377816 */ /* 0x008fc400000000ff */
[----:B------:R-:W-:Y:S01]  /*12cab0*/  LOP3.LUT P0, RZ, R54, 0x80000, RZ, 0xc0, !PT ;  /* 0x0008000036ff7812 */ /* 0x000fe2000780c0ff */
[----:B------:R-:W3:Y:S04]  /*12cac0*/  LDL.LU.64 R20, [R1+0x1ec8] ;  /* 0x001ec80001147983 */ /* 0x000ee80000300a00 */
        /* <DEDUP_REMOVED lines=18> */
[----:B------:R-:W-:-:S03]  /*12cbf0*/  LOP3.LUT P1, RZ, R58, 0x400, RZ, 0xc0, !PT ;  /* 0x000004003aff7812 */ /* 0x000fc6000782c0ff */
[----:B------:R-:W4:Y:S01]  /*12cc00*/  LDL.LU.64 R10, [R1+0x1f18] ;  /* 0x001f1800010a7983 */ /* 0x000f220000300a00 */
[----:B0-----:R-:W-:-:S03]  /*12cc10*/  PRMT R55, R59, 0x7770, RZ ;  /* 0x000077703b377816 */ /* 0x001fc600000000ff */
[----:B------:R-:W4:Y:S06]  /*12cc20*/  LDL.LU.64 R6, [R1+0x1f50] ;  /* 0x001f500001067983 */ /* 0x000f2c0000300a00 */
[----:B------:R0:W-:Y:S01]  /*12cc30*/  @P1 STG.E.U8 desc[UR30][R48.64], R55 ;  /* 0x0000003730001986 */ /* 0x0001e2000c10111e */
[C---:B------:R-:W-:Y:S02]  /*12cc40*/  LOP3.LUT P1, RZ, R58.reuse, 0x200, RZ, 0xc0, !PT ;  /* 0x000002003aff7812 */ /* 0x040fe4000782c0ff */
[----:B0-----:R-:W-:Y:S01]  /*12cc50*/  PRMT R55, R59, 0x7771, RZ ;  /* 0x000077713b377816 */ /* 0x001fe200000000ff */
[----:B------:R-:W4:Y:S10]  /*12cc60*/  LDL.LU.64 R48, [R1+0x1f70] ;  /* 0x001f700001307983 */ /* 0x000f340000300a00 */
[----:B--2---:R0:W-:Y:S01]  /*12cc70*/  @P1 STG.E.U8 desc[UR30][R50.64], R55 ;  /* 0x0000003732001986 */ /* 0x0041e2000c10111e */
[----:B------:R-:W-:-:S02]  /*12cc80*/  LOP3.LUT P1, RZ, R58, 0x100, RZ, 0xc0, !PT ;  /* 0x000001003aff7812 */ /* 0x000fc4000782c0ff */
[----:B0-----:R-:W-:Y:S01]  /*12cc90*/  PRMT R55, R59, 0x7772, RZ ;  /* 0x000077723b377816 */ /* 0x001fe200000000ff */
[----:B------:R-:W2:Y:S10]  /*12cca0*/  LDL.LU.64 R50, [R1+0x1fc8] ;  /* 0x001fc80001327983 */ /* 0x000eb40000300a00 */
[----:B------:R0:W-:Y:S04]  /*12ccb0*/  @P1 STG.E.U8 desc[UR30][R4.64], R55 ;  /* 0x0000003704001986 */ /* 0x0001e8000c10111e */
[----:B0-----:R-:W3:Y:S01]  /*12ccc0*/  LDL.LU.64 R4, [R1+0x59d8] ;  /* 0x0059d80001047983 */ /* 0x001ee20000300a00 */
[----:B------:R-:W-:-:S02]  /*12ccd0*/  LOP3.LUT P1, RZ, R58, 0x80, RZ, 0xc0, !PT ;  /* 0x000000803aff7812 */ /* 0x000fc4000782c0ff */
[----:B------:R-:W-:-:S11]  /*12cce0*/  PRMT R55, R59, 0x7773, RZ ;  /* 0x000077733b377816 */ /* 0x000fd600000000ff */
[----:B------:R3:W-:Y:S01]  /*12ccf0*/  @P1 STG.E.U8 desc[UR30][R56.64], R55 ;  /* 0x0000003738001986 */ /* 0x0007e2000c10111e */
[----:B------:R-:W-:Y:S02]  /*12cd00*/  LOP3.LUT P1, RZ, R58, 0x40, RZ, 0xc0, !PT ;  /* 0x000000403aff7812 */ /* 0x000fe4000782c0ff */
[C---:B------:R-:W-:Y:S02]  /*12cd10*/  LOP3.LUT P2, RZ, R54.reuse, 0x20000000, RZ, 0xc0, !PT ;  /* 0x2000000036ff7812 */ /* 0x040fe4000784c0ff */
[C---:B------:R-:W-:Y:S02]  /*12cd20*/  LOP3.LUT P3, RZ, R54.reuse, 0x40000000, RZ, 0xc0, !PT ;  /* 0x4000000036ff7812 */ /* 0x040fe4000786c0ff */
[----:B------:R-:W-:Y:S02]  /*12cd30*/  LOP3.LUT P4, RZ, R54, 0x80000000, RZ, 0xc0, !PT ;  /* 0x8000000036ff7812 */ /* 0x000fe4000788c0ff */
[C---:B------:R-:W-:Y:S02]  /*12cd40*/  LOP3.LUT P5, RZ, R53.reuse, 0x1, RZ, 0xc0, !PT ;  /* 0x0000000135ff7812 */ /* 0x040fe400078ac0ff */
[----:B------:R-:W-:-:S02]  /*12cd50*/  LOP3.LUT P6, RZ, R53, 0x2, RZ, 0xc0, !PT ;  /* 0x0000000235ff7812 */ /* 0x000fc400078cc0ff */
[----:B------:R-:W-:Y:S02]  /*12cd60*/  LOP3.LUT P0, RZ, R53, 0x4, RZ, 0xc0, !PT ;  /* 0x0000000435ff7812 */ /* 0x000fe4000780c0ff */
[----:B------:R-:W-:Y:S02]  /*12cd70*/  LOP3.LUT R54, R54, 0xf7ffffff, RZ, 0xc0, !PT ;  /* 0xf7ffffff36367812 */ /* 0x000fe400078ec0ff */
[----:B---3--:R-:W-:-:S05]  /*12cd80*/  PRMT R55, R4, 0x7770, RZ ;  /* 0x0000777004377816 */ /* 0x008fca00000000ff */
[----:B------:R0:W-:Y:S01]  /*12cd90*/  @P1 STG.E.U8 desc[UR30][R60.64], R55 ;  /* 0x000000373c001986 */ /* 0x0001e2000c10111e */
[----:B------:R-:W-:Y:S02]  /*12cda0*/  LOP3.LUT P1, RZ, R58, 0x20, RZ, 0xc0, !PT ;  /* 0x000000203aff7812 */ /* 0x000fe4000782c0ff */
[----:B0-----:R-:W-:-:S11]  /*12cdb0*/  PRMT R55, R4, 0x7771, RZ ;  /* 0x0000777104377816 */ /* 0x001fd600000000ff */
[----:B------:R0:W-:Y:S01]  /*12cdc0*/  @P1 STG.E.U8 desc[UR30][R22.64], R55 ;  /* 0x0000003716001986 */ /* 0x0001e2000c10111e */
[----:B------:R-:W-:Y:S02]  /*12cdd0*/  LOP3.LUT P1, RZ, R58, 0x10, RZ, 0xc0, !PT ;  /* 0x000000103aff7812 */ /* 0x000fe4000782c0ff */
[----:B0-----:R-:W-:-:S11]  /*12cde0*/  PRMT R55, R4, 0x7772, RZ ;  /* 0x0000777204377816 */ /* 0x001fd600000000ff */
[----:B------:R-:W-:Y:S01]  /*12cdf0*/  @P1 STG.E.U8 desc[UR30][R20.64], R55 ;  /* 0x0000003714001986 */ /* 0x000fe2000c10111e */
[----:B------:R-:W-:Y:S02]  /*12ce00*/  LOP3.LUT P1, RZ, R58, 0x8, RZ, 0xc0, !PT ;  /* 0x000000083aff7812 */ /* 0x000fe4000782c0ff */
[----:B------:R-:W-:-:S11]  /*12ce10*/  PRMT R4, R4, 0x7773, RZ ;  /* 0x0000777304047816 */ /* 0x000fd600000000ff */
[----:B------:R0:W-:Y:S02]  /*12ce20*/  @P1 STG.E.U8 desc[UR30][R18.64], R4 ;  /* 0x0000000412001986 */ /* 0x0001e4000c10111e */
[----:B0-----:R-:W-:-:S05]  /*12ce30*/  PRMT R4, R8, 0x7770, RZ ;  /* 0x0000777008047816 */ /* 0x001fca00000000ff */
[----:B----4-:R0:W-:Y:S02]  /*12ce40*/  @P2 STG.E.U8 desc[UR30][R16.64], R4 ;  /* 0x0000000410002986 */ /* 0x0101e4000c10111e */
[----:B0-----:R-:W-:-:S05]  /*12ce50*/  PRMT R4, R8, 0x7771, RZ ;  /* 0x0000777108047816 */ /* 0x001fca00000000ff */
[----:B------:R0:W-:Y:S02]  /*12ce60*/  @P3 STG.E.U8 desc[UR30][R14.64], R4 ;  /* 0x000000040e003986 */ /* 0x0001e4000c10111e */
[C---:B0-----:R-:W-:Y:S02]  /*12ce70*/  PRMT R4, R8.reuse, 0x7772, RZ ;  /* 0x0000777208047816 */ /* 0x041fe400000000ff */
[----:B------:R-:W-:-:S03]  /*12ce80*/  PRMT R8, R8, 0x7773, RZ ;  /* 0x0000777308087816 */ /* 0x000fc600000000ff */
[----:B------:R0:W-:Y:S04]  /*12ce90*/  @P4 STG.E.U8 desc[UR30][R10.64], R4 ;  /* 0x000000040a004986 */ /* 0x0001e8000c10111e */
[----:B------:R1:W-:Y:S04]  /*12cea0*/  @P5 STG.E.U8 desc[UR30][R6.64], R8 ;  /* 0x0000000806005986 */ /* 0x0003e8000c10111e */
[----:B0-----:R-:W3:Y:S04]  /*12ceb0*/  LDL.LU.64 R10, [R1+0x2018] ;  /* 0x00201800010a7983 */ /* 0x001ee80000300a00 */
[----:B-1----:R-:W4:Y:S04]  /*12cec0*/  LDL.LU.64 R6, [R1+0x2010] ;  /* 0x0020100001067983 */ /* 0x002f280000300a00 */
[----:B------:R-:W4:Y:S04]  /*12ced0*/  LDL.LU.64 R18, [R1+0x2038] ;  /* 0x0020380001127983 */ /* 0x000f280000300a00 */
[----:B------:R-:W4:Y:S04]  /*12cee0*/  LDL.LU.64 R16, [R1+0x2070] ;  /* 0x0020700001107983 */ /* 0x000f280000300a00 */
[----:B------:R-:W4:Y:S01]  /*12cef0*/  LDL.LU.64 R14, [R1+0x2068] ;  /* 0x00206800010e7983 */ /* 0x000f220000300a00 */
[----:B------:R-:W-:-:S05]  /*12cf00*/  PRMT R4, R12, 0x7770, RZ ;  /* 0x000077700c047816 */ /* 0x000fca00000000ff */
[----:B------:R0:W-:Y:S04]  /*12cf10*/  @P6 STG.E.U8 desc[UR30][R48.64], R4 ;  /* 0x0000000430006986 */ /* 0x0001e8000c10111e */
[----:B0-----:R-:W4:Y:S01]  /*12cf20*/  LDL.LU.64 R48, [R1+0x2090] ;  /* 0x0020900001307983 */ /* 0x001f220000300a00 */
[----:B------:R-:W-:-:S05]  /*12cf30*/  PRMT R4, R12, 0x7771, RZ ;  /* 0x000077710c047816 */ /* 0x000fca00000000ff */
[----:B--2---:R0:W-:Y:S04]  /*12cf40*/  @P0 STG.E.U8 desc[UR30][R50.64], R4 ;  /* 0x0000000432000986 */ /* 0x0041e8000c10111e */
[----:B0-----:R-:W2:Y:S01]  /*12cf50*/  LDL.LU.64 R50, [R1+0x2098] ;  /* 0x0020980001327983 */ /* 0x001ea20000300a00 */
[----:B------:R-:W-:Y:S02]  /*12cf60*/  LOP3.LUT P1, RZ, R53, 0x8000, RZ, 0xc0, !PT ;  /* 0x0000800035ff7812 */ /* 0x000fe4000782c0ff */
[----:B------:R-:W-:Y:S01]  /*12cf70*/  LOP3.LUT R58, R58, 0xfffffffe, RZ, 0xc0, !PT ;  /* 0xfffffffe3a3a7812 */ /* 0x000fe200078ec0ff */
[----:B------:R-:W2:Y:S10]  /*12cf80*/  LDL.LU.64 R20, [R1+0x20b0] ;  /* 0x0020b00001147983 */ /* 0x000eb40000300a00 */
[----:B------:R-:W-:-:S02]  /*12cf90*/  @P1 LOP3.LUT R54, R54, 0x8000000, RZ, 0xfc, !PT ;  /* 0x0800000036361812 */ /* 0x000fc400078efcff */
        /* <DEDUP_REMOVED lines=12> */
[C---:B------:R-:W-:Y:S02]  /*12d060*/  LOP3.LUT P1, RZ, R53.reuse, 0x400, RZ, 0xc0, !PT ;  /* 0x0000040035ff7812 */ /* 0x040fe4000782c0ff */
[----:B------:R-:W-:-:S11]  /*12d070*/  LOP3.LUT P4, RZ, R53, 0x8, RZ, 0xc0, !PT ;  /* 0x0000000835ff7812 */ /* 0x000fd6000788c0ff */
[----:B------:R-:W-:Y:S02]  /*12d080*/  @P1 LOP3.LUT R58, R58, 0x1, RZ, 0xfc, !PT ;  /* 0x000000013a3a1812 */ /* 0x000fe400078efcff */
[C---:B------:R-:W-:Y:S02]  /*12d090*/  LOP3.LUT P1, RZ, R53.reuse, 0x200, RZ, 0xc0, !PT ;  /* 0x0000020035ff7812 */ /* 0x040fe4000782c0ff */
[----:B------:R-:W-:Y:S02]  /*12d0a0*/  LOP3.LUT R58, R58, 0xfffffffd, RZ, 0xc0, !PT ;  /* 0xfffffffd3a3a7812 */ /* 0x000fe400078ec0ff */
[C---:B------:R-:W-:Y:S02]  /*12d0b0*/  LOP3.LUT P5, RZ, R53.reuse, 0x10, RZ, 0xc0, !PT ;  /* 0x0000001035ff7812 */ /* 0x040fe400078ac0ff */
[----:B------:R-:W-:Y:S02]  /*12d0c0*/  LOP3.LUT P6, RZ, R53, 0x20, RZ, 0xc0, !PT ;  /* 0x0000002035ff7812 */ /* 0x000fe400078cc0ff */
[----:B------:R-:W-:-:S05]  /*12d0d0*/  PRMT R4, R12, 0x7772, RZ ;  /* 0x000077720c047816 */ /* 0x000fca00000000ff */
[----:B------:R-:W-:Y:S02]  /*12d0e0*/  @P1 LOP3.LUT R58, R58, 0x2, RZ, 0xfc, !PT ;  /* 0x000000023a3a1812 */ /* 0x000fe400078efcff */
[C---:B------:R-:W-:Y:S02]  /*12d0f0*/  LOP3.LUT P1, RZ, R53.reuse, 0x100, RZ, 0xc0, !PT ;  /* 0x0000010035ff7812 */ /* 0x040fe4000782c0ff */
[----:B------:R-:W-:Y:S02]  /*12d100*/  LOP3.LUT P0, RZ, R53, 0x40, RZ, 0xc0, !PT ;  /* 0x0000004035ff7812 */ /* 0x000fe4000780c0ff */
[----:B------:R-:W-:Y:S02]  /*12d110*/  LOP3.LUT R58, R58, 0xfffffffb, RZ, 0xc0, !PT ;  /* 0xfffffffb3a3a7812 */ /* 0x000fe400078ec0ff */
[----:B------:R-:W-:-:S07]  /*12d120*/  PRMT R12, R12, 0x7773, RZ ;  /* 0x000077730c0c7816 */ /* 0x000fce00000000ff */
[----:B------:R-:W-:Y:S02]  /*12d130*/  @P1 LOP3.LUT R58, R58, 0x4, RZ, 0xfc, !PT ;  /* 0x000000043a3a1812 */ /* 0x000fe400078efcff */
[----:B------:R-:W-:Y:S01]  /*12d140*/  LOP3.LUT P1, RZ, R53, 0x80, RZ, 0xc0, !PT ;  /* 0x0000008035ff7812 */ /* 0x000fe2000782c0ff */
[----:B---3--:R0:W-:Y:S04]  /*12d150*/  @P4 STG.E.U8 desc[UR30][R10.64], R4 ;  /* 0x000000040a004986 */ /* 0x0081e8000c10111e */
[----:B----4-:R1:W-:Y:S01]  /*12d160*/  @P5 STG.E.U8 desc[UR30][R6.64], R12 ;  /* 0x0000000c06005986 */ /* 0x0103e2000c10111e */
[----:B0-----:R-:W-:-:S03]  /*12d170*/  PRMT R4, R52, 0x7770, RZ ;  /* 0x0000777034047816 */ /* 0x001fc600000000ff */
[----:B------:R-:W3:Y:S04]  /*12d180*/  LDL.LU.64 R10, [R1+0x20c0] ;  /* 0x0020c000010a7983 */ /* 0x000ee80000300a00 */
[----:B------:R0:W-:Y:S04]  /*12d190*/  @P6 STG.E.U8 desc[UR30][R18.64], R4 ;  /* 0x0000000412006986 */ /* 0x0001e8000c10111e */
[----:B-1----:R-:W4:Y:S04]  /*12d1a0*/  LDL.LU.64 R6, [R1+0x20b8] ;  /* 0x0020b80001067983 */ /* 0x002f280000300a00 */
[----:B------:R-:W4:Y:S01]  /*12d1b0*/  LDL.LU.64 R56, [R1+0x2118] ;  /* 0x0021180001387983 */ /* 0x000f220000300a00 */
[----:B0-----:R-:W-:-:S03]  /*12d1c0*/  PRMT R4, R52, 0x7771, RZ ;  /* 0x0000777134047816 */ /* 0x001fc600000000ff */
[----:B------:R-:W4:Y:S04]  /*12d1d0*/  LDL.LU.64 R60, [R1+0x2110] ;  /* 0x00211000013c7983 */ /* 0x000f280000300a00 */
[----:B------:R0:W-:Y:S04]  /*12d1e0*/  @P0 STG.E.U8 desc[UR30][R16.64], R4 ;  /* 0x0000000410000986 */ /* 0x0001e8000c10111e */
[----:B------:R-:W4:Y:S04]  /*12d1f0*/  LDL.LU.64 R22, [R1+0x2130] ;  /* 0x0021300001167983 */ /* 0x000f280000300a00 */
[----:B------:R-:W4:Y:S01]  /*12d200*/  LDL.LU.64 R18, [R1+0x2150] ;  /* 0x0021500001127983 */ /* 0x000f220000300a00 */
[----:B0-----:R-:W-:-:S05]  /*12d210*/  PRMT R4, R52, 0x7772, RZ ;  /* 0x0000777234047816 */ /* 0x001fca00000000ff */
[----:B------:R0:W-:Y:S01]  /*12d220*/  @P1 STG.E.U8 desc[UR30][R14.64], R4 ;  /* 0x000000040e001986 */ /* 0x0001e2000c10111e */
[----:B------:R-:W-:Y:S02]  /*12d230*/  LOP3.LUT P1, RZ, R58, 0x4, RZ, 0xc0, !PT ;  /* 0x000000043aff7812 */ /* 0x000fe4000782c0ff */
[----:B0-----:R-:W-:Y:S02]  /*12d240*/  PRMT R4, R52, 0x7773, RZ ;  /* 0x0000777334047816 */ /* 0x001fe400000000ff */
[----:B------:R-:W4:Y:S09]  /*12d250*/  LDL.LU R52, [R1+0x59d0] ;  /* 0x0059d00001347983 */ /* 0x000f320000300800 */
[----:B------:R0:W-:Y:S01]  /*12d260*/  @P1 STG.E.U8 desc[UR30][R48.64], R4 ;  /* 0x0000000430001986 */ /* 0x0001e2000c10111e */
[----:B------:R-:W-:-:S03]  /*12d270*/  LOP3.LUT P1, RZ, R58, 0x2, RZ, 0xc0, !PT ;  /* 0x000000023aff7812 */ /* 0x000fc6000782c0ff */
[----:B------:R-:W4:Y:S04]  /*12d280*/  LDL.LU.64 R16, [R1+0x2168] ;  /* 0x0021680001107983 */ /* 0x000f280000300a00 */
[----:B------:R-:W4:Y:S01]  /*12d290*/  LDL.LU.64 R14, [R1+0x2228] ;  /* 0x00222800010e7983 */ /* 0x000f220000300a00 */
[----:B0-----:R-:W-:-:S03]  /*12d2a0*/  PRMT R4, R5, 0x7770, RZ ;  /* 0x0000777005047816 */ /* 0x001fc600000000ff */
[----:B------:R-:W4:Y:S04]  /*12d2b0*/  LDL.LU.64 R48, [R1+0x2220] ;  /* 0x0022200001307983 */ /* 0x000f280000300a00 */
[----:B--2---:R0:W-:Y:S01]  /*12d2c0*/  @P1 STG.E.U8 desc[UR30][R50.64], R4 ;  /* 0x0000000432001986 */ /* 0x0041e2000c10111e */
[----:B------:R-:W-:-:S03]  /*12d2d0*/  LOP3.LUT P1, RZ, R58, 0x1, RZ, 0xc0, !PT ;  /* 0x000000013aff7812 */ /* 0x000fc6000782c0ff */
[----:B0-----:R-:W2:Y:S04]  /*12d2e0*/  LDL.LU.64 R50, [R1+0x2230] ;  /* 0x0022300001327983 */ /* 0x001ea80000300a00 */
[----:B------:R-:W2:Y:S01]  /*12d2f0*/  LDL.LU.64 R58, [R1+0x20d8] ;  /* 0x0020d800013a7983 */ /* 0x000ea20000300a00 */
[----:B------:R-:W-:-:S05]  /*12d300*/  PRMT R4, R5, 0x7771, RZ ;  /* 0x0000777105047816 */ /* 0x000fca00000000ff */
[----:B------:R0:W-:Y:S01]  /*12d310*/  @P1 STG.E.U8 desc[UR30][R20.64], R4 ;  /* 0x0000000414001986 */ /* 0x0001e2000c10111e */
[----:B------:R-:W-:Y:S02]  /*12d320*/  LOP3.LUT P1, RZ, R54, 0x80000000, RZ, 0xc0, !PT ;  /* 0x8000000036ff7812 */ /* 0x000fe4000782c0ff */
[C---:B0-----:R-:W-:Y:S01]  /*12d330*/  PRMT R4, R5.reuse, 0x7772, RZ ;  /* 0x0000777205047816 */ /* 0x041fe200000000ff */
[----:B------:R-:W2:Y:S01]  /*12d340*/  LDL.LU.64 R20, [R1+0x59c8] ;  /* 0x0059c80001147983 */ /* 0x000ea20000300a00 */
[----:B------:R-:W-:Y:S02]  /*12d350*/  PRMT R5, R5, 0x7773, RZ ;  /* 0x0000777305057816 */ /* 0x000fe400000000ff */
[C---:B------:R-:W-:Y:S02]  /*12d360*/  LOP3.LUT P2, RZ, R53.reuse, 0x10000, RZ, 0xc0, !PT ;  /* 0x0001000035ff7812 */ /* 0x040fe4000784c0ff */
[C---:B------:R-:W-:Y:S02]  /*12d370*/  LOP3.LUT P3, RZ, R53.reuse, 0x20000, RZ, 0xc0, !PT ;  /* 0x0002000035ff7812 */ /* 0x040fe4000786c0ff */
[----:B------:R-:W-:-:S02]  /*12d380*/  LOP3.LUT P4, RZ, R53, 0x40000, RZ, 0xc0, !PT ;  /* 0x0004000035ff7812 */ /* 0x000fc4000788c0ff */
[C---:B------:R-:W-:Y:S02]  /*12d390*/  LOP3.LUT P5, RZ, R53.reuse, 0x80000, RZ, 0xc0, !PT ;  /* 0x0008000035ff7812 */ /* 0x040fe400078ac0ff */
[----:B------:R-:W-:Y:S01]  /*12d3a0*/  LOP3.LUT P6, RZ, R53, 0x100000, RZ, 0xc0, !PT ;  /* 0x0010000035ff7812 */ /* 0x000fe200078cc0ff */
[----:B---3--:R0:W-:Y:S01]  /*12d3b0*/  @P1 STG.E.U8 desc[UR30][R10.64], R4 ;  /* 0x000000040a001986 */ /* 0x0081e2000c10111e */
[C---:B------:R-:W-:Y:S02]  /*12d3c0*/  LOP3.LUT P1, RZ, R54.reuse, 0x40000000, RZ, 0xc0, !PT ;  /* 0x4000000036ff7812 */ /* 0x040fe4000782c0ff */
[----:B0-----:R-:W-:Y:S01]  /*12d3d0*/  PRMT R4, R9, 0x7770, RZ ;  /* 0x0000777009047816 */ /* 0x001fe200000000ff */
[----:B------:R-:W3:Y:S10]  /*12d3e0*/  LDL.LU.64 R10, [R1+0x59c0] ;  /* 0x0059c000010a7983 */ /* 0x000ef40000300a00 */
[----:B----4-:R0:W-:Y:S01]  /*12d3f0*/  @P1 STG.E.U8 desc[UR30][R6.64], R5 ;  /* 0x0000000506001986 */ /* 0x0101e2000c10111e */
[----:B------:R-:W-:-:S03]  /*12d400*/  LOP3.LUT P1, RZ, R54, 0x20000000, RZ, 0xc0, !PT ;  /* 0x2000000036ff7812 */ /* 0x000fc6000782c0ff */
[----:B0-----:R-:W4:Y:S10]  /*12d410*/  LDL.LU.64 R6, [R1+0x59b8] ;  /* 0x0059b80001067983 */ /* 0x001f340000300a00 */
[----:B--2---:R0:W-:Y:S01]  /*12d420*/  @P1 STG.E.U8 desc[UR30][R58.64], R4 ;  /* 0x000000043a001986 */ /* 0x0041e2000c10111e */
[----:B------:R-:W-:-:S02]  /*12d430*/  LOP3.LUT P1, RZ, R54, 0x10000000, RZ, 0xc0, !PT ;  /* 0x1000000036ff7812 */ /* 0x000fc4000782c0ff */
[----:B0-----:R-:W-:-:S11]  /*12d440*/  PRMT R4, R9, 0x7771, RZ ;  /* 0x0000777109047816 */ /* 0x001fd600000000ff */
[----:B------:R0:W-:Y:S01]  /*12d450*/  @P1 STG.E.U8 desc[UR30][R56.64], R4 ;  /* 0x0000000438001986 */ /* 0x0001e2000c10111e */
[----:B------:R-:W-:Y:S02]  /*12d460*/  LOP3.LUT P1, RZ, R54, 0x8000000, RZ, 0xc0, !PT ;  /* 0x0800000036ff7812 */ /* 0x000fe4000782c0ff */
[C---:B0-----:R-:W-:Y:S02]  /*12d470*/  PRMT R4, R9.reuse, 0x7772, RZ ;  /* 0x0000777209047816 */ /* 0x041fe400000000ff */
[----:B------:R-:W-:-:S09]  /*12d480*/  PRMT R9, R9, 0x7773, RZ ;  /* 0x0000777309097816 */ /* 0x000fd200000000ff */
[----:B------:R0:W-:Y:S04]  /*12d490*/  @P1 STG.E.U8 desc[UR30][R60.64], R4 ;  /* 0x000000043c001986 */ /* 0x0001e8000c10111e */
[----:B------:R-:W-:Y:S01]  /*12d4a0*/  @P2 STG.E.U8 desc[UR30][R22.64], R9 ;  /* 0x0000000916002986 */ /* 0x000fe2000c10111e */
[----:B0-----:R-:W-:-:S05]  /*12d4b0*/  PRMT R4, R13, 0x7770, RZ ;  /* 0x000077700d047816 */ /* 0x001fca00000000ff */
[----:B------:R0:W-:Y:S02]  /*12d4c0*/  @P3 STG.E.U8 desc[UR30][R18.64], R4 ;  /* 0x0000000412003986 */ /* 0x0001e4000c10111e */
[----:B0-----:R-:W-:-:S05]  /*12d4d0*/  PRMT R4, R13, 0x7771, RZ ;  /* 0x000077710d047816 */ /* 0x001fca00000000ff */
[----:B------:R0:W-:Y:S02]  /*12d4e0*/  @P4 STG.E.U8 desc[UR30][R16.64], R4 ;  /* 0x0000000410004986 */ /* 0x0001e4000c10111e */
[----:B0-----:R-:W-:-:S05]  /*12d4f0*/  PRMT R4, R13, 0x7772, RZ ;  /* 0x000077720d047816 */ /* 0x001fca00000000ff */
[----:B------:R0:W-:Y:S01]  /*12d500*/  @P5 STG.E.U8 desc[UR30][R14.64], R4 ;  /* 0x000000040e005986 */ /* 0x0001e2000c10111e */
[----:B------:R-:W-:-:S03]  /*12d510*/  PRMT R13, R13, 0x7773, RZ ;  /* 0x000077730d0d7816 */ /* 0x000fc600000000ff */
[----:B0-----:R-:W2:Y:S04]  /*12d520*/  LDL.LU.64 R14, [R1+0x2240] ;  /* 0x00224000010e7983 */ /* 0x001ea80000300a00 */
[----:B------:R0:W-:Y:S04]  /*12d530*/  @P6 STG.E.U8 desc[UR30][R48.64], R13 ;  /* 0x0000000d30006986 */ /* 0x0001e8000c10111e */
[----:B0-----:R-:W3:Y:S04]  /*12d540*/  LDL.LU.64 R48, [R1+0x2238] ;  /* 0x0022380001307983 */ /* 0x001ee80000300a00 */
[----:B------:R-:W4:Y:S04]  /*12d550*/  LDL.LU.64 R56, [R1+0x2248] ;  /* 0x0022480001387983 */ /* 0x000f280000300a00 */
[----:B------:R-:W4:Y:S04]  /*12d560*/  LDL.LU.64 R60, [R1+0x2250] ;  /* 0x00225000013c7983 */ /* 0x000f280000300a00 */
[----:B------:R-:W4:Y:S01]  /*12d570*/  LDL.LU.64 R22, [R1+0x2258] ;  /* 0x0022580001167983 */ /* 0x000f220000300a00 */
[----:B------:R-:W-:-:S03]  /*12d580*/  LOP3.LUT P0, RZ, R53, 0x200000, RZ, 0xc0, !PT ;  /* 0x0020000035ff7812 */ /* 0x000fc6000780c0ff */
[----:B------:R-:W4:Y:S01]  /*12d590*/  LDL.LU.64 R18, [R1+0x2268] ;  /* 0x0022680001127983 */ /* 0x000f220000300a00 */
[----:B------:R-:W-:-:S09]  /*12d5a0*/  PRMT R4, R3, 0x7770, RZ ;  /* 0x0000777003047816 */ /* 0x000fd200000000ff */
[----:B------:R0:W-:Y:S04]  /*12d5b0*/  @P0 STG.E.U8 desc[UR30][R50.64], R4 ;  /* 0x0000000432000986 */ /* 0x0001e8000c10111e */
[----:B0-----:R-:W4:Y:S01]  /*12d5c0*/  LDL.LU.64 R50, [R1+0x2260] ;  /* 0x0022600001327983 */ /* 0x001f220000300a00 */
[----:B------:R-:W-:-:S03]  /*12d5d0*/  LOP3.LUT P4, RZ, R53, 0x400000, RZ, 0xc0, !PT ;  /* 0x0040000035ff7812 */ /* 0x000fc6000788c0ff */
[----:B------:R-:W4:Y:S01]  /*12d5e0*/  LDL.LU.64 R16, [R1+0x2270] ;  /* 0x0022700001107983 */ /* 0x000f220000300a00 */
[----:B------:R-:W-:Y:S02]  /*12d5f0*/  PRMT R4, R3, 0x7771, RZ ;  /* 0x0000777103047816 */ /* 0x000fe400000000ff */
[----:B------:R-:W-:Y:S02]  /*12d600*/  LOP3.LUT P5, RZ, R53, 0x800000, RZ, 0xc0, !PT ;  /* 0x0080000035ff7812 */ /* 0x000fe400078ac0ff */
        /* <DEDUP_REMOVED lines=14> */
[----:B0-----:R-:W2:Y:S01]  /*12d6f0*/  LDL.LU.64 R14, [R1+0x2280] ;  /* 0x00228000010e7983 */ /* 0x001ea20000300a00 */
[----:B------:R-:W-:-:S05]  /*12d700*/  PRMT R4, R3, 0x7772, RZ ;  /* 0x0000777203047816 */ /* 0x000fca00000000ff */
[----:B---3--:R0:W-:Y:S04]  /*12d710*/  @P5 STG.E.U8 desc[UR30][R48.64], R4 ;  /* 0x0000000430005986 */ /* 0x0081e8000c10111e */
[----:B0-----:R-:W3:Y:S01]  /*12d720*/  LDL.LU.64 R48, [R1+0x2278] ;  /* 0x0022780001307983 */ /* 0x001ee20000300a00 */
[----:B------:R-:W-:-:S04]  /*12d730*/  LOP3.LUT R54, R54, 0xff7fffff, RZ, 0xc0, !PT ;  /* 0xff7fffff36367812 */ /* 0x000fc800078ec0ff */
[----:B------:R-:W-:Y:S02]  /*12d740*/  @P1 LOP3.LUT R54, R54, 0x800000, RZ, 0xfc, !PT ;  /* 0x0080000036361812 */ /* 0x000fe400078efcff */
[----:B------:R-:W-:Y:S02]  /*12d750*/  LOP3.LUT P1, RZ, R53, 0x20000000, RZ, 0xc0, !PT ;  /* 0x2000000035ff7812 */ /* 0x000fe4000782c0ff */
[----:B------:R-:W-:-:S11]  /*12d760*/  LOP3.LUT R54, R54, 0xfeffffff, RZ, 0xc0, !PT ;  /* 0xfeffffff36367812 */ /* 0x000fd600078ec0ff */
[----:B------:R-:W-:Y:S02]  /*12d770*/  @P1 LOP3.LUT R54, R54, 0x1000000, RZ, 0xfc, !PT ;  /* 0x0100000036361812 */ /* 0x000fe400078efcff */
[C---:B------:R-:W-:Y:S02]  /*12d780*/  LOP3.LUT P1, RZ, R53.reuse, 0x10000000, RZ, 0xc0, !PT ;  /* 0x1000000035ff7812 */ /* 0x040fe4000782c0ff */
[----:B------:R-:W-:Y:S02]  /*12d790*/  LOP3.LUT R54, R54, 0xfdffffff, RZ, 0xc0, !PT ;  /* 0xfdffffff36367812 */ /* 0x000fe400078ec0ff */
[----:B------:R-:W-:-:S09]  /*12d7a0*/  LOP3.LUT P6, RZ, R53, 0x1000000, RZ, 0xc0, !PT ;  /* 0x0100000035ff7812 */ /* 0x000fd200078cc0ff */
[----:B------:R-:W-:Y:S02]  /*12d7b0*/  @P1 LOP3.LUT R54, R54, 0x2000000, RZ, 0xfc, !PT ;  /* 0x0200000036361812 */ /* 0x000fe400078efcff */
[C---:B------:R-:W-:Y:S02]  /*12d7c0*/  LOP3.LUT P1, RZ, R53.reuse, 0x8000000, RZ, 0xc0, !PT ;  /* 0x0800000035ff7812 */ /* 0x040fe4000782c0ff */
[----:B------:R-:W-:Y:S02]  /*12d7d0*/  LOP3.LUT P0, RZ, R53, 0x2000000, RZ, 0xc0, !PT ;  /* 0x0200000035ff7812 */ /* 0x000fe4000780c0ff */
[----:B------:R-:W-:Y:S02]  /*12d7e0*/  LOP3.LUT R54, R54, 0xfbffffff, RZ, 0xc0, !PT ;  /* 0xfbffffff36367812 */ /* 0x000fe400078ec0ff */
[----:B------:R-:W-:Y:S02]  /*12d7f0*/  PRMT R4, R3, 0x7773, RZ ;  /* 0x0000777303047816 */ /* 0x000fe400000000ff */
[----:B------:R-:W3:Y:S05]  /*12d800*/  LDL.LU R3, [R1+0x59b0] ;  /* 0x0059b00001037983 */ /* 0x000eea0000300800 */
[----:B------:R-:W-:Y:S01]  /*12d810*/  @P1 LOP3.LUT R54, R54, 0x4000000, RZ, 0xfc, !PT ;  /* 0x0400000036361812 */ /* 0x000fe200078efcff */
[----:B----4-:R0:W-:Y:S01]  /*12d820*/  @P6 STG.E.U8 desc[UR30][R56.64], R4 ;  /* 0x0000000438006986 */ /* 0x0101e2000c10111e */
[----:B------:R-:W-:-:S03]  /*12d830*/  LOP3.LUT P1, RZ, R53, 0x4000000, RZ, 0xc0, !PT ;  /* 0x0400000035ff7812 */ /* 0x000fc6000782c0ff */
[----:B------:R-:W4:Y:S04]  /*12d840*/  LDL.LU.64 R12, [R1+0x2290] ;  /* 0x00229000010c7983 */ /* 0x000f280000300a00 */
[----:B------:R-:W4:Y:S01]  /*12d850*/  LDL.LU.64 R8, [R1+0x2298] ;  /* 0x0022980001087983 */ /* 0x000f220000300a00 */
[----:B0-----:R-:W-:-:S03]  /*12d860*/  PRMT R4, R6, 0x7770, RZ ;  /* 0x0000777006047816 */ /* 0x001fc600000000ff */
[----:B------:R-:W4:Y:S04]  /*12d870*/  LDL.LU.64 R58, [R1+0x22a8] ;  /* 0x0022a800013a7983 */ /* 0x000f280000300a00 */
[----:B------:R0:W-:Y:S04]  /*12d880*/  @P0 STG.E.U8 desc[UR30][R60.64], R4 ;  /* 0x000000043c000986 */ /* 0x0001e8000c10111e */
        /* <DEDUP_REMOVED lines=8> */
[----:B------:R-:W-:-:S02]  /*12d910*/  LOP3.LUT P1, RZ, R54, 0x2000000, RZ, 0xc0, !PT ;  /* 0x0200000036ff7812 */ /* 0x000fc4000782c0ff */
[----:B------:R-:W-:Y:S02]  /*12d920*/  PRMT R6, R6, 0x7773, RZ ;  /* 0x0000777306067816 */ /* 0x000fe400000000ff */
[----:B0-----:R-:W-:Y:S01]  /*12d930*/  PRMT R4, R10, 0x7770, RZ ;  /* 0x000077700a047816 */ /* 0x001fe200000000ff */
[----:B------:R-:W4:Y:S08]  /*12d940*/  LDL.LU.64 R18, [R1+0x22b8] ;  /* 0x0022b80001127983 */ /* 0x000f300000300a00 */
[----:B------:R0:W-:Y:S01]  /*12d950*/  @P1 STG.E.U8 desc[UR30][R50.64], R6 ;  /* 0x0000000632001986 */ /* 0x0001e2000c10111e */
[----:B------:R-:W-:-:S03]  /*12d960*/  LOP3.LUT P1, RZ, R54, 0x1000000, RZ, 0xc0, !PT ;  /* 0x0100000036ff7812 */ /* 0x000fc6000782c0ff */
[----:B0-----:R-:W4:Y:S10]  /*12d970*/  LDL.LU.64 R50, [R1+0x22c8] ;  /* 0x0022c80001327983 */ /* 0x001f340000300a00 */
[----:B------:R0:W-:Y:S01]  /*12d980*/  @P1 STG.E.U8 desc[UR30][R16.64], R4 ;  /* 0x0000000410001986 */ /* 0x0001e2000c10111e */
[----:B------:R-:W-:-:S02]  /*12d990*/  LOP3.LUT P1, RZ, R54, 0x800000, RZ, 0xc0, !PT ;  /* 0x0080000036ff7812 */ /* 0x000fc4000782c0ff */
[----:B0-----:R-:W-:Y:S01]  /*12d9a0*/  PRMT R4, R10, 0x7771, RZ ;  /* 0x000077710a047816 */ /* 0x001fe200000000ff */
[----:B------:R-:W4:Y:S10]  /*12d9b0*/  LDL.LU.64 R16, [R1+0x59a8] ;  /* 0x0059a80001107983 */ /* 0x000f340000300a00 */
[----:B--2---:R0:W-:Y:S01]  /*12d9c0*/  @P1 STG.E.U8 desc[UR30][R14.64], R4 ;  /* 0x000000040e001986 */ /* 0x0041e2000c10111e */
[----:B------:R-:W-:-:S02]  /*12d9d0*/  LOP3.LUT P1, RZ, R54, 0x400000, RZ, 0xc0, !PT ;  /* 0x0040000036ff7812 */ /* 0x000fc4000782c0ff */
[----:B0-----:R-:W-:Y:S01]  /*12d9e0*/  PRMT R4, R10, 0x7772, RZ ;  /* 0x000077720a047816 */ /* 0x001fe200000000ff */
[----:B------:R-:W2:Y:S10]  /*12d9f0*/  LDL.LU.64 R14, [R1+0x59a0] ;  /* 0x0059a000010e7983 */ /* 0x000eb40000300a00 */
[----:B---3--:R0:W-:Y:S04]  /*12da00*/  @P1 STG.E.U8 desc[UR30][R48.64], R4 ;  /* 0x0000000430001986 */ /* 0x0081e8000c10111e */
[----:B0-----:R-:W3:Y:S04]  /*12da10*/  LDL.LU R48, [R1+0x5998] ;  /* 0x0059980001307983 */ /* 0x001ee80000300800 */
[----:B------:R-:W4:Y:S01]  /*12da20*/  LDL.LU.64 R4, [R1+0x2288] ;  /* 0x0022880001047983 */ /* 0x000f220000300a00 */
[----:B------:R-:W-:-:S02]  /*12da30*/  LOP3.LUT P1, RZ, R54, 0x200000, RZ, 0xc0, !PT ;  /* 0x0020000036ff7812 */ /* 0x000fc4000782c0ff */
[----:B------:R-:W-:Y:S02]  /*12da40*/  PRMT R10, R10, 0x7773, RZ ;  /* 0x000077730a0a7816 */ /* 0x000fe400000000ff */
[C---:B------:R-:W-:Y:S02]  /*12da50*/  LOP3.LUT P2, RZ, R52.reuse, 0x8, RZ, 0xc0, !PT ;  /* 0x0000000834ff7812 */ /* 0x040fe4000784c0ff */
[C---:B------:R-:W-:Y:S02]  /*12da60*/  LOP3.LUT P3, RZ, R52.reuse, 0x10, RZ, 0xc0, !PT ;  /* 0x0000001034ff7812 */ /* 0x040fe4000786c0ff */
[C---:B------:R-:W-:Y:S02]  /*12da70*/  LOP3.LUT P4, RZ, R52.reuse, 0x20, RZ, 0xc0, !PT ;  /* 0x0000002034ff7812 */ /* 0x040fe4000788c0ff */
[C---:B------:R-:W-:Y:S02]  /*12da80*/  LOP3.LUT P5, RZ, R52.reuse, 0x40, RZ, 0xc0, !PT ;  /* 0x0000004034ff7812 */ /* 0x040fe400078ac0ff */
[----:B------:R-:W-:-:S02]  /*12da90*/  LOP3.LUT P6, RZ, R52, 0x80, RZ, 0xc0, !PT ;  /* 0x0000008034ff7812 */ /* 0x000fc400078cc0ff */
[----:B------:R-:W-:Y:S01]  /*12daa0*/  LOP3.LUT P0, RZ, R52, 0x100, RZ, 0xc0, !PT ;  /* 0x0000010034ff7812 */ /* 0x000fe2000780c0ff */
[----:B----4-:R2:W-:Y:S01]  /*12dab0*/  @P1 STG.E.U8 desc[UR30][R4.64], R10 ;  /* 0x0000000a04001986 */ /* 0x0105e2000c10111e */
[----:B------:R-:W-:Y:S02]  /*12dac0*/  LOP3.LUT P1, RZ, R54, 0x100000, RZ, 0xc0, !PT ;  /* 0x0010000036ff7812 */ /* 0x000fe4000782c0ff */
[----:B--2---:R-:W-:-:S11]  /*12dad0*/  PRMT R4, R14, 0x7770, RZ ;  /* 0x000077700e047816 */ /* 0x004fd600000000ff */
[----:B------:R0:W-:Y:S01]  /*12dae0*/  @P1 STG.E.U8 desc[UR30][R12.64], R4 ;  /* 0x000000040c001986 */ /* 0x0001e2000c10111e */
[----:B------:R-:W-:Y:S02]  /*12daf0*/  LOP3.LUT P1, RZ, R54, 0x80000, RZ, 0xc0, !PT ;  /* 0x0008000036ff7812 */ /* 0x000fe4000782c0ff */
[----:B0-----:R-:W-:-:S11]  /*12db00*/  PRMT R4, R14, 0x7771, RZ ;  /* 0x000077710e047816 */ /* 0x001fd600000000ff */
[----:B------:R0:W-:Y:S02]  /*12db10*/  @P1 STG.E.U8 desc[UR30][R8.64], R4 ;  /* 0x0000000408001986 */ /* 0x0001e4000c10111e */
[C---:B0-----:R-:W-:Y:S02]  /*12db20*/  PRMT R4, R14.reuse, 0x7772, RZ ;  /* 0x000077720e047816 */ /* 0x041fe400000000ff */
[----:B------:R-:W-:-:S03]  /*12db30*/  PRMT R14, R14, 0x7773, RZ ;  /* 0x000077730e0e7816 */ /* 0x000fc600000000ff */
[----:B------:R3:W-:Y:S04]  /*12db40*/  @P2 STG.E.U8 desc[UR30][R58.64], R4 ;  /* 0x000000043a002986 */ /* 0x0007e8000c10111e */
[----:B------:R-:W-:Y:S01]  /*12db50*/  @P3 STG.E.U8 desc[UR30][R56.64], R14 ;  /* 0x0000000e38003986 */ /* 0x000fe2000c10111e */
[----:B---3--:R-:W-:-:S03]  /*12db60*/  PRMT R4, R48, 0x7770, RZ ;  /* 0x0000777030047816 */ /* 0x008fc600000000ff */
[----:B------:R-:W2:Y:S04]  /*12db70*/  LDL.LU.64 R58, [R1+0x22d0] ;  /* 0x0022d000013a7983 */ /* 0x000ea80000300a00 */
[----:B------:R0:W-:Y:S02]  /*12db80*/  @P4 STG.E.U8 desc[UR30][R60.64], R4 ;  /* 0x000000043c004986 */ /* 0x0001e4000c10111e */
[----:B0-----:R-:W-:-:S05]  /*12db90*/  PRMT R4, R48, 0x7771, RZ ;  /* 0x0000777130047816 */ /* 0x001fca00000000ff */
[----:B------:R0:W-:Y:S02]  /*12dba0*/  @P5 STG.E.U8 desc[UR30][R22.64], R4 ;  /* 0x0000000416005986 */ /* 0x0001e4000c10111e */
[----:B0-----:R-:W-:-:S05]  /*12dbb0*/  PRMT R4, R48, 0x7772, RZ ;  /* 0x0000777230047816 */ /* 0x001fca00000000ff */
[----:B------:R0:W-:Y:S02]  /*12dbc0*/  @P6 STG.E.U8 desc[UR30][R18.64], R4 ;  /* 0x0000000412006986 */ /* 0x0001e4000c10111e */
[----:B0-----:R-:W-:-:S05]  /*12dbd0*/  PRMT R4, R48, 0x7773, RZ ;  /* 0x0000777330047816 */ /* 0x001fca00000000ff */
[----:B------:R0:W-:Y:S04]  /*12dbe0*/  @P0 STG.E.U8 desc[UR30][R50.64], R4 ;  /* 0x0000000432000986 */ /* 0x0001e8000c10111e */
[----:B0-----:R-:W3:Y:S04]  /*12dbf0*/  LDL.LU.64 R50, [R1+0x22d8] ;  /* 0x0022d80001327983 */ /* 0x001ee80000300a00 */
[----:B------:R-:W4:Y:S04]  /*12dc00*/  LDL.LU.64 R56, [R1+0x22e8] ;  /* 0x0022e80001387983 */ /* 0x000f280000300a00 */
[----:B------:R-:W4:Y:S04]  /*12dc10*/  LDL.LU.64 R60, [R1+0x22e0] ;  /* 0x0022e000013c7983 */ /* 0x000f280000300a00 */
[----:B------:R-:W4:Y:S04]  /*12dc20*/  LDL.LU.64 R22, [R1+0x22f0] ;  /* 0x0022f00001167983 */ /* 0x000f280000300a00 */
[----:B------:R-:W4:Y:S04]  /*12dc30*/  LDL.LU.64 R18, [R1+0x2300] ;  /* 0x0023000001127983 */ /* 0x000f280000300a00 */
[----:B------:R-:W4:Y:S01]  /*12dc40*/  LDL.LU.64 R48, [R1+0x22f8] ;  /* 0x0022f80001307983 */ /* 0x000f220000300a00 */
        /* <DEDUP_REMOVED lines=27> */
[----:B------:R-:W-:-:S07]  /*12de00*/  LOP3.LUT P0, RZ, R52, 0x1000, RZ, 0xc0, !PT ;  /* 0x0000100034ff7812 */ /* 0x000fce000780c0ff */
[----:B------:R-:W-:Y:S02]  /*12de10*/  @P1 LOP3.LUT R54, R54, 0x40000, RZ, 0xfc, !PT ;  /* 0x0004000036361812 */ /* 0x000fe400078efcff */
[----:B------:R-:W-:Y:S01]  /*12de20*/  LOP3.LUT P1, RZ, R52, 0x2000, RZ, 0xc0, !PT ;  /* 0x0000200034ff7812 */ /* 0x000fe2000782c0ff */
[----:B--2---:R0:W-:Y:S02]  /*12de30*/  @P4 STG.E.U8 desc[UR30][R58.64], R4 ;  /* 0x000000043a004986 */ /* 0x0041e4000c10111e */
[----:B0-----:R-:W-:-:S05]  /*12de40*/  PRMT R4, R7, 0x7771, RZ ;  /* 0x0000777107047816 */ /* 0x001fca00000000ff */
[----:B---3--:R0:W-:Y:S02]  /*12de50*/  @P5 STG.E.U8 desc[UR30][R50.64], R4 ;  /* 0x0000000432005986 */ /* 0x0081e4000c10111e */
[C---:B0-----:R-:W-:Y:S02]  /*12de60*/  PRMT R4, R7.reuse, 0x7772, RZ ;  /* 0x0000777207047816 */ /* 0x041fe400000000ff */
[----:B------:R-:W2:Y:S01]  /*12de70*/  LDL.LU.64 R50, [R1+0x2310] ;  /* 0x0023100001327983 */ /* 0x000ea20000300a00 */
[----:B------:R-:W-:-:S03]  /*12de80*/  PRMT R7, R7, 0x7773, RZ ;  /* 0x0000777307077816 */ /* 0x000fc600000000ff */
[----:B----4-:R0:W-:Y:S04]  /*12de90*/  @P6 STG.E.U8 desc[UR30][R56.64], R4 ;  /* 0x0000000438006986 */ /* 0x0101e8000c10111e */
[----:B------:R1:W-:Y:S01]  /*12dea0*/  @P0 STG.E.U8 desc[UR30][R60.64], R7 ;  /* 0x000000073c000986 */ /* 0x0003e2000c10111e */
[----:B0-----:R-:W-:-:S03]  /*12deb0*/  PRMT R4, R11, 0x7770, RZ ;  /* 0x000077700b047816 */ /* 0x001fc600000000ff */
[----:B-1----:R-:W3:Y:S04]  /*12dec0*/  LDL.LU.64 R6, [R1+0x2328] ;  /* 0x0023280001067983 */ /* 0x002ee80000300a00 */
[----:B------:R0:W-:Y:S01]  /*12ded0*/  @P1 STG.E.U8 desc[UR30][R22.64], R4 ;  /* 0x0000000416001986 */ /* 0x0001e2000c10111e */
[----:B------:R-:W-:-:S03]  /*12dee0*/  LOP3.LUT P1, RZ, R54, 0x40000, RZ, 0xc0, !PT ;  /* 0x0004000036ff7812 */ /* 0x000fc6000782c0ff */
[----:B------:R-:W4:Y:S04]  /*12def0*/  LDL.LU.64 R12, [R1+0x2320] ;  /* 0x00232000010c7983 */ /* 0x000f280000300a00 */
[----:B------:R-:W4:Y:S01]  /*12df00*/  LDL.LU.64 R8, [R1+0x2330] ;  /* 0x0023300001087983 */ /* 0x000f220000300a00 */
[----:B0-----:R-:W-:-:S03]  /*12df10*/  PRMT R4, R11, 0x7771, RZ ;  /* 0x000077710b047816 */ /* 0x001fc600000000ff */
[----:B------:R-:W4:Y:S04]  /*12df20*/  LDL.LU.64 R58, [R1+0x2340] ;  /* 0x00234000013a7983 */ /* 0x000f280000300a00 */
[----:B------:R0:W-:Y:S01]  /*12df30*/  @P1 STG.E.U8 desc[UR30][R18.64], R4 ;  /* 0x0000000412001986 */ /* 0x0001e2000c10111e */
[----:B------:R-:W-:-:S03]  /*12df40*/  LOP3.LUT P1, RZ, R54, 0x20000, RZ, 0xc0, !PT ;  /* 0x0002000036ff7812 */ /* 0x000fc6000782c0ff */
[----:B------:R-:W4:Y:S04]  /*12df50*/  LDL.LU.64 R56, [R1+0x2338] ;  /* 0x0023380001387983 */ /* 0x000f280000300a00 */
[----:B------:R-:W4:Y:S01]  /*12df60*/  LDL.LU.64 R60, [R1+0x2348] ;  /* 0x00234800013c7983 */ /* 0x000f220000300a00 */
[----:B0-----:R-:W-:-:S03]  /*12df70*/  PRMT R4, R11, 0x7772, RZ ;  /* 0x000077720b047816 */ /* 0x001fc600000000ff */
[----:B------:R-:W4:Y:S04]  /*12df80*/  LDL.LU.64 R22, [R1+0x2350] ;  /* 0x0023500001167983 */ /* 0x000f280000300a00 */
[----:B------:R-:W4:Y:S04]  /*12df90*/  LDL.LU.64 R18, [R1+0x2358] ;  /* 0x0023580001127983 */ /* 0x000f280000300a00 */
[----:B------:R0:W-:Y:S04]  /*12dfa0*/  @P1 STG.E.U8 desc[UR30][R48.64], R4 ;  /* 0x0000000430001986 */ /* 0x0001e8000c10111e */
[----:B0-----:R-:W2:Y:S01]  /*12dfb0*/  LDL.LU.64 R4, [R1+0x2308] ;  /* 0x0023080001047983 */ /* 0x001ea20000300a00 */
[----:B------:R-:W-:-:S02]  /*12dfc0*/  LOP3.LUT P1, RZ, R54, 0x10000, RZ, 0xc0, !PT ;  /* 0x0001000036ff7812 */ /* 0x000fc4000782c0ff */
[----:B------:R-:W-:Y:S01]  /*12dfd0*/  PRMT R11, R11, 0x7773, RZ ;  /* 0x000077730b0b7816 */ /* 0x000fe200000000ff */
[----:B------:R-:W4:Y:S10]  /*12dfe0*/  LDL.LU.64 R48, [R1+0x2368] ;  /* 0x0023680001307983 */ /* 0x000f340000300a00 */
[----:B--2---:R0:W-:Y:S04]  /*12dff0*/  @P1 STG.E.U8 desc[UR30][R4.64], R11 ;  /* 0x0000000b04001986 */ /* 0x0041e8000c10111e */
[----:B0-----:R-:W2:Y:S01]  /*12e000*/  LDL.LU.64 R10, [R1+0x2318] ;  /* 0x00231800010a7983 */ /* 0x001ea20000300a00 */
[----:B------:R-:W-:-:S02]  /*12e010*/  LOP3.LUT P1, RZ, R54, 0x8000, RZ, 0xc0, !PT ;  /* 0x0000800036ff7812 */ /* 0x000fc4000782c0ff */
[----:B------:R-:W-:-:S11]  /*12e020*/  PRMT R4, R15, 0x7770, RZ ;  /* 0x000077700f047816 */ /* 0x000fd600000000ff */
[----:B------:R0:W-:Y:S01]  /*12e030*/  @P1 STG.E.U8 desc[UR30][R50.64], R4 ;  /* 0x0000000432001986 */ /* 0x0001e2000c10111e */
[----:B------:R-:W-:Y:S02]  /*12e040*/  LOP3.LUT P1, RZ, R54, 0x4000, RZ, 0xc0, !PT ;  /* 0x0000400036ff7812 */ /* 0x000fe4000782c0ff */
[----:B0-----:R-:W-:Y:S01]  /*12e050*/  PRMT R4, R15, 0x7771, RZ ;  /* 0x000077710f047816 */ /* 0x001fe200000000ff */
[----:B------:R-:W4:Y:S01]  /*12e060*/  LDL.LU.64 R50, [R1+0x5990] ;  /* 0x0059900001327983 */ /* 0x000f220000300a00 */
[C---:B------:R-:W-:Y:S02]  /*12e070*/  LOP3.LUT P2, RZ, R52.reuse, 0x400000, RZ, 0xc0, !PT ;  /* 0x0040000034ff7812 */ /* 0x040fe4000784c0ff */
[C---:B------:R-:W-:Y:S02]  /*12e080*/  LOP3.LUT P3, RZ, R52.reuse, 0x800000, RZ, 0xc0, !PT ;  /* 0x0080000034ff7812 */ /* 0x040fe4000786c0ff */
[C---:B------:R-:W-:Y:S02]  /*12e090*/  LOP3.LUT P4, RZ, R52.reuse, 0x1000000, RZ, 0xc0, !PT ;  /* 0x0100000034ff7812 */ /* 0x040fe4000788c0ff */
[----:B------:R-:W-:-:S03]  /*12e0a0*/  LOP3.LUT P5, RZ, R52, 0x2000000, RZ, 0xc0, !PT ;  /* 0x0200000034ff7812 */ /* 0x000fc600078ac0ff */
[----:B--2---:R0:W-:Y:S01]  /*12e0b0*/  @P1 STG.E.U8 desc[UR30][R10.64], R4 ;  /* 0x000000040a001986 */ /* 0x0041e2000c10111e */
[----:B------:R-:W-:Y:S02]  /*12e0c0*/  LOP3.LUT P1, RZ, R54, 0x2000, RZ, 0xc0, !PT ;  /* 0x0000200036ff7812 */ /* 0x000fe4000782c0ff */
[----:B0-----:R-:W-:-:S11]  /*12e0d0*/  PRMT R4, R15, 0x7772, RZ ;  /* 0x000077720f047816 */ /* 0x001fd600000000ff */
[----:B---3--:R0:W-:Y:S01]  /*12e0e0*/  @P1 STG.E.U8 desc[UR30][R6.64], R4 ;  /* 0x0000000406001986 */ /* 0x0081e2000c10111e */
[----:B------:R-:W-:Y:S02]  /*12e0f0*/  LOP3.LUT P1, RZ, R54, 0x1000, RZ, 0xc0, !PT ;  /* 0x0000100036ff7812 */ /* 0x000fe4000782c0ff */
[----:B------:R-:W-:-:S11]  /*12e100*/  PRMT R15, R15, 0x7773, RZ ;  /* 0x000077730f0f7816 */ /* 0x000fd600000000ff */
[----:B----4-:R-:W-:Y:S01]  /*12e110*/  @P1 STG.E.U8 desc[UR30][R12.64], R15 ;  /* 0x0000000f0c001986 */ /* 0x010fe2000c10111e */
[----:B------:R-:W-:Y:S02]  /*12e120*/  LOP3.LUT P1, RZ, R54, 0x800, RZ, 0xc0, !PT ;  /* 0x0000080036ff7812 */ /* 0x000fe4000782c0ff */
[----:B0-----:R-:W-:-:S11]  /*12e130*/  PRMT R4, R16, 0x7770, RZ ;  /* 0x0000777010047816 */ /* 0x001fd600000000ff */
[----:B------:R0:W-:Y:S02]  /*12e140*/  @P1 STG.E.U8 desc[UR30][R8.64], R4 ;  /* 0x0000000408001986 */ /* 0x0001e4000c10111e */
[----:B0-----:R-:W-:-:S05]  /*12e150*/  PRMT R4, R16, 0x7771, RZ ;  /* 0x0000777110047816 */ /* 0x001fca00000000ff */
[----:B------:R0:W-:Y:S02]  /*12e160*/  @P2 STG.E.U8 desc[UR30][R58.64], R4 ;  /* 0x000000043a002986 */ /* 0x0001e4000c10111e */
[C---:B0-----:R-:W-:Y:S02]  /*12e170*/  PRMT R4, R16.reuse, 0x7772, RZ ;  /* 0x0000777210047816 */ /* 0x041fe400000000ff */
[----:B------:R-:W-:-:S03]  /*12e180*/  PRMT R16, R16, 0x7773, RZ ;  /* 0x0000777310107816 */ /* 0x000fc600000000ff */
[----:B------:R0:W-:Y:S04]  /*12e190*/  @P3 STG.E.U8 desc[UR30][R56.64], R4 ;  /* 0x0000000438003986 */ /* 0x0001e8000c10111e */
[----:B------:R-:W-:Y:S01]  /*12e1a0*/  @P4 STG.E.U8 desc[UR30][R60.64], R16 ;  /* 0x000000103c004986 */ /* 0x000fe2000c10111e */
[----:B0-----:R-:W-:-:S05]  /*12e1b0*/  PRMT R4, R20, 0x7770, RZ ;  /* 0x0000777014047816 */ /* 0x001fca00000000ff */
[----:B------:R0:W-:Y:S04]  /*12e1c0*/  @P5 STG.E.U8 desc[UR30][R22.64], R4 ;  /* 0x0000000416005986 */ /* 0x0001e8000c10111e */
[----:B0-----:R-:W2:Y:S01]  /*12e1d0*/  LDL.LU.64 R22, [R1+0x2360] ;  /* 0x0023600001167983 */ /* 0x001ea20000300a00 */
[C---:B------:R-:W-:Y:S02]  /*12e1e0*/  LOP3.LUT P6, RZ, R52.reuse, 0x4000000, RZ, 0xc0, !PT ;  /* 0x0400000034ff7812 */ /* 0x040fe400078cc0ff */
[----:B------:R-:W-:Y:S02]  /*12e1f0*/  LOP3.LUT P0, RZ, R52, 0x8000000, RZ, 0xc0, !PT ;  /* 0x0800000034ff7812 */ /* 0x000fe4000780c0ff */
[----:B------:R-:W-:-:S09]  /*12e200*/  PRMT R4, R20, 0x7771, RZ ;  /* 0x0000777114047816 */ /* 0x000fd200000000ff */
[----:B------:R0:W-:Y:S02]  /*12e210*/  @P6 STG.E.U8 desc[UR30][R18.64], R4 ;  /* 0x0000000412006986 */ /* 0x0001e4000c10111e */
[----:B0-----:R-:W-:Y:S02]  /*12e220*/  PRMT R4, R20, 0x7772, RZ ;  /* 0x0000777214047816 */ /* 0x001fe400000000ff */
[----:B------:R-:W3:Y:S04]  /*12e230*/  LDL.LU.64 R18, [R1+0x2370] ;  /* 0x0023700001127983 */ /* 0x000ee80000300a00 */
[----:B------:R0:W-:Y:S04]  /*12e240*/  @P0 STG.E.U8 desc[UR30][R48.64], R4 ;  /* 0x0000000430000986 */ /* 0x0001e8000c10111e */
[----:B0-----:R-:W4:Y:S04]  /*12e250*/  LDL.LU.64 R48, [R1+0x2380] ;  /* 0x0023800001307983 */ /* 0x001f280000300a00 */
        /* <DEDUP_REMOVED lines=18> */
[----:B0-----:R-:W2:Y:S06]  /*12e380*/  LDL.LU.64 R22, [R1+0x23a8] ;  /* 0x0023a80001167983 */ /* 0x001eac0000300a00 */
        /* <DEDUP_REMOVED lines=12> */
[----:B------:R-:W-:Y:S02]  /*12e450*/  LOP3.LUT P6, RZ, R52, 0x40000000, RZ, 0xc0, !PT ;  /* 0x4000000034ff7812 */ /* 0x000fe400078cc0ff */
[----:B------:R-:W-:Y:S02]  /*12e460*/  LOP3.LUT R54, R54, 0xfffffbff, RZ, 0xc0, !PT ;  /* 0xfffffbff36367812 */ /* 0x000fe400078ec0ff */
[----:B------:R-:W-:Y:S02]  /*12e470*/  PRMT R4, R24, 0x7770, RZ ;  /* 0x0000777018047816 */ /* 0x000fe400000000ff */
[----:B------:R-:W-:-:S03]  /*12e480*/  LOP3.LUT P0, RZ, R52, 0x80000000, RZ, 0xc0, !PT ;  /* 0x8000000034ff7812 */ /* 0x000fc6000780c0ff */
[----:B---3--:R0:W-:Y:S02]  /*12e490*/  @P5 STG.E.U8 desc[UR30][R18.64], R4 ;  /* 0x0000000412005986 */ /* 0x0081e4000c10111e */
[----:B------:R-:W-:Y:S02]  /*12e4a0*/  @P1 LOP3.LUT R54, R54, 0x400, RZ, 0xfc, !PT ;  /* 0x0000040036361812 */ /* 0x000fe400078efcff */
[----:B------:R-:W-:Y:S02]  /*12e4b0*/  LOP3.LUT P1, RZ, R51, 0x1, RZ, 0xc0, !PT ;  /* 0x0000000133ff7812 */ /* 0x000fe4000782c0ff */
[C---:B0-----:R-:W-:Y:S01]  /*12e4c0*/  PRMT R4, R24.reuse, 0x7771, RZ ;  /* 0x0000777118047816 */ /* 0x041fe200000000ff */
[----:B------:R-:W3:Y:S04]  /*12e4d0*/  LDL.LU.64 R18, [R1+0x23b0] ;  /* 0x0023b00001127983 */ /* 0x000ee80000300a00 */
[----:B----4-:R0:W-:Y:S02]  /*12e4e0*/  @P6 STG.E.U8 desc[UR30][R48.64], R4 ;  /* 0x0000000430006986 */ /* 0x0101e4000c10111e */
[----:B0-----:R-:W-:-:S02]  /*12e4f0*/  PRMT R4, R24, 0x7772, RZ ;  /* 0x0000777218047816 */ /* 0x001fc400000000ff */
[----:B------:R-:W4:Y:S01]  /*12e500*/  LDL.LU.64 R48, [R1+0x23c0] ;  /* 0x0023c00001307983 */ /* 0x000f220000300a00 */
[----:B------:R-:W-:-:S03]  /*12e510*/  PRMT R24, R24, 0x7773, RZ ;  /* 0x0000777318187816 */ /* 0x000fc600000000ff */
[----:B------:R0:W-:Y:S04]  /*12e520*/  @P0 STG.E.U8 desc[UR30][R8.64], R4 ;  /* 0x0000000408000986 */ /* 0x0001e8000c10111e */
[----:B------:R-:W-:Y:S01]  /*12e530*/  @P1 STG.E.U8 desc[UR30][R58.64], R24 ;  /* 0x000000183a001986 */ /* 0x000fe2000c10111e */
[----:B------:R-:W-:-:S03]  /*12e540*/  LOP3.LUT P1, RZ, R54, 0x400, RZ, 0xc0, !PT ;  /* 0x0000040036ff7812 */ /* 0x000fc6000782c0ff */
[----:B------:R-:W4:Y:S01]  /*12e550*/  LDL.LU.64 R14, [R1+0x23b8] ;  /* 0x0023b800010e7983 */ /* 0x000f220000300a00 */
[----:B0-----:R-:W-:-:S03]  /*12e560*/  PRMT R4, R28, 0x7770, RZ ;  /* 0x000077701c047816 */ /* 0x001fc600000000ff */
[----:B------:R-:W4:Y:S04]  /*12e570*/  LDL.LU.64 R10, [R1+0x23c8] ;  /* 0x0023c800010a7983 */ /* 0x000f280000300a00 */
[----:B------:R-:W4:Y:S04]  /*12e580*/  LDL.LU.64 R6, [R1+0x23d0] ;  /* 0x0023d00001067983 */ /* 0x000f280000300a00 */
        /* <DEDUP_REMOVED lines=8> */
[----:B------:R-:W4:Y:S01]  /*12e610*/  LDL.LU.64 R56, [R1+0x23f0] ;  /* 0x0023f00001387983 */ /* 0x000f220000300a00 */
[----:B0-----:R-:W-:-:S03]  /*12e620*/  PRMT R4, R28, 0x7772, RZ ;  /* 0x000077721c047816 */ /* 0x001fc600000000ff */
[----:B------:R-:W4:Y:S06]  /*12e630*/  LDL.LU.64 R60, [R1+0x23f8] ;  /* 0x0023f800013c7983 */ /* 0x000f2c0000300a00 */
[----:B--2---:R0:W-:Y:S04]  /*12e640*/  @P1 STG.E.U8 desc[UR30][R22.64], R4 ;  /* 0x0000000416001986 */ /* 0x0041e8000c10111e */
[----:B0-----:R-:W2:Y:S04]  /*12e650*/  LDL.LU.64 R22, [R1+0x5988] ;  /* 0x0059880001167983 */ /* 0x001ea80000300a00 */
[----:B------:R-:W3:Y:S01]  /*12e660*/  LDL.LU.64 R4, [R1+0x23a0] ;  /* 0x0023a00001047983 */ /* 0x000ee20000300a00 */
        /* <DEDUP_REMOVED lines=8> */
[----:B---3--:R0:W-:Y:S01]  /*12e6f0*/  @P1 STG.E.U8 desc[UR30][R4.64], R28 ;  /* 0x0000001c04001986 */ /* 0x0081e2000c10111e */
[----:B------:R-:W-:Y:S02]  /*12e700*/  LOP3.LUT P1, RZ, R54, 0x40, RZ, 0xc0, !PT ;  /* 0x0000004036ff7812 */ /* 0x000fe4000782c0ff */
[----:B0-----:R-:W-:-:S11]  /*12e710*/  PRMT R4, R17, 0x7770, RZ ;  /* 0x0000777011047816 */ /* 0x001fd600000000ff */
[----:B------:R0:W-:Y:S01]  /*12e720*/  @P1 STG.E.U8 desc[UR30][R18.64], R4 ;  /* 0x0000000412001986 */ /* 0x0001e2000c10111e */
[C---:B------:R-:W-:Y:S02]  /*12e730*/  LOP3.LUT P1, RZ, R54.reuse, 0x20, RZ, 0xc0, !PT ;  /* 0x0000002036ff7812 */ /* 0x040fe4000782c0ff */
[----:B0-----:R-:W-:Y:S01]  /*12e740*/  PRMT R4, R17, 0x7771, RZ ;  /* 0x0000777111047816 */ /* 0x001fe200000000ff */
[----:B------:R-:W3:Y:S10]  /*12e750*/  LDL.LU.64 R18, [R1+0x5980] ;  /* 0x0059800001127983 */ /* 0x000ef40000300a00 */
[----:B----4-:R0:W-:Y:S01]  /*12e760*/  @P1 STG.E.U8 desc[UR30][R48.64], R4 ;  /* 0x0000000430001986 */ /* 0x0101e2000c10111e */
[----:B------:R-:W-:-:S02]  /*12e770*/  LOP3.LUT P1, RZ, R54, 0x10, RZ, 0xc0, !PT ;  /* 0x0000001036ff7812 */ /* 0x000fc4000782c0ff */
[----:B0-----:R-:W-:Y:S01]  /*12e780*/  PRMT R4, R17, 0x7772, RZ ;  /* 0x0000777211047816 */ /* 0x001fe200000000ff */
[----:B------:R-:W4:Y:S10]  /*12e790*/  LDL.LU.64 R48, [R1+0x5978] ;  /* 0x0059780001307983 */ /* 0x000f340000300a00 */
[----:B------:R0:W-:Y:S01]  /*12e7a0*/  @P1 STG.E.U8 desc[UR30][R14.64], R4 ;  /* 0x000000040e001986 */ /* 0x0001e2000c10111e */
[----:B------:R-:W-:-:S02]  /*12e7b0*/  LOP3.LUT P1, RZ, R54, 0x8, RZ, 0xc0, !PT ;  /* 0x0000000836ff7812 */ /* 0x000fc4000782c0ff */
[----:B------:R-:W-:Y:S02]  /*12e7c0*/  PRMT R17, R17, 0x7773, RZ ;  /* 0x0000777311117816 */ /* 0x000fe400000000ff */
[----:B0-----:R-:W-:-:S09]  /*12e7d0*/  PRMT R4, R21, 0x7770, RZ ;  /* 0x0000777015047816 */ /* 0x001fd200000000ff */
[----:B------:R-:W-:Y:S04]  /*12e7e0*/  @P1 STG.E.U8 desc[UR30][R10.64], R17 ;  /* 0x000000110a001986 */ /* 0x000fe8000c10111e */
        /* <DEDUP_REMOVED lines=8> */
[----:B------:R0:W-:Y:S02]  /*12e870*/  @P6 STG.E.U8 desc[UR30][R56.64], R4 ;  /* 0x0000000438006986 */ /* 0x0001e4000c10111e */
[----:B0-----:R-:W-:-:S05]  /*12e880*/  PRMT R4, R25, 0x7771, RZ ;  /* 0x0000777119047816 */ /* 0x001fca00000000ff */
[----:B------:R0:W-:Y:S04]  /*12e890*/  @P0 STG.E.U8 desc[UR30][R60.64], R4 ;  /* 0x000000043c000986 */ /* 0x0001e8000c10111e */
[----:B0-----:R-:W2:Y:S04]  /*12e8a0*/  LDL.LU.64 R60, [R1+0x2400] ;  /* 0x00240000013c7983 */ /* 0x001ea80000300a00 */
[----:B------:R-:W3:Y:S04]  /*12e8b0*/  LDL.LU.64 R6, [R1+0x2408] ;  /* 0x0024080001067983 */ /* 0x000ee80000300a00 */
[----:B------:R-:W4:Y:S04]  /*12e8c0*/  LDL.LU.64 R12, [R1+0x2410] ;  /* 0x00241000010c7983 */ /* 0x000f280000300a00 */
[----:B------:R-:W4:Y:S04]  /*12e8d0*/  LDL.LU.64 R8, [R1+0x2418] ;  /* 0x0024180001087983 */ /* 0x000f280000300a00 */
[----:B------:R-:W4:Y:S04]  /*12e8e0*/  LDL.LU.64 R58, [R1+0x2428] ;  /* 0x00242800013a7983 */ /* 0x000f280000300a00 */
[----:B------:R-:W4:Y:S01]  /*12e8f0*/  LDL.LU.64 R56, [R1+0x2420] ;  /* 0x0024200001387983 */ /* 0x000f220000300a00 */
        /* <DEDUP_REMOVED lines=21> */
[----:B------:R-:W-:Y:S02]  /*12ea50*/  LOP3.LUT R54, R54, 0xfffffffd, RZ, 0xc0, !PT ;  /* 0xfffffffd36367812 */ /* 0x000fe400078ec0ff */
[C---:B------:R-:W-:Y:S02]  /*12ea60*/  LOP3.LUT P5, RZ, R51.reuse, 0x10000, RZ, 0xc0, !PT ;  /* 0x0001000033ff7812 */ /* 0x040fe400078ac0ff */
[----:B------:R-:W-:-:S07]  /*12ea70*/  LOP3.LUT P6, RZ, R51, 0x20000, RZ, 0xc0, !PT ;  /* 0x0002000033ff7812 */ /* 0x000fce00078cc0ff */
[----:B------:R-:W-:Y:S02]  /*12ea80*/  @P1 LOP3.LUT R54, R54, 0x2, RZ, 0xfc, !PT ;  /* 0x0000000236361812 */ /* 0x000fe400078efcff */
[C---:B------:R-:W-:Y:S01]  /*12ea90*/  LOP3.LUT P1, RZ, R51.reuse, 0x100000, RZ, 0xc0, !PT ;  /* 0x0010000033ff7812 */ /* 0x040fe2000782c0ff */
[----:B--2---:R0:W-:Y:S04]  /*12eaa0*/  @P4 STG.E.U8 desc[UR30][R60.64], R4 ;  /* 0x000000043c004986 */ /* 0x0041e8000c10111e */
[----:B0-----:R-:W2:Y:S01]  /*12eab0*/  LDL.LU.64 R60, [R1+0x2430] ;  /* 0x00243000013c7983 */ /* 0x001ea20000300a00 */
[----:B------:R-:W-:Y:S02]  /*12eac0*/  LOP3.LUT P0, RZ, R51, 0x40000, RZ, 0xc0, !PT ;  /* 0x0004000033ff7812 */ /* 0x000fe4000780c0ff */
[----:B------:R-:W-:-:S02]  /*12ead0*/  LOP3.LUT R54, R54, 0xfffffffb, RZ, 0xc0, !PT ;  /* 0xfffffffb36367812 */ /* 0x000fc400078ec0ff */
[----:B------:R-:W-:Y:S02]  /*12eae0*/  PRMT R25, R25, 0x7773, RZ ;  /* 0x0000777319197816 */ /* 0x000fe400000000ff */
[----:B------:R-:W-:Y:S02]  /*12eaf0*/  PRMT R4, R29, 0x7770, RZ ;  /* 0x000077701d047816 */ /* 0x000fe400000000ff */
[----:B------:R-:W-:Y:S01]  /*12eb00*/  @P1 LOP3.LUT R54, R54, 0x4, RZ, 0xfc, !PT ;  /* 0x0000000436361812 */ /* 0x000fe200078efcff */
[----:B---3--:R0:W-:Y:S01]  /*12eb10*/  @P5 STG.E.U8 desc[UR30][R6.64], R25 ;  /* 0x0000001906005986 */ /* 0x0081e2000c10111e */
[----:B------:R-:W-:-:S03]  /*12eb20*/  LOP3.LUT P1, RZ, R51, 0x80000, RZ, 0xc0, !PT ;  /* 0x0008000033ff7812 */ /* 0x000fc6000782c0ff */
[----:B----4-:R1:W-:Y:S04]  /*12eb30*/  @P6 STG.E.U8 desc[UR30][R12.64], R4 ;  /* 0x000000040c006986 */ /* 0x0103e8000c10111e */
[----:B0-----:R-:W3:Y:S01]  /*12eb40*/  LDL.LU.64 R24, [R1+0x2438] ;  /* 0x0024380001187983 */ /* 0x001ee20000300a00 */
[----:B-1----:R-:W-:-:S03]  /*12eb50*/  PRMT R4, R29, 0x7771, RZ ;  /* 0x000077711d047816 */ /* 0x002fc600000000ff */
[----:B------:R-:W4:Y:S04]  /*12eb60*/  LDL.LU.64 R20, [R1+0x2448] ;  /* 0x0024480001147983 */ /* 0x000f280000300a00 */
[----:B------:R0:W-:Y:S04]  /*12eb70*/  @P0 STG.E.U8 desc[UR30][R8.64], R4 ;  /* 0x0000000408000986 */ /* 0x0001e8000c10111e */
[----:B------:R-:W4:Y:S04]  /*12eb80*/  LDL.LU.64 R16, [R1+0x2450] ;  /* 0x0024500001107983 */ /* 0x000f280000300a00 */
[----:B------:R-:W4:Y:S01]  /*12eb90*/  LDL.LU.64 R14, [R1+0x2458] ;  /* 0x00245800010e7983 */ /* 0x000f220000300a00 */
[----:B0-----:R-:W-:-:S03]  /*12eba0*/  PRMT R4, R29, 0x7772, RZ ;  /* 0x000077721d047816 */ /* 0x001fc600000000ff */
[----:B------:R-:W4:Y:S04]  /*12ebb0*/  LDL.LU.64 R10, [R1+0x2468] ;  /* 0x00246800010a7983 */ /* 0x000f280000300a00 */
[----:B------:R-:W-:Y:S01]  /*12ebc0*/  @P1 STG.E.U8 desc[UR30][R58.64], R4 ;  /* 0x000000043a001986 */ /* 0x000fe2000c10111e */
[C---:B------:R-:W-:Y:S02]  /*12ebd0*/  LOP3.LUT P1, RZ, R54.reuse, 0x4, RZ, 0xc0, !PT ;  /* 0x0000000436ff7812 */ /* 0x040fe4000782c0ff */
[----:B------:R-:W-:Y:S01]  /*12ebe0*/  PRMT R29, R29, 0x7773, RZ ;  /* 0x000077731d1d7816 */ /* 0x000fe200000000ff */
[----:B------:R-:W4:Y:S04]  /*12ebf0*/  LDL.LU.64 R6, [R1+0x2460] ;  /* 0x0024600001067983 */ /* 0x000f280000300a00 */
[----:B------:R-:W4:Y:S04]  /*12ec00*/  LDL.LU.64 R12, [R1+0x2470] ;  /* 0x00247000010c7983 */ /* 0x000f280000300a00 */
[----:B------:R-:W4:Y:S04]  /*12ec10*/  LDL.LU.64 R8, [R1+0x2480] ;  /* 0x0024800001087983 */ /* 0x000f280000300a00 */
[----:B------:R0:W-:Y:S04]  /*12ec20*/  @P1 STG.E.U8 desc[UR30][R56.64], R29 ;  /* 0x0000001d38001986 */ /* 0x0001e8000c10111e */
[----:B0-----:R-:W3:Y:S01]  /*12ec30*/  LDL.LU.64 R28, [R1+0x2440] ;  /* 0x00244000011c7983 */ /* 0x001ee20000300a00 */
[----:B------:R-:W-:-:S02]  /*12ec40*/  LOP3.LUT P1, RZ, R54, 0x2, RZ, 0xc0, !PT ;  /* 0x0000000236ff7812 */ /* 0x000fc4000782c0ff */
[----:B------:R-:W-:Y:S01]  /*12ec50*/  PRMT R4, R18, 0x7770, RZ ;  /* 0x0000777012047816 */ /* 0x000fe200000000ff */
[----:B------:R-:W4:Y:S04]  /*12ec60*/  LDL.LU.64 R58, [R1+0x2478] ;  /* 0x00247800013a7983 */ /* 0x000f280000300a00 */
[----:B------:R-:W4:Y:S06]  /*12ec70*/  LDL.LU.64 R56, [R1+0x2488] ;  /* 0x0024880001387983 */ /* 0x000f2c0000300a00 */
[----:B--2---:R0:W-:Y:S04]  /*12ec80*/  @P1 STG.E.U8 desc[UR30][R60.64], R4 ;  /* 0x000000043c001986 */ /* 0x0041e8000c10111e */
[----:B0-----:R-:W2:Y:S01]  /*12ec90*/  LDL.LU.64 R60, [R1+0x2490] ;  /* 0x00249000013c7983 */ /* 0x001ea20000300a00 */
[----:B------:R-:W-:-:S02]  /*12eca0*/  LOP3.LUT P1, RZ, R54, 0x1, RZ, 0xc0, !PT ;  /* 0x0000000136ff7812 */ /* 0x000fc4000782c0ff */
[----:B------:R-:W-:-:S11]  /*12ecb0*/  PRMT R4, R18, 0x7771, RZ ;  /* 0x0000777112047816 */ /* 0x000fd600000000ff */
[----:B---3--:R0:W-:Y:S01]  /*12ecc0*/  @P1 STG.E.U8 desc[UR30][R28.64], R4 ;  /* 0x000000041c001986 */ /* 0x0081e2000c10111e */
[----:B------:R-:W-:Y:S02]  /*12ecd0*/  LOP3.LUT P1, RZ, R52, 0x80000000, RZ, 0xc0, !PT ;  /* 0x8000000034ff7812 */ /* 0x000fe4000782c0ff */
[----:B0-----:R-:W-:-:S11]  /*12ece0*/  PRMT R4, R18, 0x7772, RZ ;  /* 0x0000777212047816 */ /* 0x001fd600000000ff */
[----:B------:R0:W-:Y:S01]  /*12ecf0*/  @P1 STG.E.U8 desc[UR30][R24.64], R4 ;  /* 0x0000000418001986 */ /* 0x0001e2000c10111e */
[----:B------:R-:W-:Y:S02]  /*12ed00*/  LOP3.LUT P1, RZ, R52, 0x40000000, RZ, 0xc0, !PT ;  /* 0x4000000034ff7812 */ /* 0x000fe4000782c0ff */
[----:B------:R-:W-:-:S11]  /*12ed10*/  PRMT R18, R18, 0x7773, RZ ;  /* 0x0000777312127816 */ /* 0x000fd600000000ff */
[----:B----4-:R-:W-:Y:S01]  /*12ed20*/  @P1 STG.E.U8 desc[UR30][R20.64], R18 ;  /* 0x0000001214001986 */ /* 0x010fe2000c10111e */
        /* <DEDUP_REMOVED lines=10> */
[C---:B0-----:R-:W-:Y:S02]  /*12edd0*/  PRMT R4, R22.reuse, 0x7772, RZ ;  /* 0x0000777216047816 */ /* 0x041fe400000000ff */
[----:B------:R-:W-:-:S03]  /*12ede0*/  PRMT R22, R22, 0x7773, RZ ;  /* 0x0000777316167816 */ /* 0x000fc600000000ff */
[----:B------:R0:W-:Y:S01]  /*12edf0*/  @P1 STG.E.U8 desc[UR30][R10.64], R4 ;  /* 0x000000040a001986 */ /* 0x0001e2000c10111e */
[----:B------:R-:W-:-:S03]  /*12ee00*/  LOP3.LUT P5, RZ, R51, 0x80000000, RZ, 0xc0, !PT ;  /* 0x8000000033ff7812 */ /* 0x000fc600078ac0ff */
[----:B------:R-:W-:Y:S01]  /*12ee10*/  @P2 STG.E.U8 desc[UR30][R6.64], R22 ;  /* 0x0000001606002986 */ /* 0x000fe2000c10111e */
[----:B0-----:R-:W-:-:S05]  /*12ee20*/  PRMT R4, R26, 0x7770, RZ ;  /* 0x000077701a047816 */ /* 0x001fca00000000ff */
[----:B------:R0:W-:Y:S01]  /*12ee30*/  @P3 STG.E.U8 desc[UR30][R12.64], R4 ;  /* 0x000000040c003986 */ /* 0x0001e2000c10111e */
[C---:B------:R-:W-:Y:S02]  /*12ee40*/  LOP3.LUT P6, RZ, R50.reuse, 0x1, RZ, 0xc0, !PT ;  /* 0x0000000132ff7812 */ /* 0x040fe400078cc0ff */
[----:B------:R-:W-:Y:S02]  /*12ee50*/  LOP3.LUT P0, RZ, R50, 0x2, RZ, 0xc0, !PT ;  /* 0x0000000232ff7812 */ /* 0x000fe4000780c0ff */
[----:B0-----:R-:W-:-:S05]  /*12ee60*/  PRMT R4, R26, 0x7771, RZ ;  /* 0x000077711a047816 */ /* 0x001fca00000000ff */
[----:B------:R0:W-:Y:S02]  /*12ee70*/  @P4 STG.E.U8 desc[UR30][R8.64], R4 ;  /* 0x0000000408004986 */ /* 0x0001e4000c10111e */
[C---:B0-----:R-:W-:Y:S02]  /*12ee80*/  PRMT R4, R26.reuse, 0x7772, RZ ;  /* 0x000077721a047816 */ /* 0x041fe400000000ff */
[----:B------:R-:W-:-:S03]  /*12ee90*/  PRMT R26, R26, 0x7773, RZ ;  /* 0x000077731a1a7816 */ /* 0x000fc600000000ff */
[----:B------:R0:W-:Y:S04]  /*12eea0*/  @P5 STG.E.U8 desc[UR30][R58.64], R4 ;  /* 0x000000043a005986 */ /* 0x0001e8000c10111e */
[----:B------:R-:W-:Y:S01]  /*12eeb0*/  @P6 STG.E.U8 desc[UR30][R56.64], R26 ;  /* 0x0000001a38006986 */ /* 0x000fe2000c10111e */
        /* <DEDUP_REMOVED lines=26> */
[----:B------:R-:W2:Y:S02]  /*12f060*/  LDL.LU.64 R28, [R1+0x24d0] ;  /* 0x0024d000011c7983 */ /* 0x000ea40000300a00 */
[----:B------:R-:W-:-:S02]  /*12f070*/  @P1 LOP3.LUT R52, R52, 0x800000, RZ, 0xfc, !PT ;  /* 0x0080000034341812 */ /* 0x000fc400078efcff */
[----:B------:R-:W-:Y:S01]  /*12f080*/  LOP3.LUT P1, RZ, R50, 0x200, RZ, 0xc0, !PT ;  /* 0x0000020032ff7812 */ /* 0x000fe2000782c0ff */
[----:B------:R-:W2:Y:S01]  /*12f090*/  LDL.LU.64 R24, [R1+0x24d8] ;  /* 0x0024d80001187983 */ /* 0x000ea20000300a00 */
[----:B------:R-:W-:-:S03]  /*12f0a0*/  LOP3.LUT R52, R52, 0xfeffffff, RZ, 0xc0, !PT ;  /* 0xfeffffff34347812 */ /* 0x000fc600078ec0ff */
[----:B------:R-:W2:Y:S01]  /*12f0b0*/  LDL.LU.64 R20, [R1+0x24e8] ;  /* 0x0024e80001147983 */ /* 0x000ea20000300a00 */
[----:B------:R-:W-:-:S03]  /*12f0c0*/  LOP3.LUT P5, RZ, R50, 0x8, RZ, 0xc0, !PT ;  /* 0x0000000832ff7812 */ /* 0x000fc600078ac0ff */
[----:B------:R-:W2:Y:S04]  /*12f0d0*/  LDL.LU.64 R16, [R1+0x24f8] ;  /* 0x0024f80001107983 */ /* 0x000ea80000300a00 */
[----:B------:R-:W-:Y:S01]  /*12f0e0*/  @P1 LOP3.LUT R52, R52, 0x1000000, RZ, 0xfc, !PT ;  /* 0x0100000034341812 */ /* 0x000fe200078efcff */
[----:B------:R-:W2:Y:S01]  /*12f0f0*/  LDL.LU.64 R14, [R1+0x24e0] ;  /* 0x0024e000010e7983 */ /* 0x000ea20000300a00 */
[----:B------:R-:W-:Y:S02]  /*12f100*/  LOP3.LUT P1, RZ, R50, 0x100, RZ, 0xc0, !PT ;  /* 0x0000010032ff7812 */ /* 0x000fe4000782c0ff */
[----:B------:R-:W-:Y:S01]  /*12f110*/  LOP3.LUT R52, R52, 0xfdffffff, RZ, 0xc0, !PT ;  /* 0xfdffffff34347812 */ /* 0x000fe200078ec0ff */
[----:B------:R-:W2:Y:S01]  /*12f120*/  LDL.LU.64 R10, [R1+0x24f0] ;  /* 0x0024f000010a7983 */ /* 0x000ea20000300a00 */
[----:B------:R-:W-:-:S09]  /*12f130*/  LOP3.LUT P6, RZ, R50, 0x10, RZ, 0xc0, !PT ;  /* 0x0000001032ff7812 */ /* 0x000fd200078cc0ff */
[----:B------:R-:W-:Y:S02]  /*12f140*/  @P1 LOP3.LUT R52, R52, 0x2000000, RZ, 0xfc, !PT ;  /* 0x0200000034341812 */ /* 0x000fe400078efcff */
[C---:B------:R-:W-:Y:S02]  /*12f150*/  LOP3.LUT P1, RZ, R50.reuse, 0x80, RZ, 0xc0, !PT ;  /* 0x0000008032ff7812 */ /* 0x040fe4000782c0ff */
[----:B------:R-:W-:Y:S02]  /*12f160*/  LOP3.LUT P0, RZ, R50, 0x20, RZ, 0xc0, !PT ;  /* 0x0000002032ff7812 */ /* 0x000fe4000780c0ff */
[----:B------:R-:W-:Y:S02]  /*12f170*/  LOP3.LUT R52, R52, 0xfbffffff, RZ, 0xc0, !PT ;  /* 0xfbffffff34347812 */ /* 0x000fe400078ec0ff */
[C---:B------:R-:W-:Y:S02]  /*12f180*/  PRMT R4, R30.reuse, 0x7772, RZ ;  /* 0x000077721e047816 */ /* 0x040fe400000000ff */
[----:B------:R-:W-:-:S03]  /*12f190*/  PRMT R30, R30, 0x7773, RZ ;  /* 0x000077731e1e7816 */ /* 0x000fc600000000ff */
[----:B---3--:R0:W-:Y:S02]  /*12f1a0*/  @P5 STG.E.U8 desc[UR30][R6.64], R4 ;  /* 0x0000000406005986 */ /* 0x0081e4000c10111e */
[----:B------:R-:W-:Y:S02]  /*12f1b0*/  @P1 LOP3.LUT R52, R52, 0x4000000, RZ, 0xfc, !PT ;  /* 0x0400000034341812 */ /* 0x000fe400078efcff */
[----:B------:R-:W-:Y:S01]  /*12f1c0*/  LOP3.LUT P1, RZ, R50, 0x40, RZ, 0xc0, !PT ;  /* 0x0000004032ff7812 */ /* 0x000fe2000782c0ff */
[----:B----4-:R1:W-:Y:S01]  /*12f1d0*/  @P6 STG.E.U8 desc[UR30][R12.64], R30 ;  /* 0x0000001e0c006986 */ /* 0x0103e2000c10111e */
[----:B0-----:R-:W-:-:S03]  /*12f1e0*/  PRMT R4, R19, 0x7770, RZ ;  /* 0x0000777013047816 */ /* 0x001fc600000000ff */
[----:B------:R-:W3:Y:S04]  /*12f1f0*/  LDL.LU.64 R6, [R1+0x2500] ;  /* 0x0025000001067983 */ /* 0x000ee80000300a00 */
[----:B------:R0:W-:Y:S04]  /*12f200*/  @P0 STG.E.U8 desc[UR30][R8.64], R4 ;  /* 0x0000000408000986 */ /* 0x0001e8000c10111e */
[----:B-1----:R-:W4:Y:S01]  /*12f210*/  LDL.LU.64 R12, [R1+0x2508] ;  /* 0x00250800010c7983 */ /* 0x002f220000300a00 */
[----:B0-----:R-:W-:-:S03]  /*12f220*/  PRMT R4, R19, 0x7771, RZ ;  /* 0x0000777113047816 */ /* 0x001fc600000000ff */
[----:B------:R-:W4:Y:S04]  /*12f230*/  LDL.LU.64 R8, [R1+0x2510] ;  /* 0x0025100001087983 */ /* 0x000f280000300a00 */
[----:B------:R0:W-:Y:S01]  /*12f240*/  @P1 STG.E.U8 desc[UR30][R58.64], R4 ;  /* 0x000000043a001986 */ /* 0x0001e2000c10111e */
[C---:B------:R-:W-:Y:S02]  /*12f250*/  LOP3.LUT P1, RZ, R52.reuse, 0x4000000, RZ, 0xc0, !PT ;  /* 0x0400000034ff7812 */ /* 0x040fe4000782c0ff */
[----:B0-----:R-:W-:Y:S01]  /*12f260*/  PRMT R4, R19, 0x7772, RZ ;  /* 0x0000777213047816 */ /* 0x001fe200000000ff */
[----:B------:R-:W4:Y:S10]  /*12f270*/  LDL.LU.64 R58, [R1+0x2518] ;  /* 0x00251800013a7983 */ /* 0x000f340000300a00 */
[----:B------:R0:W-:Y:S01]  /*12f280*/  @P1 STG.E.U8 desc[UR30][R56.64], R4 ;  /* 0x0000000438001986 */ /* 0x0001e2000c10111e */
[----:B------:R-:W-:-:S02]  /*12f290*/  LOP3.LUT P1, RZ, R52, 0x2000000, RZ, 0xc0, !PT ;  /* 0x0200000034ff7812 */ /* 0x000fc4000782c0ff */
[----:B------:R-:W-:Y:S01]  /*12f2a0*/  PRMT R19, R19, 0x7773, RZ ;  /* 0x0000777313137816 */ /* 0x000fe200000000ff */
[----:B0-----:R-:W4:Y:S10]  /*12f2b0*/  LDL.LU.64 R56, [R1+0x2528] ;  /* 0x0025280001387983 */ /* 0x001f340000300a00 */
        /* <DEDUP_REMOVED lines=12> */
[----:B------:R-:W-:-:S11]  /*12f380*/  PRMT R23, R23, 0x7773, RZ ;  /* 0x0000777317177816 */ /* 0x000fd600000000ff */
[----:B------:R-:W-:Y:S01]  /*12f390*/  @P1 STG.E.U8 desc[UR30][R16.64], R23 ;  /* 0x0000001710001986 */ /* 0x000fe2000c10111e */
[----:B------:R-:W-:Y:S02]  /*12f3a0*/  LOP3.LUT P1, RZ, R52, 0x100000, RZ, 0xc0, !PT ;  /* 0x0010000034ff7812 */ /* 0x000fe4000782c0ff */
[----:B0-----:R-:W-:Y:S02]  /*12f3b0*/  PRMT R4, R27, 0x7770, RZ ;  /* 0x000077701b047816 */ /* 0x001fe400000000ff */
[----:B------:R-:W-:-:S09]  /*12f3c0*/  LOP3.LUT P2, RZ, R50, 0x8000, RZ, 0xc0, !PT ;  /* 0x0000800032ff7812 */ /* 0x000fd2000784c0ff */
[----:B------:R0:W-:Y:S01]  /*12f3d0*/  @P1 STG.E.U8 desc[UR30][R14.64], R4 ;  /* 0x000000040e001986 */ /* 0x0001e2000c10111e */
[----:B------:R-:W-:Y:S02]  /*12f3e0*/  LOP3.LUT P1, RZ, R52, 0x80000, RZ, 0xc0, !PT ;  /* 0x0008000034ff7812 */ /* 0x000fe4000782c0ff */
[C---:B------:R-:W-:Y:S02]  /*12f3f0*/  LOP3.LUT P3, RZ, R50.reuse, 0x10000, RZ, 0xc0, !PT ;  /* 0x0001000032ff7812 */ /* 0x040fe4000786c0ff */
[----:B------:R-:W-:Y:S02]  /*12f400*/  LOP3.LUT P4, RZ, R50, 0x20000, RZ, 0xc0, !PT ;  /* 0x0002000032ff7812 */ /* 0x000fe4000788c0ff */
[----:B0-----:R-:W-:-:S07]  /*12f410*/  PRMT R4, R27, 0x7771, RZ ;  /* 0x000077711b047816 */ /* 0x001fce00000000ff */
[----:B------:R0:W-:Y:S01]  /*12f420*/  @P1 STG.E.U8 desc[UR30][R10.64], R4 ;  /* 0x000000040a001986 */ /* 0x0001e2000c10111e */
[----:B------:R-:W-:Y:S02]  /*12f430*/  LOP3.LUT P5, RZ, R50, 0x40000, RZ, 0xc0, !PT ;  /* 0x0004000032ff7812 */ /* 0x000fe400078ac0ff */
[C---:B0-----:R-:W-:Y:S02]  /*12f440*/  PRMT R4, R27.reuse, 0x7772, RZ ;  /* 0x000077721b047816 */ /* 0x041fe400000000ff */
[----:B------:R-:W-:-:S03]  /*12f450*/  PRMT R27, R27, 0x7773, RZ ;  /* 0x000077731b1b7816 */ /* 0x000fc600000000ff */
[----:B---3--:R0:W-:Y:S01]  /*12f460*/  @P2 STG.E.U8 desc[UR30][R6.64], R4 ;  /* 0x0000000406002986 */ /* 0x0081e2000c10111e */
[C---:B------:R-:W-:Y:S02]  /*12f470*/  LOP3.LUT P6, RZ, R50.reuse, 0x80000, RZ, 0xc0, !PT ;  /* 0x0008000032ff7812 */ /* 0x040fe400078cc0ff */
[----:B------:R-:W-:Y:S01]  /*12f480*/  LOP3.LUT P0, RZ, R50, 0x100000, RZ, 0xc0, !PT ;  /* 0x0010000032ff7812 */ /* 0x000fe2000780c0ff */
[----:B----4-:R-:W-:Y:S01]  /*12f490*/  @P3 STG.E.U8 desc[UR30][R12.64], R27 ;  /* 0x0000001b0c003986 */ /* 0x010fe2000c10111e */
[----:B0-----:R-:W-:-:S05]  /*12f4a0*/  PRMT R4, R31, 0x7770, RZ ;  /* 0x000077701f047816 */ /* 0x001fca00000000ff */
[----:B------:R0:W-:Y:S02]  /*12f4b0*/  @P4 STG.E.U8 desc[UR30][R8.64], R4 ;  /* 0x0000000408004986 */ /* 0x0001e4000c10111e */
[----:B0-----:R-:W-:-:S05]  /*12f4c0*/  PRMT R4, R31, 0x7771, RZ ;  /* 0x000077711f047816 */ /* 0x001fca00000000ff */
[----:B------:R0:W-:Y:S02]  /*12f4d0*/  @P5 STG.E.U8 desc[UR30][R58.64], R4 ;  /* 0x000000043a005986 */ /* 0x0001e4000c10111e */
[C---:B0-----:R-:W-:Y:S02]  /*12f4e0*/  PRMT R4, R31.reuse, 0x7772, RZ ;  /* 0x000077721f047816 */ /* 0x041fe400000000ff */
[----:B------:R-:W-:-:S03]  /*12f4f0*/  PRMT R31, R31, 0x7773, RZ ;  /* 0x000077731f1f7816 */ /* 0x000fc600000000ff */
[----:B------:R-:W-:Y:S04]  /*12f500*/  @P6 STG.E.U8 desc[UR30][R56.64], R4 ;  /* 0x0000000438006986 */ /* 0x000fe8000c10111e */
        /* <DEDUP_REMOVED lines=27> */
[----:B------:R-:W2:Y:S01]  /*12f6c0*/  LDL.LU.64 R24, [R1+0x2560] ;  /* 0x0025600001187983 */ /* 0x000ea20000300a00 */
[----:B------:R-:W-:Y:S02]  /*12f6d0*/  LOP3.LUT P1, RZ, R50, 0x10000000, RZ, 0xc0, !PT ;  /* 0x1000000032ff7812 */ /* 0x000fe4000782c0ff */
[----:B------:R-:W-:Y:S01]  /*12f6e0*/  LOP3.LUT R52, R52, 0xfffeffff, RZ, 0xc0, !PT ;  /* 0xfffeffff34347812 */ /* 0x000fe200078ec0ff */
[----:B------:R-:W2:Y:S04]  /*12f6f0*/  LDL.LU.64 R20, [R1+0x2570] ;  /* 0x0025700001147983 */ /* 0x000ea80000300a00 */
[----:B------:R-:W2:Y:S01]  /*12f700*/  LDL.LU.64 R16, [R1+0x2580] ;  /* 0x0025800001107983 */ /* 0x000ea20000300a00 */
[C---:B------:R-:W-:Y:S02]  /*12f710*/  LOP3.LUT P5, RZ, R50.reuse, 0x400000, RZ, 0xc0, !PT ;  /* 0x0040000032ff7812 */ /* 0x040fe400078ac0ff */
[----:B------:R-:W-:Y:S01]  /*12f720*/  LOP3.LUT P6, RZ, R50, 0x800000, RZ, 0xc0, !PT ;  /* 0x0080000032ff7812 */ /* 0x000fe200078cc0ff */
[----:B------:R-:W2:Y:S02]  /*12f730*/  LDL.LU.64 R14, [R1+0x2588] ;  /* 0x00258800010e7983 */ /* 0x000ea40000300a00 */
[----:B------:R-:W-:-:S02]  /*12f740*/  @P1 LOP3.LUT R52, R52, 0x10000, RZ, 0xfc, !PT ;  /* 0x0001000034341812 */ /* 0x000fc400078efcff */
[----:B------:R-:W-:Y:S01]  /*12f750*/  LOP3.LUT P1, RZ, R50, 0x8000000, RZ, 0xc0, !PT ;  /* 0x0800000032ff7812 */ /* 0x000fe2000782c0ff */
[----:B------:R-:W2:Y:S01]  /*12f760*/  LDL.LU.64 R10, [R1+0x2590] ;  /* 0x00259000010a7983 */ /* 0x000ea20000300a00 */
[----:B------:R-:W-:-:S11]  /*12f770*/  LOP3.LUT R52, R52, 0xfffdffff, RZ, 0xc0, !PT ;  /* 0xfffdffff34347812 */ /* 0x000fd600078ec0ff */
[----:B------:R-:W-:Y:S02]  /*12f780*/  @P1 LOP3.LUT R52, R52, 0x20000, RZ, 0xfc, !PT ;  /* 0x0002000034341812 */ /* 0x000fe400078efcff */
[----:B------:R-:W-:Y:S02]  /*12f790*/  LOP3.LUT P1, RZ, R50, 0x4000000, RZ, 0xc0, !PT ;  /* 0x0400000032ff7812 */ /* 0x000fe4000782c0ff */
[----:B------:R-:W-:Y:S02]  /*12f7a0*/  LOP3.LUT R52, R52, 0xfffbffff, RZ, 0xc0, !PT ;  /* 0xfffbffff34347812 */ /* 0x000fe400078ec0ff */
[----:B------:R-:W-:Y:S02]  /*12f7b0*/  PRMT R4, R32, 0x7771, RZ ;  /* 0x0000777120047816 */ /* 0x000fe400000000ff */
[----:B------:R-:W-:-:S03]  /*12f7c0*/  LOP3.LUT P0, RZ, R50, 0x1000000, RZ, 0xc0, !PT ;  /* 0x0100000032ff7812 */ /* 0x000fc6000780c0ff */
[----:B---3--:R0:W-:Y:S04]  /*12f7d0*/  @P5 STG.E.U8 desc[UR30][R6.64], R4 ;  /* 0x0000000406005986 */ /* 0x0081e8000c10111e */
[----:B------:R-:W-:Y:S02]  /*12f7e0*/  @P1 LOP3.LUT R52, R52, 0x40000, RZ, 0xfc, !PT ;  /* 0x0004000034341812 */ /* 0x000fe400078efcff */
[----:B------:R-:W-:Y:S02]  /*12f7f0*/  LOP3.LUT P1, RZ, R50, 0x2000000, RZ, 0xc0, !PT ;  /* 0x0200000032ff7812 */ /* 0x000fe4000782c0ff */
[C---:B0-----:R-:W-:Y:S01]  /*12f800*/  PRMT R4, R32.reuse, 0x7772, RZ ;  /* 0x0000777220047816 */ /* 0x041fe200000000ff */
[----:B------:R-:W3:Y:S01]  /*12f810*/  LDL.LU.64 R6, [R1+0x2598] ;  /* 0x0025980001067983 */ /* 0x000ee20000300a00 */
[----:B------:R-:W-:-:S03]  /*12f820*/  PRMT R32, R32, 0x7773, RZ ;  /* 0x0000777320207816 */ /* 0x000fc600000000ff */
[----:B----4-:R0:W-:Y:S04]  /*12f830*/  @P6 STG.E.U8 desc[UR30][R12.64], R4 ;  /* 0x000000040c006986 */ /* 0x0101e8000c10111e */
[----:B------:R1:W-:Y:S01]  /*12f840*/  @P0 STG.E.U8 desc[UR30][R8.64], R32 ;  /* 0x0000002008000986 */ /* 0x0003e2000c10111e */
[----:B0-----:R-:W-:-:S03]  /*12f850*/  PRMT R4, R36, 0x7770, RZ ;  /* 0x0000777024047816 */ /* 0x001fc600000000ff */
[----:B------:R-:W4:Y:S04]  /*12f860*/  LDL.LU.64 R12, [R1+0x25a8] ;  /* 0x0025a800010c7983 */ /* 0x000f280000300a00 */
[----:B------:R0:W-:Y:S01]  /*12f870*/  @P1 STG.E.U8 desc[UR30][R58.64], R4 ;  /* 0x000000043a001986 */ /* 0x0001e2000c10111e */
[----:B------:R-:W-:-:S03]  /*12f880*/  LOP3.LUT P1, RZ, R52, 0x40000, RZ, 0xc0, !PT ;  /* 0x0004000034ff7812 */ /* 0x000fc6000782c0ff */
[----:B-1----:R-:W4:Y:S01]  /*12f890*/  LDL.LU.64 R8, [R1+0x25b8] ;  /* 0x0025b80001087983 */ /* 0x002f220000300a00 */
        /* <DEDUP_REMOVED lines=9> */
[----:B------:R-:W-:Y:S02]  /*12f930*/  PRMT R36, R36, 0x7773, RZ ;  /* 0x0000777324247816 */ /* 0x000fe400000000ff */
[----:B------:R-:W-:-:S09]  /*12f940*/  PRMT R4, R40, 0x7770, RZ ;  /* 0x0000777028047816 */ /* 0x000fd200000000ff */
[----:B------:R-:W-:Y:S01]  /*12f950*/  @P1 STG.E.U8 desc[UR30][R28.64], R36 ;  /* 0x000000241c001986 */ /* 0x000fe2000c10111e */
[----:B------:R-:W-:-:S13]  /*12f960*/  LOP3.LUT P1, RZ, R52, 0x8000, RZ, 0xc0, !PT ;  /* 0x0000800034ff7812 */ /* 0x000fda000782c0ff */
        /* <DEDUP_REMOVED lines=8> */
[----:B------:R-:W-:Y:S02]  /*12f9f0*/  PRMT R40, R40, 0x7773, RZ ;  /* 0x0000777328287816 */ /* 0x000fe400000000ff */
[----:B------:R-:W-:-:S09]  /*12fa00*/  LOP3.LUT P2, RZ, R48, 0x4, RZ, 0xc0, !PT ;  /* 0x0000000430ff7812 */ /* 0x000fd2000784c0ff */
[----:B------:R-:W-:Y:S01]  /*12fa10*/  @P1 STG.E.U8 desc[UR30][R14.64], R40 ;  /* 0x000000280e001986 */ /* 0x000fe2000c10111e */
[----:B------:R-:W-:Y:S02]  /*12fa20*/  LOP3.LUT P1, RZ, R52, 0x800, RZ, 0xc0, !PT ;  /* 0x0000080034ff7812 */ /* 0x000fe4000782c0ff */
[----:B0-----:R-:W-:Y:S02]  /*12fa30*/  PRMT R4, R44, 0x7770, RZ ;  /* 0x000077702c047816 */ /* 0x001fe400000000ff */
[C---:B------:R-:W-:Y:S02]  /*12fa40*/  LOP3.LUT P3, RZ, R48.reuse, 0x8, RZ, 0xc0, !PT ;  /* 0x0000000830ff7812 */ /* 0x040fe4000786c0ff */
[C---:B------:R-:W-:Y:S02]  /*12fa50*/  LOP3.LUT P4, RZ, R48.reuse, 0x10, RZ, 0xc0, !PT ;  /* 0x0000001030ff7812 */ /* 0x040fe4000788c0ff */
[----:B------:R-:W-:-:S05]  /*12fa60*/  LOP3.LUT P5, RZ, R48, 0x20, RZ, 0xc0, !PT ;  /* 0x0000002030ff7812 */ /* 0x000fca00078ac0ff */
[----:B------:R0:W-:Y:S01]  /*12fa70*/  @P1 STG.E.U8 desc[UR30][R10.64], R4 ;  /* 0x000000040a001986 */ /* 0x0001e2000c10111e */
[----:B------:R-:W-:Y:S02]  /*12fa80*/  LOP3.LUT P6, RZ, R48, 0x40, RZ, 0xc0, !PT ;  /* 0x0000004030ff7812 */ /* 0x000fe400078cc0ff */
[----:B0-----:R-:W-:-:S05]  /*12fa90*/  PRMT R4, R44, 0x7771, RZ ;  /* 0x000077712c047816 */ /* 0x001fca00000000ff */
[----:B---3--:R0:W-:Y:S01]  /*12faa0*/  @P2 STG.E.U8 desc[UR30][R6.64], R4 ;  /* 0x0000000406002986 */ /* 0x0081e2000c10111e */
[----:B------:R-:W-:Y:S02]  /*12fab0*/  LOP3.LUT P0, RZ, R48, 0x80, RZ, 0xc0, !PT ;  /* 0x0000008030ff7812 */ /* 0x000fe4000780c0ff */
[C---:B0-----:R-:W-:Y:S02]  /*12fac0*/  PRMT R4, R44.reuse, 0x7772, RZ ;  /* 0x000077722c047816 */ /* 0x041fe400000000ff */
[----:B------:R-:W-:-:S03]  /*12fad0*/  PRMT R44, R44, 0x7773, RZ ;  /* 0x000077732c2c7816 */ /* 0x000fc600000000ff */
[----:B----4-:R0:W-:Y:S04]  /*12fae0*/  @P3 STG.E.U8 desc[UR30][R12.64], R4 ;  /* 0x000000040c003986 */ /* 0x0101e8000c10111e */
[----:B------:R-:W-:Y:S01]  /*12faf0*/  @P4 STG.E.U8 desc[UR30][R8.64], R44 ;  /* 0x0000002c08004986 */ /* 0x000fe2000c10111e */
[----:B0-----:R-:W-:-:S05]  /*12fb00*/  PRMT R4, R33, 0x7770, RZ ;  /* 0x0000777021047816 */ /* 0x001fca00000000ff */
        /* <DEDUP_REMOVED lines=58> */
[----:B------:R1:W-:Y:S01]  /*12feb0*/  @P1 STG.E.U8 desc[UR30][R58.64], R37 ;  /* 0x000000253a001986 */ /* 0x0003e2000c10111e */
[C---:B------:R-:W-:Y:S02]  /*12fec0*/  LOP3.LUT P1, RZ, R52.reuse, 0x400, RZ, 0xc0, !PT ;  /* 0x0000040034ff7812 */ /* 0x040fe4000782c0ff */
[----:B0-----:R-:W-:Y:S01]  /*12fed0*/  PRMT R4, R41, 0x7770, RZ ;  /* 0x0000777029047816 */ /* 0x001fe200000000ff */
[----:B------:R-:W4:Y:S04]  /*12fee0*/  LDL.LU.64 R8, [R1+0x2840] ;  /* 0x0028400001087983 */ /* 0x000f280000300a00 */
[----:B-1----:R-:W4:Y:S06]  /*12fef0*/  LDL.LU.64 R58, [R1+0x2838] ;  /* 0x00283800013a7983 */ /* 0x002f2c0000300a00 */
[----:B------:R0:W-:Y:S01]  /*12ff00*/  @P1 STG.E.U8 desc[UR30][R56.64], R4 ;  /* 0x0000000438001986 */ /* 0x0001e2000c10111e */
[----:B------:R-:W-:-:S03]  /*12ff10*/  LOP3.LUT P1, RZ, R52, 0x200, RZ, 0xc0, !PT ;  /* 0x0000020034ff7812 */ /* 0x000fc6000782c0ff */
[----:B0-----:R-:W4:Y:S01]  /*12ff20*/  LDL.LU.64 R56, [R1+0x2830] ;  /* 0x0028300001387983 */ /* 0x001f220000300a00 */
[----:B------:R-:W-:-:S09]  /*12ff30*/  PRMT R4, R41, 0x7771, RZ ;  /* 0x0000777129047816 */ /* 0x000fd200000000ff */
[----:B--2---:R0:W-:Y:S04]  /*12ff40*/  @P1 STG.E.U8 desc[UR30][R60.64], R4 ;  /* 0x000000043c001986 */ /* 0x0041e8000c10111e */
[----:B0-----:R-:W2:Y:S01]  /*12ff50*/  LDL.LU.64 R60, [R1+0x2828] ;  /* 0x00282800013c7983 */ /* 0x001ea20000300a00 */
[----:B------:R-:W-:Y:S02]  /*12ff60*/  LOP3.LUT P1, RZ, R52, 0x100, RZ, 0xc0, !PT ;  /* 0x0000010034ff7812 */ /* 0x000fe4000782c0ff */
[C---:B------:R-:W-:Y:S02]  /*12ff70*/  PRMT R4, R41.reuse, 0x7772, RZ ;  /* 0x0000777229047816 */ /* 0x040fe400000000ff */
[----:B------:R-:W-:-:S09]  /*12ff80*/  PRMT R41, R41, 0x7773, RZ ;  /* 0x0000777329297816 */ /* 0x000fd200000000ff */
[----:B------:R0:W-:Y:S01]  /*12ff90*/  @P1 STG.E.U8 desc[UR30][R28.64], R4 ;  /* 0x000000041c001986 */ /* 0x0001e2000c10111e */
[----:B------:R-:W-:-:S13]  /*12ffa0*/  LOP3.LUT P1, RZ, R52, 0x80, RZ, 0xc0, !PT ;  /* 0x0000008034ff7812 */ /* 0x000fda000782c0ff */
[----:B------:R-:W-:Y:S01]  /*12ffb0*/  @P1 STG.E.U8 desc[UR30][R24.64], R41 ;  /* 0x0000002918001986 */ /* 0x000fe2000c10111e */
[----:B------:R-:W-:Y:S02]  /*12ffc0*/  LOP3.LUT P1, RZ, R52, 0x40, RZ, 0xc0, !PT ;  /* 0x0000004034ff7812 */ /* 0x000fe4000782c0ff */
[----:B0-----:R-:W-:-:S11]  /*12ffd0*/  PRMT R4, R45, 0x7770, RZ ;  /* 0x000077702d047816 */ /* 0x001fd600000000ff */
[----:B------:R0:W-:Y:S01]  /*12ffe0*/  @P1 STG.E.U8 desc[UR30][R20.64], R4 ;  /* 0x0000000414001986 */ /* 0x0001e2000c10111e */
[----:B------:R-:W-:Y:S02]  /*12fff0*/  LOP3.LUT P1, RZ, R52, 0x20, RZ, 0xc0, !PT ;  /* 0x0000002034ff7812 */ /* 0x000fe4000782c0ff */
[----:B0-----:R-:W-:-:S11]  /*130000*/  PRMT R4, R45, 0x7771, RZ ;  /* 0x000077712d047816 */ /* 0x001fd600000000ff */
[----:B------:R0:W-:Y:S01]  /*130010*/  @P1 STG.E.U8 desc[UR30][R16.64], R4 ;  /* 0x0000000410001986 */ /* 0x0001e2000c10111e */
[----:B------:R-:W-:Y:S02]  /*130020*/  LOP3.LUT P1, RZ, R52, 0x10, RZ, 0xc0, !PT ;  /* 0x0000001034ff7812 */ /* 0x000fe4000782c0ff */
[----:B------:R-:W-:Y:S02]  /*130030*/  LOP3.LUT P2, RZ, R48, 0x200000, RZ, 0xc0, !PT ;  /* 0x0020000030ff7812 */ /* 0x000fe4000784c0ff */
[----:B0-----:R-:W-:-:S09]  /*130040*/  PRMT R4, R45, 0x7772, RZ ;  /* 0x000077722d047816 */ /* 0x001fd200000000ff */
[----:B------:R0:W-:Y:S01]  /*130050*/  @P1 STG.E.U8 desc[UR30][R14.64], R4 ;  /* 0x000000040e001986 */ /* 0x0001e2000c10111e */
[----:B------:R-:W-:Y:S02]  /*130060*/  LOP3.LUT P1, RZ, R52, 0x8, RZ, 0xc0, !PT ;  /* 0x0000000834ff7812 */ /* 0x000fe4000782c0ff */
[C---:B------:R-:W-:Y:S02]  /*130070*/  LOP3.LUT P3, RZ, R48.reuse, 0x400000, RZ, 0xc0, !PT ;  /* 0x0040000030ff7812 */ /* 0x040fe4000786c0ff */
[----:B------:R-:W-:Y:S02]  /*130080*/  PRMT R45, R45, 0x7773, RZ ;  /* 0x000077732d2d7816 */ /* 0x000fe400000000ff */
[----:B------:R-:W-:Y:S02]  /*130090*/  LOP3.LUT P4, RZ, R48, 0x800000, RZ, 0xc0, !PT ;  /* 0x0080000030ff7812 */ /* 0x000fe4000788c0ff */
[----:B0-----:R-:W-:-:S05]  /*1300a0*/  PRMT R4, R34, 0x7770, RZ ;  /* 0x0000777022047816 */ /* 0x001fca00000000ff */
[----:B------:R-:W-:Y:S04]  /*1300b0*/  @P1 STG.E.U8 desc[UR30][R10.64], R45 ;  /* 0x0000002d0a001986 */ /* 0x000fe8000c10111e */
[----:B---3--:R0:W-:Y:S01]  /*1300c0*/  @P2 STG.E.U8 desc[UR30][R6.64], R4 ;  /* 0x0000000406002986 */ /* 0x0081e2000c10111e */
[C---:B------:R-:W-:Y:S02]  /*1300d0*/  LOP3.LUT P5, RZ, R48.reuse, 0x1000000, RZ, 0xc0, !PT ;  /* 0x0100000030ff7812 */ /* 0x040fe400078ac0ff */
[----:B------:R-:W-:Y:S02]  /*1300e0*/  LOP3.LUT P6, RZ, R48, 0x2000000, RZ, 0xc0, !PT ;  /* 0x0200000030ff7812 */ /* 0x000fe400078cc0ff */
[----:B0-----:R-:W-:-:S05]  /*1300f0*/  PRMT R4, R34, 0x7771, RZ ;  /* 0x0000777122047816 */ /* 0x001fca00000000ff */
[----:B----4-:R0:W-:Y:S01]  /*130100*/  @P3 STG.E.U8 desc[UR30][R12.64], R4 ;  /* 0x000000040c003986 */ /* 0x0101e2000c10111e */
[----:B------:R-:W-:Y:S02]  /*130110*/  LOP3.LUT P0, RZ, R48, 0x4000000, RZ, 0xc0, !PT ;  /* 0x0400000030ff7812 */ /* 0x000fe4000780c0ff */
[C---:B0-----:R-:W-:Y:S02]  /*130120*/  PRMT R4, R34.reuse, 0x7772, RZ ;  /* 0x0000777222047816 */ /* 0x041fe400000000ff */
[----:B------:R-:W-:-:S03]  /*130130*/  PRMT R34, R34, 0x7773, RZ ;  /* 0x0000777322227816 */ /* 0x000fc600000000ff */
[----:B------:R0:W-:Y:S04]  /*130140*/  @P4 STG.E.U8 desc[UR30][R8.64], R4 ;  /* 0x0000000408004986 */ /* 0x0001e8000c10111e */
[----:B------:R-:W-:Y:S01]  /*130150*/  @P5 STG.E.U8 desc[UR30][R58.64], R34 ;  /* 0x000000223a005986 */ /* 0x000fe2000c10111e */
        /* <DEDUP_REMOVED lines=34> */
[C---:B------:R-:W-:Y:S02]  /*130380*/  LOP3.LUT P5, RZ, R48.reuse, 0x10000000, RZ, 0xc0, !PT ;  /* 0x1000000030ff7812 */ /* 0x040fe400078ac0ff */
[----:B------:R-:W-:Y:S01]  /*130390*/  LOP3.LUT P6, RZ, R48, 0x20000000, RZ, 0xc0, !PT ;  /* 0x2000000030ff7812 */ /* 0x000fe200078cc0ff */
[----:B------:R-:W2:Y:S04]  /*1303a0*/  LDL.LU.64 R16, [R1+0x27d0] ;  /* 0x0027d00001107983 */ /* 0x000ea80000300a00 */
[----:B------:R-:W-:Y:S01]  /*1303b0*/  @P1 LOP3.LUT R52, R52, 0x1, RZ, 0xfc, !PT ;  /* 0x0000000134341812 */ /* 0x000fe200078efcff */
[----:B------:R-:W2:Y:S01]  /*1303c0*/  LDL.LU.64 R14, [R1+0x27c8] ;  /* 0x0027c800010e7983 */ /* 0x000ea20000300a00 */
[----:B------:R-:W-:-:S02]  /*1303d0*/  LOP3.LUT P1, RZ, R3, 0x2, RZ, 0xc0, !PT ;  /* 0x0000000203ff7812 */ /* 0x000fc4000782c0ff */
[----:B------:R-:W-:Y:S01]  /*1303e0*/  LOP3.LUT R52, R52, 0xfffffffd, RZ, 0xc0, !PT ;  /* 0xfffffffd34347812 */ /* 0x000fe200078ec0ff */
[----:B------:R-:W2:Y:S01]  /*1303f0*/  LDL.LU.64 R10, [R1+0x27c0] ;  /* 0x0027c000010a7983 */ /* 0x000ea20000300a00 */
[----:B------:R-:W-:-:S09]  /*130400*/  LOP3.LUT P0, RZ, R48, 0x40000000, RZ, 0xc0, !PT ;  /* 0x4000000030ff7812 */ /* 0x000fd2000780c0ff */
[----:B------:R-:W-:Y:S02]  /*130410*/  @P1 LOP3.LUT R52, R52, 0x2, RZ, 0xfc, !PT ;  /* 0x0000000234341812 */ /* 0x000fe400078efcff */
[----:B------:R-:W-:Y:S02]  /*130420*/  LOP3.LUT P1, RZ, R3, 0x1, RZ, 0xc0, !PT ;  /* 0x0000000103ff7812 */ /* 0x000fe4000782c0ff */
[----:B------:R-:W-:Y:S02]  /*130430*/  LOP3.LUT R52, R52, 0xfffffffb, RZ, 0xc0, !PT ;  /* 0xfffffffb34347812 */ /* 0x000fe400078ec0ff */
[----:B------:R-:W-:Y:S02]  /*130440*/  PRMT R38, R38, 0x7773, RZ ;  /* 0x0000777326267816 */ /* 0x000fe400000000ff */
[----:B------:R-:W-:-:S03]  /*130450*/  PRMT R4, R42, 0x7770, RZ ;  /* 0x000077702a047816 */ /* 0x000fc600000000ff */
[----:B---3--:R0:W-:Y:S04]  /*130460*/  @P5 STG.E.U8 desc[UR30][R6.64], R38 ;  /* 0x0000002606005986 */ /* 0x0081e8000c10111e */
[----:B------:R-:W-:Y:S01]  /*130470*/  @P1 LOP3.LUT R52, R52, 0x4, RZ, 0xfc, !PT ;  /* 0x0000000434341812 */ /* 0x000fe200078efcff */
[----:B----4-:R1:W-:Y:S01]  /*130480*/  @P6 STG.E.U8 desc[UR30][R12.64], R4 ;  /* 0x000000040c006986 */ /* 0x0103e2000c10111e */
[----:B------:R-:W-:-:S03]  /*130490*/  LOP3.LUT P1, RZ, R48, 0x80000000, RZ, 0xc0, !PT ;  /* 0x8000000030ff7812 */ /* 0x000fc6000782c0ff */
[----:B0-----:R-:W3:Y:S01]  /*1304a0*/  LDL.LU.64 R6, [R1+0x27b8] ;  /* 0x0027b80001067983 */ /* 0x001ee20000300a00 */
[----:B-1----:R-:W-:-:S03]  /*1304b0*/  PRMT R4, R42, 0x7771, RZ ;  /* 0x000077712a047816 */ /* 0x002fc600000000ff */
[----:B------:R-:W4:Y:S04]  /*1304c0*/  LDL.LU.64 R12, [R1+0x27b0] ;  /* 0x0027b000010c7983 */ /* 0x000f280000300a00 */
[----:B------:R0:W-:Y:S02]  /*1304d0*/  @P0 STG.E.U8 desc[UR30][R8.64], R4 ;  /* 0x0000000408000986 */ /* 0x0001e4000c10111e */
[----:B0-----:R-:W-:Y:S02]  /*1304e0*/  PRMT R4, R42, 0x7772, RZ ;  /* 0x000077722a047816 */ /* 0x001fe400000000ff */
[----:B------:R-:W4:Y:S04]  /*1304f0*/  LDL.LU.64 R8, [R1+0x27a8] ;  /* 0x0027a80001087983 */ /* 0x000f280000300a00 */
[----:B------:R0:W-:Y:S01]  /*130500*/  @P1 STG.E.U8 desc[UR30][R58.64], R4 ;  /* 0x000000043a001986 */ /* 0x0001e2000c10111e */
[----:B------:R-:W-:-:S02]  /*130510*/  LOP3.LUT P1, RZ, R52, 0x4, RZ, 0xc0, !PT ;  /* 0x0000000434ff7812 */ /* 0x000fc4000782c0ff */
[----:B------:R-:W-:Y:S01]  /*130520*/  PRMT R42, R42, 0x7773, RZ ;  /* 0x000077732a2a7816 */ /* 0x000fe200000000ff */
[----:B0-----:R-:W4:Y:S10]  /*130530*/  LDL.LU.64 R58, [R1+0x27a0] ;  /* 0x0027a000013a7983 */ /* 0x001f340000300a00 */
        /* <DEDUP_REMOVED lines=29> */
[----:B---3--:R-:W-:Y:S01]  /*130710*/  @P2 STG.E.U8 desc[UR30][R6.64], R35 ;  /* 0x0000002306002986 */ /* 0x008fe2000c10111e */
[----:B0-----:R-:W-:-:S05]  /*130720*/  PRMT R4, R39, 0x7770, RZ ;  /* 0x0000777027047816 */ /* 0x001fca00000000ff */
[----:B----4-:R0:W-:Y:S01]  /*130730*/  @P3 STG.E.U8 desc[UR30][R12.64], R4 ;  /* 0x000000040c003986 */ /* 0x0101e2000c10111e */
        /* <DEDUP_REMOVED lines=43> */
[----:B------:R-:W-:Y:S01]  /*1309f0*/  LOP3.LUT P6, RZ, R3, 0x10000, RZ, 0xc0, !PT ;  /* 0x0001000003ff7812 */ /* 0x000fe200078cc0ff */
[----:B------:R-:W2:Y:S04]  /*130a00*/  LDL.LU R55, [R1+0x1d0] ;  /* 0x0001d00001377983 */ /* 0x000ea80000300800 */
[----:B------:R-:W-:Y:S01]  /*130a10*/  @P1 LOP3.LUT R49, R49, 0x1000000, RZ, 0xfc, !PT ;  /* 0x0100000031311812 */ /* 0x000fe200078efcff */
[----:B------:R-:W2:Y:S01]  /*130a20*/  LDL.LU.64 R16, [R1+0x2730] ;  /* 0x0027300001107983 */ /* 0x000ea20000300a00 */
[----:B------:R-:W-:-:S02]  /*130a30*/  LOP3.LUT P1, RZ, R3, 0x100000, RZ, 0xc0, !PT ;  /* 0x0010000003ff7812 */ /* 0x000fc4000782c0ff */
[----:B------:R-:W-:Y:S01]  /*130a40*/  LOP3.LUT R49, R49, 0xfdffffff, RZ, 0xc0, !PT ;  /* 0xfdffffff31317812 */ /* 0x000fe200078ec0ff */
[----:B------:R-:W2:Y:S01]  /*130a50*/  LDL.LU.64 R14, [R1+0x2728] ;  /* 0x00272800010e7983 */ /* 0x000ea20000300a00 */
[----:B------:R-:W-:Y:S02]  /*130a60*/  LOP3.LUT P0, RZ, R3, 0x20000, RZ, 0xc0, !PT ;  /* 0x0002000003ff7812 */ /* 0x000fe4000780c0ff */
[----:B------:R-:W-:Y:S01]  /*130a70*/  PRMT R4, R43, 0x7772, RZ ;  /* 0x000077722b047816 */ /* 0x000fe200000000ff */
[----:B------:R-:W2:Y:S06]  /*130a80*/  LDL.LU R59, [R1+0x1a0] ;  /* 0x0001a000013b7983 */ /* 0x000eac0000300800 */
[----:B------:R-:W-:-:S02]  /*130a90*/  @P1 LOP3.LUT R49, R49, 0x2000000, RZ, 0xfc, !PT ;  /* 0x0200000031311812 */ /* 0x000fc400078efcff */
[----:B------:R-:W-:Y:S02]  /*130aa0*/  LOP3.LUT P1, RZ, R3, 0x80000, RZ, 0xc0, !PT ;  /* 0x0008000003ff7812 */ /* 0x000fe4000782c0ff */
[----:B------:R-:W-:Y:S02]  /*130ab0*/  LOP3.LUT R49, R49, 0xfbffffff, RZ, 0xc0, !PT ;  /* 0xfbffffff31317812 */ /* 0x000fe400078ec0ff */
[----:B------:R-:W-:Y:S01]  /*130ac0*/  PRMT R43, R43, 0x7773, RZ ;  /* 0x000077732b2b7816 */ /* 0x000fe200000000ff */
[----:B---3--:R0:W-:Y:S01]  /*130ad0*/  @P5 STG.E.U8 desc[UR30][R10.64], R4 ;  /* 0x000000040a005986 */ /* 0x0081e2000c10111e */
[C---:B------:R-:W-:Y:S02]  /*130ae0*/  LOP3.LUT P2, RZ, R3.reuse, 0x8000000, RZ, 0xc0, !PT ;  /* 0x0800000003ff7812 */ /* 0x040fe4000784c0ff */
[C---:B------:R-:W-:Y:S01]  /*130af0*/  LOP3.LUT P3, RZ, R3.reuse, 0x10000000, RZ, 0xc0, !PT ;  /* 0x1000000003ff7812 */ /* 0x040fe2000786c0ff */
[----:B----4-:R1:W-:Y:S01]  /*130b00*/  @P6 STG.E.U8 desc[UR30][R6.64], R43 ;  /* 0x0000002b06006986 */ /* 0x0103e2000c10111e */
[----:B------:R-:W-:-:S03]  /*130b10*/  LOP3.LUT P4, RZ, R3, 0x20000000, RZ, 0xc0, !PT ;  /* 0x2000000003ff7812 */ /* 0x000fc6000788c0ff */
[----:B------:R-:W-:Y:S02]  /*130b20*/  @P1 LOP3.LUT R49, R49, 0x4000000, RZ, 0xfc, !PT ;  /* 0x0400000031311812 */ /* 0x000fe400078efcff */
[C---:B------:R-:W-:Y:S02]  /*130b30*/  LOP3.LUT P1, RZ, R3.reuse, 0x40000, RZ, 0xc0, !PT ;  /* 0x0004000003ff7812 */ /* 0x040fe4000782c0ff */
[C---:B------:R-:W-:Y:S01]  /*130b40*/  LOP3.LUT P5, RZ, R3.reuse, 0x40000000, RZ, 0xc0, !PT ;  /* 0x4000000003ff7812 */ /* 0x040fe200078ac0ff */
[----:B0-----:R-:W3:Y:S01]  /*130b50*/  LDL.LU.64 R10, [R1+0x2720] ;  /* 0x00272000010a7983 */ /* 0x001ee20000300a00 */
[----:B------:R-:W-:Y:S02]  /*130b60*/  LOP3.LUT P6, RZ, R3, 0x80000000, RZ, 0xc0, !PT ;  /* 0x8000000003ff7812 */ /* 0x000fe400078cc0ff */
[C---:B------:R-:W-:Y:S01]  /*130b70*/  PRMT R3, R47.reuse, 0x7770, RZ ;  /* 0x000077702f037816 */ /* 0x040fe200000000ff */
[----:B-1----:R-:W4:Y:S04]  /*130b80*/  LDL.LU.64 R6, [R1+0x2718] ;  /* 0x0027180001067983 */ /* 0x002f280000300a00 */
        /* <DEDUP_REMOVED lines=31> */
[----:B0-----:R-:W-:-:S05]  /*130d80*/  PRMT R3, R55, 0x7772, RZ ;  /* 0x0000777237037816 */ /* 0x001fca00000000ff */
[----:B---3--:R0:W-:Y:S02]  /*130d90*/  @P2 STG.E.U8 desc[UR30][R10.64], R3 ;  /* 0x000000030a002986 */ /* 0x0081e4000c10111e */
[----:B0-----:R-:W-:-:S05]  /*130da0*/  PRMT R3, R55, 0x7773, RZ ;  /* 0x0000777337037816 */ /* 0x001fca00000000ff */
[----:B----4-:R0:W-:Y:S01]  /*130db0*/  @P3 STG.E.U8 desc[UR30][R6.64], R3 ;  /* 0x0000000306003986 */ /* 0x0101e2000c10111e */
[----:B------:R-:W-:Y:S02]  /*130dc0*/  LOP3.LUT P0, RZ, R0, 0x1, RZ, 0xc0, !PT ;  /* 0x0000000100ff7812 */ /* 0x000fe4000780c0ff */
[----:B0-----:R-:W-:-:S05]  /*130dd0*/  PRMT R3, R59, 0x7770, RZ ;  /* 0x000077703b037816 */ /* 0x001fca00000000ff */
        /* <DEDUP_REMOVED lines=10> */
[----:B------:R-:W2:Y:S04]  /*130e80*/  LDL.LU R55, [R1+0x1c0] ;  /* 0x0001c00001377983 */ /* 0x000ea80000300800 */
[----:B------:R-:W4:Y:S04]  /*130e90*/  LDL.LU.64 R12, [R1+0x26d8] ;  /* 0x0026d800010c7983 */ /* 0x000f280000300a00 */
[----:B------:R-:W4:Y:S04]  /*130ea0*/  LDL.LU.64 R8, [R1+0x26d0] ;  /* 0x0026d00001087983 */ /* 0x000f280000300a00 */
[----:B------:R-:W4:Y:S04]  /*130eb0*/  LDL.LU.64 R58, [R1+0x26c8] ;  /* 0x0026c800013a7983 */ /* 0x000f280000300a00 */
[----:B------:R-:W4:Y:S04]  /*130ec0*/  LDL.LU R28, [R1+0x1e4] ;  /* 0x0001e400011c7983 */ /* 0x000f280000300800 */
[----:B------:R-:W4:Y:S01]  /*130ed0*/  LDL.LU.64 R56, [R1+0x26c0] ;  /* 0x0026c00001387983 */ /* 0x000f220000300a00 */
        /* <DEDUP_REMOVED lines=16> */
[----:B------:R-:W-:-:S09]  /*130fe0*/  LOP3.LUT R49, R49, 0xfffeffff, RZ, 0xc0, !PT ;  /* 0xfffeffff31317812 */ /* 0x000fd200078ec0ff */
[----:B------:R-:W-:Y:S02]  /*130ff0*/  @P1 LOP3.LUT R49, R49, 0x10000, RZ, 0xfc, !PT ;  /* 0x0001000031311812 */ /* 0x000fe400078efcff */
[C---:B------:R-:W-:Y:S02]  /*131000*/  LOP3.LUT P1, RZ, R0.reuse, 0x100, RZ, 0xc0, !PT ;  /* 0x0000010000ff7812 */ /* 0x040fe4000782c0ff */
[----:B------:R-:W-:Y:S02]  /*131010*/  LOP3.LUT R49, R49, 0xfffdffff, RZ, 0xc0, !PT ;  /* 0xfffdffff31317812 */ /* 0x000fe400078ec0ff */
[C---:B------:R-:W-:Y:S02]  /*131020*/  LOP3.LUT P6, RZ, R0.reuse, 0x10, RZ, 0xc0, !PT ;  /* 0x0000001000ff7812 */ /* 0x040fe400078cc0ff */
[----:B------:R-:W-:-:S07]  /*131030*/  LOP3.LUT P0, RZ, R0, 0x20, RZ, 0xc0, !PT ;  /* 0x0000002000ff7812 */ /* 0x000fce000780c0ff */
[----:B------:R-:W-:Y:S02]  /*131040*/  @P1 LOP3.LUT R49, R49, 0x20000, RZ, 0xfc, !PT ;  /* 0x0002000031311812 */ /* 0x000fe400078efcff */
[----:B------:R-:W-:Y:S02]  /*131050*/  LOP3.LUT P1, RZ, R0, 0x80, RZ, 0xc0, !PT ;  /* 0x0000008000ff7812 */ /* 0x000fe4000782c0ff */
[----:B------:R-:W-:-:S11]  /*131060*/  LOP3.LUT R49, R49, 0xfffbffff, RZ, 0xc0, !PT ;  /* 0xfffbffff31317812 */ /* 0x000fd600078ec0ff */
[----:B------:R-:W-:Y:S02]  /*131070*/  @P1 LOP3.LUT R49, R49, 0x40000, RZ, 0xfc, !PT ;  /* 0x0004000031311812 */ /* 0x000fe400078efcff */
[----:B------:R-:W-:Y:S02]  /*131080*/  LOP3.LUT P1, RZ, R0, 0x40, RZ, 0xc0, !PT ;  /* 0x0000004000ff7812 */ /* 0x000fe4000782c0ff */
[----:B--2---:R-:W-:-:S05]  /*131090*/  PRMT R3, R55, 0x7770, RZ ;  /* 0x0000777037037816 */ /* 0x004fca00000000ff */
[----:B------:R0:W-:Y:S04]  /*1310a0*/  @P3 STG.E.U8 desc[UR30][R60.64], R3 ;  /* 0x000000033c003986 */ /* 0x0001e8000c10111e */
[----:B0-----:R-:W2:Y:S04]  /*1310b0*/  LDL.LU.64 R60, [R1+0x26b8] ;  /* 0x0026b800013c7983 */ /* 0x001ea80000300a00 */
[----:B------:R-:W2:Y:S04]  /*1310c0*/  LDL.LU R53, [R1+0x1d4] ;  /* 0x0001d40001357983 */ /* 0x000ea80000300800 */
[----:B------:R-:W2:Y:S04]  /*1310d0*/  LDL.LU.64 R24, [R1+0x26b0] ;  /* 0x0026b00001187983 */ /* 0x000ea80000300a00 */
[----:B------:R-:W2:Y:S04]  /*1310e0*/  LDL.LU.64 R20, [R1+0x26a8] ;  /* 0x0026a80001147983 */ /* 0x000ea80000300a00 */
[----:B------:R-:W2:Y:S01]  /*1310f0*/  LDL.LU.64 R16, [R1+0x26a0] ;  /* 0x0026a00001107983 */ /* 0x000ea20000300a00 */
[----:B------:R-:W-:-:S03]  /*131100*/  PRMT R3, R55, 0x7771, RZ ;  /* 0x0000777137037816 */ /* 0x000fc600000000ff */
[----:B------:R-:W2:Y:S04]  /*131110*/  LDL.LU.64 R14, [R1+0x2698] ;  /* 0x00269800010e7983 */ /* 0x000ea80000300a00 */
[----:B---3--:R0:W-:Y:S02]  /*131120*/  @P4 STG.E.U8 desc[UR30][R10.64], R3 ;  /* 0x000000030a004986 */ /* 0x0081e4000c10111e */
[----:B0-----:R-:W-:-:S05]  /*131130*/  PRMT R3, R55, 0x7772, RZ ;  /* 0x0000777237037816 */ /* 0x001fca00000000ff */
[----:B----4-:R0:W-:Y:S02]  /*131140*/  @P5 STG.E.U8 desc[UR30][R6.64], R3 ;  /* 0x0000000306005986 */ /* 0x0101e4000c10111e */
[----:B0-----:R-:W-:Y:S02]  /*131150*/  PRMT R3, R55, 0x7773, RZ ;  /* 0x0000777337037816 */ /* 0x001fe400000000ff */
[----:B------:R-:W3:Y:S04]  /*131160*/  LDL.LU R55, [R1+0x1a4] ;  /* 0x0001a40001377983 */ /* 0x000ee80000300800 */
[----:B------:R-:W4:Y:S04]  /*131170*/  LDL.LU.64 R10, [R1+0x2690] ;  /* 0x00269000010a7983 */ /* 0x000f280000300a00 */
[----:B------:R-:W4:Y:S04]  /*131180*/  LDL.LU.64 R6, [R1+0x2688] ;  /* 0x0026880001067983 */ /* 0x000f280000300a00 */
[----:B------:R0:W-:Y:S02]  /*131190*/  @P6 STG.E.U8 desc[UR30][R12.64], R3 ;  /* 0x000000030c006986 */ /* 0x0001e4000c10111e */
[----:B0-----:R-:W-:-:S02]  /*1311a0*/  PRMT R3, R28, 0x7770, RZ ;  /* 0x000077701c037816 */ /* 0x001fc400000000ff */
[----:B------:R-:W4:Y:S04]  /*1311b0*/  LDL.LU.64 R12, [R1+0x2680] ;  /* 0x00268000010c7983 */ /* 0x000f280000300a00 */
[----:B------:R0:W-:Y:S04]  /*1311c0*/  @P0 STG.E.U8 desc[UR30][R8.64], R3 ;  /* 0x0000000308000986 */ /* 0x0001e8000c10111e */
[----:B0-----:R-:W4:Y:S01]  /*1311d0*/  LDL.LU.64 R8, [R1+0x2678] ;  /* 0x0026780001087983 */ /* 0x001f220000300a00 */
[----:B------:R-:W-:-:S03]  /*1311e0*/  PRMT R3, R28, 0x7771, RZ ;  /* 0x000077711c037816 */ /* 0x000fc600000000ff */
[----:B------:R-:W4:Y:S04]  /*1311f0*/  LDL.LU R5, [R1+0x1c4] ;  /* 0x0001c40001057983 */ /* 0x000f280000300800 */
[----:B------:R0:W-:Y:S01]  /*131200*/  @P1 STG.E.U8 desc[UR30][R58.64], R3 ;  /* 0x000000033a001986 */ /* 0x0001e2000c10111e */
[----:B------:R-:W-:-:S03]  /*131210*/  LOP3.LUT P1, RZ, R49, 0x40000, RZ, 0xc0, !PT ;  /* 0x0004000031ff7812 */ /* 0x000fc6000782c0ff */
[----:B0-----:R-:W4:Y:S01]  /*131220*/  LDL.LU.64 R58, [R1+0x2670] ;  /* 0x00267000013a7983 */ /* 0x001f220000300a00 */
[----:B------:R-:W-:-:S09]  /*131230*/  PRMT R3, R28, 0x7772, RZ ;  /* 0x000077721c037816 */ /* 0x000fd200000000ff */
[----:B------:R0:W-:Y:S04]  /*131240*/  @P1 STG.E.U8 desc[UR30][R56.64], R3 ;  /* 0x0000000338001986 */ /* 0x0001e8000c10111e */
[----:B0-----:R-:W4:Y:S01]  /*131250*/  LDL.LU.64 R56, [R1+0x2668] ;  /* 0x0026680001387983 */ /* 0x001f220000300a00 */
[----:B------:R-:W-:Y:S02]  /*131260*/  LOP3.LUT P1, RZ, R49, 0x20000, RZ, 0xc0, !PT ;  /* 0x0002000031ff7812 */ /* 0x000fe4000782c0ff */
[----:B------:R-:W-:Y:S02]  /*131270*/  PRMT R3, R28, 0x7773, RZ ;  /* 0x000077731c037816 */ /* 0x000fe400000000ff */
[C---:B------:R-:W-:Y:S02]  /*131280*/  LOP3.LUT P2, RZ, R0.reuse, 0x4000, RZ, 0xc0, !PT ;  /* 0x0000400000ff7812 */ /* 0x040fe4000784c0ff */
[----:B------:R-:W-:-:S02]  /*131290*/  LOP3.LUT P3, RZ, R0, 0x8000, RZ, 0xc0, !PT ;  /* 0x0000800000ff7812 */ /* 0x000fc4000786c0ff */
[C---:B------:R-:W-:Y:S02]  /*1312a0*/  LOP3.LUT P4, RZ, R0.reuse, 0x10000, RZ, 0xc0, !PT ;  /* 0x0001000000ff7812 */ /* 0x040fe4000788c0ff */
[C---:B------:R-:W-:Y:S02]  /*1312b0*/  LOP3.LUT P5, RZ, R0.reuse, 0x20000, RZ, 0xc0, !PT ;  /* 0x0002000000ff7812 */ /* 0x040fe400078ac0ff */
[----:B------:R-:W-:Y:S01]  /*1312c0*/  LOP3.LUT P6, RZ, R0, 0x40000, RZ, 0xc0, !PT ;  /* 0x0004000000ff7812 */ /* 0x000fe200078cc0ff */
[----:B--2---:R0:W-:Y:S01]  /*1312d0*/  @P1 STG.E.U8 desc[UR30][R60.64], R3 ;  /* 0x000000033c001986 */ /* 0x0041e2000c10111e */
[----:B------:R-:W-:Y:S02]  /*1312e0*/  LOP3.LUT P1, RZ, R49, 0x10000, RZ, 0xc0, !PT ;  /* 0x0001000031ff7812 */ /* 0x000fe4000782c0ff */
        /* <DEDUP_REMOVED lines=13> */
[----:B---3--:R-:W-:-:S11]  /*1313c0*/  PRMT R3, R55, 0x7770, RZ ;  /* 0x0000777037037816 */ /* 0x008fd600000000ff */
[----:B----4-:R0:W-:Y:S02]  /*1313d0*/  @P1 STG.E.U8 desc[UR30][R10.64], R3 ;  /* 0x000000030a001986 */ /* 0x0101e4000c10111e */
[----:B0-----:R-:W-:-:S05]  /*1313e0*/  PRMT R3, R55, 0x7771, RZ ;  /* 0x0000777137037816 */ /* 0x001fca00000000ff */
[----:B------:R0:W-:Y:S02]  /*1313f0*/  @P2 STG.E.U8 desc[UR30][R6.64], R3 ;  /* 0x0000000306002986 */ /* 0x0001e4000c10111e */
[----:B0-----:R-:W-:-:S05]  /*131400*/  PRMT R3, R55, 0x7772, RZ ;  /* 0x0000777237037816 */ /* 0x001fca00000000ff */
[----:B------:R0:W-:Y:S02]  /*131410*/  @P3 STG.E.U8 desc[UR30][R12.64], R3 ;  /* 0x000000030c003986 */ /* 0x0001e4000c10111e */
[----:B0-----:R-:W-:-:S05]  /*131420*/  PRMT R3, R55, 0x7773, RZ ;  /* 0x0000777337037816 */ /* 0x001fca00000000ff */
[----:B------:R0:W-:Y:S04]  /*131430*/  @P4 STG.E.U8 desc[UR30][R8.64], R3 ;  /* 0x0000000308004986 */ /* 0x0001e8000c10111e */
[----:B0-----:R-:W3:Y:S01]  /*131440*/  LDL.LU R8, [R1+0x1e8] ;  /* 0x0001e80001087983 */ /* 0x001ee20000300800 */
[----:B------:R-:W-:-:S03]  /*131450*/  PRMT R3, R5, 0x7770, RZ ;  /* 0x0000777005037816 */ /* 0x000fc600000000ff */
[----:B------:R-:W4:Y:S04]  /*131460*/  LDL.LU.64 R12, [R1+0x2658] ;  /* 0x00265800010c7983 */ /* 0x000f280000300a00 */
[----:B------:R0:W-:Y:S04]  /*131470*/  @P5 STG.E.U8 desc[UR30][R58.64], R3 ;  /* 0x000000033a005986 */ /* 0x0001e8000c10111e */
[----:B0-----:R-:W3:Y:S01]  /*131480*/  LDL.LU.64 R58, [R1+0x2650] ;  /* 0x00265000013a7983 */ /* 0x001ee20000300a00 */
[----:B------:R-:W-:-:S05]  /*131490*/  PRMT R3, R5, 0x7771, RZ ;  /* 0x0000777105037816 */ /* 0x000fca00000000ff */
[----:B------:R0:W-:Y:S04]  /*1314a0*/  @P6 STG.E.U8 desc[UR30][R56.64], R3 ;  /* 0x0000000338006986 */ /* 0x0001e8000c10111e */
[----:B0-----:R-:W3:Y:S04]  /*1314b0*/  LDL.LU.64 R56, [R1+0x2648] ;  /* 0x0026480001387983 */ /* 0x001ee80000300a00 */
[----:B------:R-:W3:Y:S01]  /*1314c0*/  LDL.LU.64 R20, [R1+0x2640] ;  /* 0x0026400001147983 */ /* 0x000ee20000300a00 */
[C---:B------:R-:W-:Y:S02]  /*1314d0*/  LOP3.LUT P4, RZ, R0.reuse, 0x1000000, RZ, 0xc0, !PT ;  /* 0x0100000000ff7812 */ /* 0x040fe4000788c0ff */
[----:B------:R-:W-:-:S02]  /*1314e0*/  LOP3.LUT P5, RZ, R0, 0x4000000, RZ, 0xc0, !PT ;  /* 0x0400000000ff7812 */ /* 0x000fc400078ac0ff */
[----:B------:R-:W-:Y:S02]  /*1314f0*/  LOP3.LUT R49, R49, 0xfffff7ff, RZ, 0xc0, !PT ;  /* 0xfffff7ff31317812 */ /* 0x000fe400078ec0ff */
[----:B------:R-:W-:-:S07]  /*131500*/  LOP3.LUT P0, RZ, R0, 0x80000, RZ, 0xc0, !PT ;  /* 0x0008000000ff7812 */ /* 0x000fce000780c0ff */
[----:B------:R-:W-:Y:S02]  /*131510*/  @P4 LOP3.LUT R49, R49, 0x800, RZ, 0xfc, !PT ;  /* 0x0000080031314812 */ /* 0x000fe400078efcff */
[----:B------:R-:W-:Y:S02]  /*131520*/  PRMT R3, R5, 0x7772, RZ ;  /* 0x0000777205037816 */ /* 0x000fe400000000ff */
[----:B------:R-:W-:-:S04]  /*131530*/  LOP3.LUT R49, R49, 0xfffffbff, RZ, 0xc0, !PT ;  /* 0xfffffbff31317812 */ /* 0x000fc800078ec0ff */
[----:B------:R-:W-:Y:S02]  /*131540*/  @P5 LOP3.LUT R49, R49, 0x400, RZ, 0xfc, !PT ;  /* 0x0000040031315812 */ /* 0x000fe400078efcff */
[C---:B------:R-:W-:Y:S02]  /*131550*/  LOP3.LUT P1, RZ, R0.reuse, 0x100000, RZ, 0xc0, !PT ;  /* 0x0010000000ff7812 */ /* 0x040fe4000782c0ff */
[C---:B------:R-:W-:Y:S02]  /*131560*/  LOP3.LUT P2, RZ, R0.reuse, 0x200000, RZ, 0xc0, !PT ;  /* 0x0020000000ff7812 */ /* 0x040fe4000784c0ff */
[C---:B------:R-:W-:Y:S02]  /*131570*/  LOP3.LUT P3, RZ, R0.reuse, 0x400000, RZ, 0xc0, !PT ;  /* 0x0040000000ff7812 */ /* 0x040fe4000786c0ff */
[C---:B------:R-:W-:Y:S02]  /*131580*/  LOP3.LUT P4, RZ, R0.reuse, 0x800000, RZ, 0xc0, !PT ;  /* 0x0080000000ff7812 */ /* 0x040fe4000788c0ff */
[----:B------:R-:W-:-:S02]  /*131590*/  LOP3.LUT P5, RZ, R0, 0x2000000, RZ, 0xc0, !PT ;  /* 0x0200000000ff7812 */ /* 0x000fc400078ac0ff */
[----:B------:R-:W-:Y:S01]  /*1315a0*/  LOP3.LUT P6, RZ, R0, 0x8000000, RZ, 0xc0, !PT ;  /* 0x0800000000ff7812 */ /* 0x000fe200078cc0ff */
[----:B--2---:R0:W-:Y:S01]  /*1315b0*/  @P0 STG.E.U8 desc[UR30][R60.64], R3 ;  /* 0x000000033c000986 */ /* 0x0041e2000c10111e */
[C---:B------:R-:W-:Y:S02]  /*1315c0*/  LOP3.LUT P0, RZ, R49.reuse, 0x1, RZ, 0xc0, !PT ;  /* 0x0000000131ff7812 */ /* 0x040fe4000780c0ff */
[----:B------:R-:W-:Y:S01]  /*1315d0*/  LOP3.LUT R49, R49, 0xffffffbf, RZ, 0xc0, !PT ;  /* 0xffffffbf31317812 */ /* 0x000fe200078ec0ff */
[----:B0-----:R-:W2:Y:S10]  /*1315e0*/  LDL.LU.64 R60, [R1+0x2638] ;  /* 0x00263800013c7983 */ /* 0x001eb40000300a00 */
[----:B------:R-:W-:-:S02]  /*1315f0*/  @P0 LOP3.LUT R49, R49, 0x40, RZ, 0xfc, !PT ;  /* 0x0000004031310812 */ /* 0x000fc400078efcff */
[----:B------:R-:W-:Y:S01]  /*131600*/  LOP3.LUT P0, RZ, R0, 0x80000000, RZ, 0xc0, !PT ;  /* 0x8000000000ff7812 */ /* 0x000fe2000780c0ff */
[----:B------:R-:W2:Y:S01]  /*131610*/  LDL.LU.64 R16, [R1+0x1a68] ;  /* 0x001a680001107983 */ /* 0x000ea20000300a00 */
[----:B------:R-:W-:-:S03]  /*131620*/  LOP3.LUT R49, R49, 0xffffff7f, RZ, 0xc0, !PT ;  /* 0xffffff7f31317812 */ /* 0x000fc600078ec0ff */
[----:B------:R-:W2:Y:S04]  /*131630*/  LDL.LU.64 R14, [R1+0x13a8] ;  /* 0x0013a800010e7983 */ /* 0x000ea80000300a00 */
[----:B------:R-:W2:Y:S04]  /*131640*/  LDL.LU.64 R10, [R1+0x13a0] ;  /* 0x0013a000010a7983 */ /* 0x000ea80000300a00 */
[----:B------:R-:W-:Y:S01]  /*131650*/  @P0 LOP3.LUT R49, R49, 0x80, RZ, 0xfc, !PT ;  /* 0x0000008031310812 */ /* 0x000fe200078efcff */
[----:B------:R-:W2:Y:S01]  /*131660*/  LDL.LU R55, [R1+0x1d8] ;  /* 0x0001d80001377983 */ /* 0x000ea20000300800 */
[----:B------:R-:W-:-:S02]  /*131670*/  LOP3.LUT P0, RZ, R0, 0x40000000, RZ, 0xc0, !PT ;  /* 0x4000000000ff7812 */ /* 0x000fc4000780c0ff */
[----:B------:R-:W-:-:S11]  /*131680*/  LOP3.LUT R49, R49, 0xfffffeff, RZ, 0xc0, !PT ;  /* 0xfffffeff31317812 */ /* 0x000fd600078ec0ff */
[----:B------:R-:W-:Y:S02]  /*131690*/  @P0 LOP3.LUT R49, R49, 0x100, RZ, 0xfc, !PT ;  /* 0x0000010031310812 */ /* 0x000fe400078efcff */
[----:B------:R-:W-:Y:S02]  /*1316a0*/  LOP3.LUT P0, RZ, R0, 0x20000000, RZ, 0xc0, !PT ;  /* 0x2000000000ff7812 */ /* 0x000fe4000780c0ff */
[----:B------:R-:W-:-:S11]  /*1316b0*/  LOP3.LUT R49, R49, 0xfffffdff, RZ, 0xc0, !PT ;  /* 0xfffffdff31317812 */ /* 0x000fd600078ec0ff */
[----:B------:R-:W-:Y:S02]  /*1316c0*/  @P0 LOP3.LUT R49, R49, 0x200, RZ, 0xfc, !PT ;  /* 0x0000020031310812 */ /* 0x000fe400078efcff */
[----:B------:R-:W-:Y:S02]  /*1316d0*/  LOP3.LUT P0, RZ, R0, 0x10000000, RZ, 0xc0, !PT ;  /* 0x1000000000ff7812 */ /* 0x000fe4000780c0ff */
[----:B------:R-:W-:-:S05]  /*1316e0*/  PRMT R0, R5, 0x7773, RZ ;  /* 0x0000777305007816 */ /* 0x000fca00000000ff */
[----:B----4-:R0:W-:Y:S04]  /*1316f0*/  @P1 STG.E.U8 desc[UR30][R12.64], R0 ;  /* 0x000000000c001986 */ /* 0x0101e8000c10111e */
[----:B0-----:R-:W4:Y:S01]  /*131700*/  LDL.LU.64 R12, [R1+0x1398] ;  /* 0x00139800010c7983 */ /* 0x001f220000300a00 */
[----:B---3--:R-:W-:-:S05]  /*131710*/  PRMT R0, R8, 0x7770, RZ ;  /* 0x0000777008007816 */ /* 0x008fca00000000ff */
[----:B------:R0:W-:Y:S04]  /*131720*/  @P2 STG.E.U8 desc[UR30][R58.64], R0 ;  /* 0x000000003a002986 */ /* 0x0001e8000c10111e */
[----:B0-----:R-:W3:Y:S04]  /*131730*/  LDL.LU R59, [R1+0x1a8] ;  /* 0x0001a800013b7983 */ /* 0x001ee80000300800 */
[----:B------:R-:W3:Y:S01]  /*131740*/  LDL.LU.64 R6, [R1+0x1390] ;  /* 0x0013900001067983 */ /* 0x000ee20000300a00 */
[----:B------:R-:W-:-:S05]  /*131750*/  PRMT R0, R8, 0x7771, RZ ;  /* 0x0000777108007816 */ /* 0x000fca00000000ff */
[----:B------:R0:W-:Y:S04]  /*131760*/  @P3 STG.E.U8 desc[UR30][R56.64], R0 ;  /* 0x0000000038003986 */ /* 0x0001e8000c10111e */
[----:B0-----:R-:W3:Y:S01]  /*131770*/  LDL.LU.64 R56, [R1+0x1388] ;  /* 0x0013880001387983 */ /* 0x001ee20000300a00 */
[----:B------:R-:W-:-:S05]  /*131780*/  PRMT R0, R8, 0x7772, RZ ;  /* 0x0000777208007816 */ /* 0x000fca00000000ff */
[----:B------:R0:W-:Y:S02]  /*131790*/  @P4 STG.E.U8 desc[UR30][R20.64], R0 ;  /* 0x0000000014004986 */ /* 0x0001e4000c10111e */
[----:B0-----:R-:W-:Y:S02]  /*1317a0*/  PRMT R0, R8, 0x7773, RZ ;  /* 0x0000777308007816 */ /* 0x001fe400000000ff */
[----:B------:R-:W3:Y:S01]  /*1317b0*/  LDL.LU.64 R8, [R1+0x1380] ;  /* 0x0013800001087983 */ /* 0x000ee20000300a00 */
[----:B------:R-:W-:-:S13]  /*1317c0*/  LOP3.LUT P4, RZ, R49, 0x800, RZ, 0xc0, !PT ;  /* 0x0000080031ff7812 */ /* 0x000fda000788c0ff */
[----:B--2---:R0:W-:Y:S04]  /*1317d0*/  @P4 STG.E.U8 desc[UR30][R60.64], R0 ;  /* 0x000000003c004986 */ /* 0x0041e8000c10111e */
[----:B0-----:R-:W2:Y:S04]  /*1317e0*/  LDL.LU.64 R60, [R1+0x1370] ;  /* 0x00137000013c7983 */ /* 0x001ea80000300a00 */
[----:B------:R-:W2:Y:S01]  /*1317f0*/  LDL.LU R58, [R1+0x1b7c] ;  /* 0x001b7c00013a7983 */ /* 0x000ea20000300800 */
[----:B------:R-:W-:-:S03]  /*131800*/  PRMT R0, R55, 0x7770, RZ ;  /* 0x0000777037007816 */ /* 0x000fc600000000ff */
[----:B------:R-:W2:Y:S04]  /*131810*/  LDL.LU R5, [R1+0x1c8] ;  /* 0x0001c80001057983 */ /* 0x000ea80000300800 */
[----:B------:R0:W-:Y:S01]  /*131820*/  @P5 STG.E.U8 desc[UR30][R16.64], R0 ;  /* 0x0000000010005986 */ /* 0x0001e2000c10111e */
[----:B------:R-:W-:-:S03]  /*131830*/  LOP3.LUT P5, RZ, R49, 0x400, RZ, 0xc0, !PT ;  /* 0x0000040031ff7812 */ /* 0x000fc600078ac0ff */
[----:B------:R-:W2:Y:S04]  /*131840*/  LDL.LU R53, [R1+0x1f9c] ;  /* 0x001f9c0001357983 */ /* 0x000ea80000300800 */
[----:B------:R-:W2:Y:S01]  /*131850*/  LDL.LU.64 R20, [R1+0x1378] ;  /* 0x0013780001147983 */ /* 0x000ea20000300a00 */
[----:B0-----:R-:W-:-:S03]  /*131860*/  PRMT R0, R55, 0x7771, RZ ;  /* 0x0000777137007816 */ /* 0x001fc600000000ff */
[----:B------:R-:W2:Y:S04]  /*131870*/  LDL.LU.64 R16, [R1+0x1368] ;  /* 0x0013680001107983 */ /* 0x000ea80000300a00 */
[----:B------:R0:W-:Y:S02]  /*131880*/  @P5 STG.E.U8 desc[UR30][R14.64], R0 ;  /* 0x000000000e005986 */ /* 0x0001e4000c10111e */
[----:B0-----:R-:W-:-:S05]  /*131890*/  PRMT R0, R55, 0x7772, RZ ;  /* 0x0000777237007816 */ /* 0x001fca00000000ff */
[----:B------:R0:W-:Y:S02]  /*1318a0*/  @P6 STG.E.U8 desc[UR30][R10.64], R0 ;  /* 0x000000000a006986 */ /* 0x0001e4000c10111e */
[----:B0-----:R-:W-:Y:S02]  /*1318b0*/  PRMT R0, R55, 0x7773, RZ ;  /* 0x0000777337007816 */ /* 0x001fe400000000ff */
[----:B------:R-:W2:Y:S04]  /*1318c0*/  LDL.LU.64 R10, [R1+0x1350] ;  /* 0x00135000010a7983 */ /* 0x000ea80000300a00 */
[----:B----4-:R0:W-:Y:S01]  /*1318d0*/  @P0 STG.E.U8 desc[UR30][R12.64], R0 ;  /* 0x000000000c000986 */ /* 0x0101e2000c10111e */
[----:B------:R-:W-:-:S03]  /*1318e0*/  LOP3.LUT P0, RZ, R49, 0x200, RZ, 0xc0, !PT ;  /* 0x0000020031ff7812 */ /* 0x000fc6000780c0ff */
[----:B0-----:R-:W4:Y:S01]  /*1318f0*/  LDL.LU R13, [R1+0x1f98] ;  /* 0x001f9800010d7983 */ /* 0x001f220000300800 */
[----:B---3--:R-:W-:-:S09]  /*131900*/  PRMT R0, R59, 0x7770, RZ ;  /* 0x000077703b007816 */ /* 0x008fd200000000ff */
[----:B------:R0:W-:Y:S01]  /*131910*/  @P0 STG.E.U8 desc[UR30][R6.64], R0 ;  /* 0x0000000006000986 */ /* 0x0001e2000c10111e */
[----:B------:R-:W-:Y:S02]  /*131920*/  LOP3.LUT P0, RZ, R49, 0x100, RZ, 0xc0, !PT ;  /* 0x0000010031ff7812 */ /* 0x000fe4000780c0ff */
[----:B0-----:R-:W-:-:S11]  /*131930*/  PRMT R0, R59, 0x7771, RZ ;  /* 0x000077713b007816 */ /* 0x001fd600000000ff */
[----:B------:R0:W-:Y:S01]  /*131940*/  @P0 STG.E.U8 desc[UR30][R56.64], R0 ;  /* 0x0000000038000986 */ /* 0x0001e2000c10111e */
[----:B------:R-:W-:-:S03]  /*131950*/  LOP3.LUT P0, RZ, R49, 0x80, RZ, 0xc0, !PT ;  /* 0x0000008031ff7812 */ /* 0x000fc6000780c0ff */
[----:B0-----:R-:W3:Y:S01]  /*131960*/  LDL.LU.64 R56, [R1+0x1360] ;  /* 0x0013600001387983 */ /* 0x001ee20000300a00 */
[----:B------:R-:W-:-:S03]  /*131970*/  PRMT R0, R59, 0x7772, RZ ;  /* 0x000077723b007816 */ /* 0x000fc600000000ff */
[----:B------:R-:W4:Y:S04]  /*131980*/  LDL.LU R12, [R1+0x1fb0] ;  /* 0x001fb000010c7983 */ /* 0x000f280000300800 */
[----:B------:R-:W4:Y:S04]  /*131990*/  LDL.LU R28, [R1+0x1ec] ;  /* 0x0001ec00011c7983 */ /* 0x000f280000300800 */
[----:B------:R-:W4:Y:S04]  /*1319a0*/  LDL.LU.64 R24, [R1+0x1358] ;  /* 0x0013580001187983 */ /* 0x000f280000300a00 */
[----:B------:R-:W4:Y:S04]  /*1319b0*/  LDL.LU.64 R14, [R1+0x1348] ;  /* 0x00134800010e7983 */ /* 0x000f280000300a00 */
[----:B------:R0:W-:Y:S04]  /*1319c0*/  @P0 STG.E.U8 desc[UR30][R8.64], R0 ;  /* 0x0000000008000986 */ /* 0x0001e8000c10111e */
[----:B------:R-:W4:Y:S04]  /*1319d0*/  LDL.LU.64 R6, [R1+0x1338] ;  /* 0x0013380001067983 */ /* 0x000f280000300a00 */
[----:B0-----:R-:W4:Y:S01]  /*1319e0*/  LDL.LU.64 R8, [R1+0x1328] ;  /* 0x0013280001087983 */ /* 0x001f220000300a00 */
[----:B------:R-:W-:-:S02]  /*1319f0*/  LOP3.LUT P0, RZ, R49, 0x40, RZ, 0xc0, !PT ;  /* 0x0000004031ff7812 */ /* 0x000fc4000780c0ff */
[----:B------:R-:W-:Y:S02]  /*131a00*/  LOP3.LUT P1, RZ, R49, 0x2, RZ, 0xc0, !PT ;  /* 0x0000000231ff7812 */ /* 0x000fe4000782c0ff */
[----:B------:R-:W-:Y:S02]  /*131a10*/  PRMT R0, R59, 0x7773, RZ ;  /* 0x000077733b007816 */ /* 0x000fe400000000ff */
[C---:B------:R-:W-:Y:S02]  /*131a20*/  LOP3.LUT P2, RZ, R49.reuse, 0x4, RZ, 0xc0, !PT ;  /* 0x0000000431ff7812 */ /* 0x040fe4000784c0ff */
[C---:B------:R-:W-:Y:S02]  /*131a30*/  LOP3.LUT P3, RZ, R49.reuse, 0x8, RZ, 0xc0, !PT ;  /* 0x0000000831ff7812 */ /* 0x040fe4000786c0ff */
[----:B------:R-:W-:Y:S02]  /*131a40*/  LOP3.LUT P4, RZ, R49, 0x10, RZ, 0xc0, !PT ;  /* 0x0000001031ff7812 */ /* 0x000fe4000788c0ff */
[----:B------:R-:W-:-:S02]  /*131a50*/  LOP3.LUT P5, RZ, R2, 0x200, RZ, 0xc0, !PT ;  /* 0x0000020002ff7812 */ /* 0x000fc400078ac0ff */
[----:B------:R-:W-:Y:S01]  /*131a60*/  LOP3.LUT P6, RZ, R2, 0x400, RZ, 0xc0, !PT ;  /* 0x0000040002ff7812 */ /* 0x000fe200078cc0ff */
[----:B--2---:R0:W-:Y:S02]  /*131a70*/  @P0 STG.E.U8 desc[UR30][R60.64], R0 ;  /* 0x000000003c000986 */ /* 0x0041e4000c10111e */
[C---:B0-----:R-:W-:Y:S02]  /*131a80*/  PRMT R0, R5.reuse, 0x7770, RZ ;  /* 0x0000777005007816 */ /* 0x041fe400000000ff */
[----:B------:R-:W2:Y:S01]  /*131a90*/  LDL.LU R60, [R1+0x1fac] ;  /* 0x001fac00013c7983 */ /* 0x000ea20000300800 */
[----:B------:R-:W-:Y:S01]  /*131aa0*/  PRMT R3, R5, 0x7771, RZ ;  /* 0x0000777105037816 */ /* 0x000fe200000000ff */
[----:B------:R-:W-:Y:S02]  /*131ab0*/  VIADD R2, R58, 0x5c ;  /* 0x0000005c3a027836 */ /* 0x000fe40000000000 */
[----:B------:R-:W2:Y:S04]  /*131ac0*/  LDL.LU R59, [R1+0x1fa8] ;  /* 0x001fa800013b7983 */ /* 0x000ea80000300800 */
[----:B------:R0:W-:Y:S04]  /*131ad0*/  @P1 STG.E.U8 desc[UR30][R20.64], R0 ;  /* 0x0000000014001986 */ /* 0x0001e8000c10111e */
[----:B------:R-:W-:Y:S01]  /*131ae0*/  @P2 STG.E.U8 desc[UR30][R16.64], R3 ;  /* 0x0000000310002986 */ /* 0x000fe2000c10111e */
[----:B------:R-:W-:-:S03]  /*131af0*/  LOP3.LUT P0, RZ, R49, 0x20, RZ, 0xc0, !PT ;  /* 0x0000002031ff7812 */ /* 0x000fc6000780c0ff */
[----:B------:R-:W2:Y:S01]  /*131b00*/  LDL R55, [R1+0x1fa4] ;  /* 0x001fa40001377983 */ /* 0x000ea20000100800 */
[----:B0-----:R-:W-:-:S03]  /*131b10*/  PRMT R0, R5, 0x7772, RZ ;  /* 0x0000777205007816 */ /* 0x001fc600000000ff */
[----:B------:R-:W2:Y:S01]  /*131b20*/  LDL.LU R61, [R1+0x1f94] ;  /* 0x001f9400013d7983 */ /* 0x000ea20000300800 */
[----:B------:R-:W-:Y:S01]  /*131b30*/  ISETP.GE.AND P1, PT, R2, UR21, PT ;  /* 0x0000001502007c0c */ /* 0x000fe2000bf26270 */
[----:B------:R-:W-:Y:S01]  /*131b40*/  ULDC.64 UR20, c[0x0][0x228] ;  /* 0x00008a0000147ab9 */ /* 0x000fe20000000a00 */
[----:B------:R-:W-:-:S05]  /*131b50*/  VIADD R2, R58, 0x5d ;  /* 0x0000005d3a027836 */ /* 0x000fca0000000000 */
[----:B------:R-:W-:Y:S01]  /*131b60*/  ISETP.GE.AND P2, PT, R2, UR19, PT ;  /* 0x0000001302007c0c */ /* 0x000fe2000bf46270 */
[----:B------:R-:W-:Y:S01]  /*131b70*/  ULDC.64 UR18, c[0x0][0x228] ;  /* 0x00008a0000127ab9 */ /* 0x000fe20000000a00 */
[----:B------:R0:W-:Y:S01]  /*131b80*/  @P3 STG.E.U8 desc[UR30][R10.64], R0 ;  /* 0x000000000a003986 */ /* 0x0001e2000c10111e */
[----:B------:R-:W-:Y:S02]  /*131b90*/  ISETP.LT.AND P3, PT, R53, UR38, !P0 ;  /* 0x0000002635007c0c */ /* 0x000fe4000c761270 */
[----:B0-----:R-:W-:Y:S02]  /*131ba0*/  PRMT R0, R5, 0x7773, RZ ;  /* 0x0000777305007816 */ /* 0x001fe400000000ff */
[----:B------:R-:W2:Y:S04]  /*131bb0*/  LDL.LU R5, [R1+0x1dc] ;  /* 0x0001dc0001057983 */ /* 0x000ea80000300800 */
[----:B------:R-:W2:Y:S04]  /*131bc0*/  LDL.LU.64 R10, [R1+0x1340] ;  /* 0x00134000010a7983 */ /* 0x000ea80000300a00 */
[----:B------:R-:W2:Y:S04]  /*131bd0*/  LDL.LU.64 R20, [R1+0x1330] ;  /* 0x0013300001147983 */ /* 0x000ea80000300a00 */
[----:B------:R-:W2:Y:S04]  /*131be0*/  LDL.LU.64 R16, [R1+0x1320] ;  /* 0x0013200001107983 */ /* 0x000ea80000300a00 */
[----:B---3--:R0:W-:Y:S01]  /*131bf0*/  @P4 STG.E.U8 desc[UR30][R56.64], R0 ;  /* 0x0000000038004986 */ /* 0x0081e2000c10111e */
[----:B----4-:R-:W-:-:S02]  /*131c00*/  ISETP.LT.AND P4, PT, R13, UR20, !P0 ;  /* 0x000000140d007c0c */ /* 0x010fc4000c781270 */
[C---:B------:R-:W-:Y:S02]  /*131c10*/  PRMT R4, R28.reuse, 0x7770, RZ ;  /* 0x000077701c047816 */ /* 0x040fe400000000ff */
[C---:B------:R-:W-:Y:S01]  /*131c20*/  PRMT R3, R28.reuse, 0x7771, RZ ;  /* 0x000077711c037816 */ /* 0x040fe200000000ff */
[----:B0-----:R-:W3:Y:S01]  /*131c30*/  LDL.LU.64 R56, [R1+0x1318] ;  /* 0x0013180001387983 */ /* 0x001ee20000300a00 */
[C---:B------:R-:W-:Y:S02]  /*131c40*/  PRMT R2, R28.reuse, 0x7772, RZ ;  /* 0x000077721c027816 */ /* 0x040fe400000000ff */
[----:B------:R-:W-:Y:S01]  /*131c50*/  PRMT R0, R28, 0x7773, RZ ;  /* 0x000077731c007816 */ /* 0x000fe200000000ff */
[----:B------:R-:W4:Y:S04]  /*131c60*/  LDL.LU R51, [R1+0x1fa0] ;  /* 0x001fa00001337983 */ /* 0x000f280000300800 */
[----:B------:R-:W4:Y:S04]  /*131c70*/  LDL.LU R28, [R1+0x1ac] ;  /* 0x0001ac00011c7983 */ /* 0x000f280000300800 */
[----:B------:R-:W-:Y:S04]  /*131c80*/  @P5 STG.E.U8 desc[UR30][R24.64], R4 ;  /* 0x0000000418005986 */ /* 0x000fe8000c10111e */
[----:B------:R-:W-:Y:S04]  /*131c90*/  @P6 STG.E.U8 desc[UR30][R14.64], R3 ;  /* 0x000000030e006986 */ /* 0x000fe8000c10111e */
[----:B------:R-:W-:Y:S04]  /*131ca0*/  @P3 STG.E.U8 desc[UR30][R6.64], R2 ;  /* 0x0000000206003986 */ /* 0x000fe8000c10111e */
[----:B------:R0:W-:Y:S04]  /*131cb0*/  @P4 STG.E.U8 desc[UR30][R8.64], R0 ;  /* 0x0000000008004986 */ /* 0x0001e8000c10111e */
[----:B0-----:R-:W4:Y:S01]  /*131cc0*/  LDL.LU.64 R8, [R1+0x1310] ;  /* 0x0013100001087983 */ /* 0x001f220000300a00 */
[----:B------:R-:W-:Y:S01]  /*131cd0*/  ISETP.LT.AND P6, PT, R12, UR28, !P0 ;  /* 0x0000001c0c007c0c */ /* 0x000fe2000c7c1270 */
[----:B------:R-:W-:-:S02]  /*131ce0*/  VIADD R0, R58, 0x57 ;  /* 0x000000573a007836 */ /* 0x000fc40000000000 */
[----:B------:R-:W4:Y:S03]  /*131cf0*/  LDL.LU.64 R14, [R1+0x1300] ;  /* 0x00130000010e7983 */ /* 0x000f260000300a00 */
[----:B------:R-:W-:Y:S01]  /*131d00*/  ISETP.GE.AND P3, PT, R0, UR13, PT ;  /* 0x0000000d00007c0c */ /* 0x000fe2000bf66270 */
[----:B------:R-:W4:Y:S01]  /*131d10*/  LDL.LU.64 R6, [R1+0x1228] ;  /* 0x0012280001067983 */ /* 0x000f220000300a00 */
[----:B------:R-:W-:Y:S01]  /*131d20*/  ULDC.64 UR12, c[0x0][0x228] ;  /* 0x00008a00000c7ab9 */ /* 0x000fe20000000a00 */
[----:B--2---:R-:W-:Y:S02]  /*131d30*/  ISETP.LT.AND P5, PT, R60, UR26, !P0 ;  /* 0x0000001a3c007c0c */ /* 0x004fe4000c7a1270 */
[----:B------:R-:W-:Y:S02]  /*131d40*/  ISETP.LT.AND P4, PT, R59, UR24, !P0 ;  /* 0x000000183b007c0c */ /* 0x000fe4000c781270 */
[----:B------:R-:W-:-:S02]  /*131d50*/  ISETP.LT.AND P0, PT, R55, UR18, !P0 ;  /* 0x0000001237007c0c */ /* 0x000fc4000c701270 */
[C---:B------:R-:W-:Y:S02]  /*131d60*/  PRMT R4, R5.reuse, 0x7770, RZ ;  /* 0x0000777005047816 */ /* 0x040fe400000000ff */
[----:B------:R-:W-:-:S03]  /*131d70*/  PRMT R3, R5, 0x7771, RZ ;  /* 0x0000777105037816 */ /* 0x000fc600000000ff */
[----:B------:R0:W-:Y:S01]  /*131d80*/  @P6 STG.E.U8 desc[UR30][R10.64], R4 ;  /* 0x000000040a006986 */ /* 0x0001e2000c10111e */
[----:B------:R-:W-:-:S03]  /*131d90*/  PRMT R2, R5, 0x7772, RZ ;  /* 0x0000777205027816 */ /* 0x000fc600000000ff */
[----:B------:R-:W-:Y:S01]  /*131da0*/  @P5 STG.E.U8 desc[UR30][R20.64], R3 ;  /* 0x0000000314005986 */ /* 0x000fe2000c10111e */
[----:B------:R-:W-:Y:S02]  /*131db0*/  ISETP.LT.AND P5, PT, R61, UR36, !P3 ;  /* 0x000000243d007c0c */ /* 0x000fe4000dfa1270 */
[----:B------:R-:W-:Y:S01]  /*131dc0*/  PRMT R0, R5, 0x7773, RZ ;  /* 0x0000777305007816 */ /* 0x000fe200000000ff */
[----:B0-----:R-:W2:Y:S04]  /*131dd0*/  LDL.LU.64 R10, [R1+0x1218] ;  /* 0x00121800010a7983 */ /* 0x001ea80000300a00 */
[----:B------:R-:W2:Y:S04]  /*131de0*/  LDL.LU R24, [R1+0x1cc] ;  /* 0x0001cc0001187983 */ /* 0x000ea80000300800 */
[----:B------:R4:W-:Y:S04]  /*131df0*/  @P4 STG.E.U8 desc[UR30][R16.64], R2 ;  /* 0x0000000210004986 */ /* 0x0009e8000c10111e */
[----:B---3--:R0:W-:Y:S01]  /*131e00*/  @P0 STG.E.U8 desc[UR30][R56.64], R0 ;  /* 0x0000000038000986 */ /* 0x0081e2000c10111e */
[----:B----4-:R-:W-:-:S03]  /*131e10*/  PRMT R2, R28, 0x7770, RZ ;  /* 0x000077701c027816 */ /* 0x010fc600000000ff */
[----:B0-----:R-:W3:Y:S04]  /*131e20*/  LDL.LU.64 R56, [R1+0x1220] ;  /* 0x0012200001387983 */ /* 0x001ee80000300a00 */
[----:B------:R-:W4:Y:S04]  /*131e30*/  LDL.LU.64 R20, [R1+0x1210] ;  /* 0x0012100001147983 */ /* 0x000f280000300a00 */
[----:B------:R-:W4:Y:S04]  /*131e40*/  LDL.LU.64 R16, [R1+0x1208] ;  /* 0x0012080001107983 */ /* 0x000f280000300a00 */
[----:B------:R0:W-:Y:S04]  /*131e50*/  @P5 STG.E.U8 desc[UR30][R8.64], R2 ;  /* 0x0000000208005986 */ /* 0x0001e8000c10111e */
[----:B0-----:R-:W4:Y:S01]  /*131e60*/  LDL.LU.64 R8, [R1+0x1200] ;  /* 0x0012000001087983 */ /* 0x001f220000300a00 */
[----:B------:R-:W-:-:S02]  /*131e70*/  ISETP.LT.AND P6, PT, R51, UR34, !P3 ;  /* 0x0000002233007c0c */ /* 0x000fc4000dfc1270 */
[----:B------:R-:W-:Y:S02]  /*131e80*/  ISETP.LT.AND P0, PT, R53, UR32, !P3 ;  /* 0x0000002035007c0c */ /* 0x000fe4000df01270 */
[----:B------:R-:W-:Y:S01]  /*131e90*/  ISETP.LT.AND P4, PT, R13, UR12, !P3 ;  /* 0x0000000c0d007c0c */ /* 0x000fe2000df81270 */
[----:B------:R-:W-:Y:S01]  /*131ea0*/  VIADD R0, R58, 0x58 ;  /* 0x000000583a007836 */ /* 0x000fe20000000000 */
[C---:B------:R-:W-:Y:S01]  /*131eb0*/  PRMT R3, R28.reuse, 0x7771, RZ ;  /* 0x000077711c037816 */ /* 0x040fe200000000ff */
[----:B------:R-:W4:Y:S01]  /*131ec0*/  LDL.LU R5, [R1+0x280] ;  /* 0x0002800001057983 */ /* 0x000f220000300800 */
[----:B------:R-:W-:Y:S02]  /*131ed0*/  PRMT R2, R28, 0x7772, RZ ;  /* 0x000077721c027816 */ /* 0x000fe400000000ff */
[----:B------:R-:W-:Y:S01]  /*131ee0*/  ISETP.GE.AND P5, PT, R0, UR7, PT ;  /* 0x0000000700007c0c */ /* 0x000fe2000bfa6270 */
[----:B------:R-:W-:Y:S01]  /*131ef0*/  ULDC.64 UR6, c[0x0][0x228] ;  /* 0x00008a0000067ab9 */ /* 0x000fe20000000a00 */
[----:B------:R-:W-:Y:S01]  /*131f00*/  PRMT R0, R28, 0x7773, RZ ;  /* 0x000077731c007816 */ /* 0x000fe200000000ff */
[----:B------:R0:W-:Y:S01]  /*131f10*/  @P6 STG.E.U8 desc[UR30][R14.64], R3 ;  /* 0x000000030e006986 */ /* 0x0001e2000c10111e */
[----:B------:R-:W-:Y:S01]  /*131f20*/  ISETP.LT.AND P6, PT, R12, UR6, !P3 ;  /* 0x000000060c007c0c */ /* 0x000fe2000dfc1270 */
[----:B------:R-:W-:-:S02]  /*131f30*/  ULDC UR6, c[0x0][0x228] ;  /* 0x00008a0000067ab9 */ /* 0x000fc40000000800 */
[----:B------:R1:W-:Y:S01]  /*131f40*/  @P0 STG.E.U8 desc[UR30][R6.64], R2 ;  /* 0x0000000206000986 */ /* 0x0003e2000c10111e */
[----:B------:R-:W-:-:S03]  /*131f50*/  ISETP.LT.AND P0, PT, R60, UR22, !P3 ;  /* 0x000000163c007c0c */ /* 0x000fc6000df01270 */
[----:B0-----:R-:W4:Y:S04]  /*131f60*/  LDL.LU.64 R14, [R1+0x11f8] ;  /* 0x0011f800010e7983 */ /* 0x001f280000300a00 */
[----:B-1----:R-:W4:Y:S04]  /*131f70*/  LDL.LU.64 R6, [R1+0x11e8] ;  /* 0x0011e80001067983 */ /* 0x002f280000300a00 */
[----:B--2---:R0:W-:Y:S01]  /*131f80*/  @P4 STG.E.U8 desc[UR30][R10.64], R0 ;  /* 0x000000000a004986 */ /* 0x0041e2000c10111e */
[----:B------:R-:W-:Y:S01]  /*131f90*/  ISETP.LT.AND P4, PT, R59, UR4, !P3 ;  /* 0x000000043b007c0c */ /* 0x000fe2000df81270 */
[----:B------:R-:W-:Y:S01]  /*131fa0*/  ULDC UR4, c[0x0][0x228] ;  /* 0x00008a0000047ab9 */ /* 0x000fe20000000800 */
[----:B------:R-:W-:Y:S01]  /*131fb0*/  ISETP.LT.AND P3, PT, R55, UR6, !P3 ;  /* 0x0000000637007c0c */ /* 0x000fe2000df61270 */
[----:B------:R-:W-:Y:S01]  /*131fc0*/  ULDC UR6, c[0x0][0x228] ;  /* 0x00008a0000067ab9 */ /* 0x000fe20000000800 */
[----:B------:R-:W-:-:S02]  /*131fd0*/  PRMT R4, R24, 0x7770, RZ ;  /* 0x0000777018047816 */ /* 0x000fc400000000ff */
[C---:B------:R-:W-:Y:S02]  /*131fe0*/  PRMT R3, R24.reuse, 0x7771, RZ ;  /* 0x0000777118037816 */ /* 0x040fe400000000ff */
[C---:B------:R-:W-:Y:S01]  /*131ff0*/  PRMT R2, R24.reuse, 0x7772, RZ ;  /* 0x0000777218027816 */ /* 0x040fe200000000ff */
[----:B0-----:R-:W2:Y:S01]  /*132000*/  LDL.LU.64 R10, [R1+0x11f0] ;  /* 0x0011f000010a7983 */ /* 0x001ea20000300a00 */
[----:B------:R-:W-:-:S03]  /*132010*/  PRMT R0, R24, 0x7773, RZ ;  /* 0x0000777318007816 */ /* 0x000fc600000000ff */
[----:B------:R-:W2:Y:S04]  /*132020*/  LDL.LU.64 R24, [R1+0x11e0] ;  /* 0x0011e00001187983 */ /* 0x000ea80000300a00 */
[----:B---3--:R0:W-:Y:S04]  /*132030*/  @P6 STG.E.U8 desc[UR30][R56.64], R4 ;  /* 0x0000000438006986 */ /* 0x0081e8000c10111e */
[----:B----4-:R-:W-:Y:S04]  /*132040*/  @P0 STG.E.U8 desc[UR30][R20.64], R3 ;  /* 0x0000000314000986 */ /* 0x010fe8000c10111e */
[----:B------:R-:W-:Y:S04]  /*132050*/  @P4 STG.E.U8 desc[UR30][R16.64], R2 ;  /* 0x0000000210004986 */ /* 0x000fe8000c10111e */
[----:B0-----:R-:W3:Y:S04]  /*132060*/  LDL.LU R57, [R1+0x2c0] ;  /* 0x0002c00001397983 */ /* 0x001ee80000300800 */
[----:B------:R0:W-:Y:S04]  /*132070*/  @P3 STG.E.U8 desc[UR30][R8.64], R0 ;  /* 0x0000000008003986 */ /* 0x0001e8000c10111e */
[----:B0-----:R-:W4:Y:S01]  /*132080*/  LDL.LU.64 R8, [R1+0x1188] ;  /* 0x0011880001087983 */ /* 0x001f220000300a00 */
[----:B------:R-:W-:Y:S01]  /*132090*/  ISETP.LT.AND P6, PT, R61, UR4, !P5 ;  /* 0x000000043d007c0c */ /* 0x000fe2000efc1270 */
[----:B------:R-:W-:Y:S01]  /*1320a0*/  ULDC UR4, c[0x0][0x228] ;  /* 0x00008a0000047ab9 */ /* 0x000fe20000000800 */
[----:B------:R-:W-:Y:S01]  /*1320b0*/  ISETP.LT.AND P0, PT, R51, UR6, !P5 ;  /* 0x0000000633007c0c */ /* 0x000fe2000ef01270 */
[----:B------:R-:W4:Y:S01]  /*1320c0*/  LDL.LU.64 R20, [R1+0x1180] ;  /* 0x0011800001147983 */ /* 0x000f220000300a00 */
[C---:B------:R-:W-:Y:S01]  /*1320d0*/  PRMT R2, R5.reuse, 0x7770, RZ ;  /* 0x0000777005027816 */ /* 0x040fe200000000ff */
[----:B------:R-:W-:Y:S01]  /*1320e0*/  ULDC UR6, c[0x0][0x228] ;  /* 0x00008a0000067ab9 */ /* 0x000fe20000000800 */
[----:B------:R-:W-:Y:S01]  /*1320f0*/  PRMT R0, R5, 0x7771, RZ ;  /* 0x0000777105007816 */ /* 0x000fe200000000ff */
[----:B------:R-:W4:Y:S01]  /*132100*/  LDL.LU.64 R16, [R1+0x1178] ;  /* 0x0011780001107983 */ /* 0x000f220000300a00 */
[----:B------:R-:W-:Y:S01]  /*132110*/  ISETP.LT.AND P4, PT, R53, UR4, !P5 ;  /* 0x0000000435007c0c */ /* 0x000fe2000ef81270 */
[----:B------:R-:W-:-:S04]  /*132120*/  ULDC UR4, c[0x0][0x228] ;  /* 0x00008a0000047ab9 */ /* 0x000fc80000000800 */
[----:B------:R-:W-:Y:S01]  /*132130*/  @P6 STG.E.U8 desc[UR30][R14.64], R2 ;  /* 0x000000020e006986 */ /* 0x000fe2000c10111e */
[----:B------:R-:W-:Y:S01]  /*132140*/  ISETP.LT.AND P3, PT, R13, UR4, !P5 ;  /* 0x000000040d007c0c */ /* 0x000fe2000ef61270 */
[----:B------:R-:W-:Y:S02]  /*132150*/  ULDC UR4, c[0x0][0x228] ;  /* 0x00008a0000047ab9 */ /* 0x000fe40000000800 */
[----:B------:R0:W-:Y:S01]  /*132160*/  @P0 STG.E.U8 desc[UR30][R6.64], R0 ;  /* 0x0000000006000986 */ /* 0x0001e2000c10111e */
[----:B------:R-:W-:Y:S01]  /*132170*/  ISETP.LT.AND P6, PT, R12, UR4, !P5 ;  /* 0x000000040c007c0c */ /* 0x000fe2000efc1270 */
[----:B------:R-:W-:Y:S02]  /*132180*/  ULDC UR4, c[0x0][0x228] ;  /* 0x00008a0000047ab9 */ /* 0x000fe40000000800 */
[----:B0-----:R-:W4:Y:S01]  /*132190*/  LDL.LU.64 R6, [R1+0x1170] ;  /* 0x0011700001067983 */ /* 0x001f220000300a00 */
[----:B------:R-:W-:-:S03]  /*1321a0*/  VIADD R2, R58, 0x59 ;  /* 0x000000593a027836 */ /* 0x000fc60000000000 */
[----:B------:R-:W4:Y:S01]  /*1321b0*/  LDL.LU R56, [R1+0x2b0] ;  /* 0x0002b00001387983 */ /* 0x000f220000300800 */
[C---:B------:R-:W-:Y:S02]  /*1321c0*/  PRMT R3, R5.reuse, 0x7772, RZ ;  /* 0x0000777205037816 */ /* 0x040fe400000000ff */
[----:B------:R-:W-:Y:S01]  /*1321d0*/  PRMT R0, R5, 0x7773, RZ ;  /* 0x0000777305007816 */ /* 0x000fe200000000ff */
[----:B------:R-:W4:Y:S01]  /*1321e0*/  LDL.LU.64 R14, [R1+0x1168] ;  /* 0x00116800010e7983 */ /* 0x000f220000300a00 */
[----:B------:R-:W-:Y:S01]  /*1321f0*/  ISETP.GE.AND P0, PT, R2, UR5, PT ;  /* 0x0000000502007c0c */ /* 0x000fe2000bf06270 */
[----:B------:R-:W-:Y:S02]  /*132200*/  ULDC UR5, c[0x0][0x228] ;  /* 0x00008a0000057ab9 */ /* 0x000fe40000000800 */
[----:B--2---:R0:W-:Y:S04]  /*132210*/  @P4 STG.E.U8 desc[UR30][R10.64], R3 ;  /* 0x000000030a004986 */ /* 0x0041e8000c10111e */
[----:B------:R-:W-:Y:S04]  /*132220*/  @P3 STG.E.U8 desc[UR30][R24.64], R0 ;  /* 0x0000000018003986 */ /* 0x000fe8000c10111e */
[----:B0-----:R-:W2:Y:S01]  /*132230*/  LDL.LU.64 R10, [R1+0x1158] ;  /* 0x00115800010a7983 */ /* 0x001ea20000300a00 */
[----:B---3--:R-:W-:-:S05]  /*132240*/  PRMT R2, R57, 0x7770, RZ ;  /* 0x0000777039027816 */ /* 0x008fca00000000ff */
[----:B----4-:R0:W-:Y:S04]  /*132250*/  @P6 STG.E.U8 desc[UR30][R8.64], R2 ;  /* 0x0000000208006986 */ /* 0x0101e8000c10111e */
[----:B0-----:R-:W3:Y:S01]  /*132260*/  LDL.LU.64 R8, [R1+0x1160] ;  /* 0x0011600001087983 */ /* 0x001ee20000300a00 */
[----:B------:R-:W-:Y:S01]  /*132270*/  ISETP.LT.AND P4, PT, R60, UR6, !P5 ;  /* 0x000000063c007c0c */ /* 0x000fe2000ef81270 */
[----:B------:R-:W-:Y:S01]  /*132280*/  ULDC UR6, c[0x0][0x228] ;  /* 0x00008a0000067ab9 */ /* 0x000fe20000000800 */
[----:B------:R-:W-:Y:S01]  /*132290*/  ISETP.LT.AND P3, PT, R59, UR4, !P5 ;  /* 0x000000043b007c0c */ /* 0x000fe2000ef61270 */
[----:B------:R-:W4:Y:S01]  /*1322a0*/  LDL.LU.64 R24, [R1+0x1150] ;  /* 0x0011500001187983 */ /* 0x000f220000300a00 */
[----:B------:R-:W-:Y:S01]  /*1322b0*/  ISETP.LT.AND P5, PT, R55, UR5, !P5 ;  /* 0x0000000537007c0c */ /* 0x000fe2000efa1270 */
[----:B------:R-:W-:Y:S01]  /*1322c0*/  ULDC UR4, c[0x0][0x228] ;  /* 0x00008a0000047ab9 */ /* 0x000fe20000000800 */
[C---:B------:R-:W-:Y:S01]  /*1322d0*/  PRMT R0, R57.reuse, 0x7771, RZ ;  /* 0x0000777139007816 */ /* 0x040fe200000000ff */
[----:B------:R-:W4:Y:S01]  /*1322e0*/  LDL.LU R5, [R1+0x2a0] ;  /* 0x0002a00001057983 */ /* 0x000f220000300800 */
[----:B------:R-:W-:Y:S01]  /*1322f0*/  PRMT R2, R57, 0x7772, RZ ;  /* 0x0000777239027816 */ /* 0x000fe200000000ff */
[----:B------:R-:W-:-:S04]  /*132300*/  ULDC UR5, c[0x0][0x228] ;  /* 0x00008a0000057ab9 */ /* 0x000fc80000000800 */
[----:B------:R0:W-:Y:S01]  /*132310*/  @P4 STG.E.U8 desc[UR30][R20.64], R0 ;  /* 0x0000000014004986 */ /* 0x0001e2000c10111e */
[----:B------:R-:W-:Y:S01]  /*132320*/  ISETP.LT.AND P6, PT, R61, UR4, !P0 ;  /* 0x000000043d007c0c */ /* 0x000fe2000c7c1270 */
[----:B------:R-:W-:Y:S02]  /*132330*/  ULDC UR4, c[0x0][0x228] ;  /* 0x00008a0000047ab9 */ /* 0x000fe40000000800 */
[----:B------:R1:W-:Y:S01]  /*132340*/  @P3 STG.E.U8 desc[UR30][R16.64], R2 ;  /* 0x0000000210003986 */ /* 0x0003e2000c10111e */
[----:B------:R-:W-:Y:S01]  /*132350*/  ISETP.LT.AND P4, PT, R51, UR4, !P0 ;  /* 0x0000000433007c0c */ /* 0x000fe2000c781270 */
[----:B------:R-:W-:Y:S01]  /*132360*/  ULDC UR4, c[0x0][0x228] ;  /* 0x00008a0000047ab9 */ /* 0x000fe20000000800 */
[----:B0-----:R-:W-:-:S05]  /*132370*/  PRMT R0, R57, 0x7773, RZ ;  /* 0x0000777339007816 */ /* 0x001fca00000000ff */
[----:B------:R0:W-:Y:S01]  /*132380*/  @P5 STG.E.U8 desc[UR30][R6.64], R0 ;  /* 0x0000000006005986 */ /* 0x0001e2000c10111e */
[----:B------:R-:W-:Y:S01]  /*132390*/  ISETP.LT.AND P3, PT, R53, UR4, !P0 ;  /* 0x0000000435007c0c */ /* 0x000fe2000c761270 */
[----:B------:R-:W-:Y:S01]  /*1323a0*/  ULDC UR4, c[0x0][0x228] ;  /* 0x00008a0000047ab9 */ /* 0x000fe20000000800 */
[C---:B-1----:R-:W-:Y:S01]  /*1323b0*/  PRMT R2, R56.reuse, 0x7770, RZ ;  /* 0x0000777038027816 */ /* 0x042fe200000000ff */
[----:B0-----:R-:W4:Y:S04]  /*1323c0*/  LDL.LU.64 R6, [R1+0x1148] ;  /* 0x0011480001067983 */ /* 0x001f280000300a00 */
[----:B------:R-:W4:Y:S01]  /*1323d0*/  LDL.LU.64 R20, [R1+0x1140] ;  /* 0x0011400001147983 */ /* 0x000f220000300a00 */
[----:B------:R-:W-:-:S03]  /*1323e0*/  PRMT R0, R56, 0x7771, RZ ;  /* 0x0000777138007816 */ /* 0x000fc600000000ff */
[----:B------:R0:W-:Y:S01]  /*1323f0*/  @P6 STG.E.U8 desc[UR30][R14.64], R2 ;  /* 0x000000020e006986 */ /* 0x0001e2000c10111e */
[----:B------:R-:W-:-:S03]  /*132400*/  PRMT R3, R56, 0x7772, RZ ;  /* 0x0000777238037816 */ /* 0x000fc600000000ff */
[----:B------:R-:W4:Y:S04]  /*132410*/  LDL.LU.64 R16, [R1+0x1138] ;  /* 0x0011380001107983 */ /* 0x000f280000300a00 */
[----:B0-----:R-:W4:Y:S04]  /*132420*/  LDL.LU.64 R14, [R1+0x1130] ;  /* 0x00113000010e7983 */ /* 0x001f280000300a00 */
[----:B------:R-:W4:Y:S04]  /*132430*/  LDL.LU R57, [R1+0x284] ;  /* 0x0002840001397983 */ /* 0x000f280000300800 */
[----:B--2---:R0:W-:Y:S04]  /*132440*/  @P4 STG.E.U8 desc[UR30][R10.64], R0 ;  /* 0x000000000a004986 */ /* 0x0041e8000c10111e */
[----:B0-----:R-:W2:Y:S04]  /*132450*/  LDL.LU.64 R10, [R1+0x1128] ;  /* 0x00112800010a7983 */ /* 0x001ea80000300a00 */
[----:B---3--:R0:W-:Y:S04]  /*132460*/  @P3 STG.E.U8 desc[UR30][R8.64], R3 ;  /* 0x0000000308003986 */ /* 0x0081e8000c10111e */
[----:B0-----:R-:W3:Y:S01]  /*132470*/  LDL.LU.64 R8, [R1+0x1118] ;  /* 0x0011180001087983 */ /* 0x001ee20000300a00 */
[----:B------:R-:W-:Y:S01]  /*132480*/  ISETP.LT.AND P5, PT, R13, UR4, !P0 ;  /* 0x000000040d007c0c */ /* 0x000fe2000c7a1270 */
[----:B------:R-:W-:Y:S01]  /*132490*/  ULDC UR4, c[0x0][0x228] ;  /* 0x00008a0000047ab9 */ /* 0x000fe20000000800 */
[----:B------:R-:W-:Y:S01]  /*1324a0*/  ISETP.LT.AND P6, PT, R60, UR5, !P0 ;  /* 0x000000053c007c0c */ /* 0x000fe2000c7c1270 */
[----:B------:R-:W-:Y:S01]  /*1324b0*/  VIADD R2, R58, 0x5a ;  /* 0x0000005a3a027836 */ /* 0x000fe20000000000 */
[----:B------:R-:W-:Y:S01]  /*1324c0*/  ISETP.LT.AND P4, PT, R12, UR4, !P0 ;  /* 0x000000040c007c0c */ /* 0x000fe2000c781270 */
[----:B------:R-:W-:Y:S01]  /*1324d0*/  ULDC UR4, c[0x0][0x228] ;  /* 0x00008a0000047ab9 */ /* 0x000fe20000000800 */
[----:B------:R-:W-:Y:S01]  /*1324e0*/  PRMT R0, R56, 0x7773, RZ ;  /* 0x0000777338007816 */ /* 0x000fe200000000ff */
[----:B------:R-:W-:Y:S01]  /*1324f0*/  ULDC UR5, c[0x0][0x228] ;  /* 0x00008a0000057ab9 */ /* 0x000fe20000000800 */
[----:B------:R-:W-:-:S02]  /*132500*/  ISETP.GE.AND P3, PT, R2, UR9, PT ;  /* 0x0000000902007c0c */ /* 0x000fc4000bf66270 */
[----:B----4-:R-:W-:-:S03]  /*132510*/  PRMT R2, R5, 0x7770, RZ ;  /* 0x0000777005027816 */ /* 0x010fc600000000ff */
[----:B------:R0:W-:Y:S01]  /*132520*/  @P5 STG.E.U8 desc[UR30][R24.64], R0 ;  /* 0x0000000018005986 */ /* 0x0001e2000c10111e */
[----:B------:R-:W-:Y:S01]  /*132530*/  ISETP.LT.AND P5, PT, R59, UR4, !P0 ;  /* 0x000000043b007c0c */ /* 0x000fe2000c7a1270 */
[----:B------:R-:W-:Y:S01]  /*132540*/  ULDC UR4, c[0x0][0x228] ;  /* 0x00008a0000047ab9 */ /* 0x000fe20000000800 */
[----:B------:R-:W-:Y:S01]  /*132550*/  ISETP.LT.AND P0, PT, R55, UR5, !P0 ;  /* 0x0000000537007c0c */ /* 0x000fe2000c701270 */
[----:B------:R-:W-:Y:S01]  /*132560*/  ULDC UR5, c[0x0][0x228] ;  /* 0x00008a0000057ab9 */ /* 0x000fe20000000800 */
[----:B0-----:R-:W-:Y:S01]  /*132570*/  PRMT R0, R5, 0x7771, RZ ;  /* 0x0000777105007816 */ /* 0x001fe200000000ff */
[----:B------:R0:W-:Y:S04]  /*132580*/  @P4 STG.E.U8 desc[UR30][R6.64], R2 ;  /* 0x0000000206004986 */ /* 0x0001e8000c10111e */
[----:B------:R1:W-:Y:S01]  /*132590*/  @P6 STG.E.U8 desc[UR30][R20.64], R0 ;  /* 0x0000000014006986 */ /* 0x0003e2000c10111e */
[----:B------:R-:W-:Y:S01]  /*1325a0*/  ISETP.LT.AND P6, PT, R61, UR4, !P3 ;  /* 0x000000043d007c0c */ /* 0x000fe2000dfc1270 */
[----:B------:R-:W-:-:S02]  /*1325b0*/  ULDC UR4, c[0x0][0x228] ;  /* 0x00008a0000047ab9 */ /* 0x000fc40000000800 */
[----:B------:R-:W-:Y:S01]  /*1325c0*/  ISETP.LT.AND P4, PT, R51, UR4, !P3 ;  /* 0x0000000433007c0c */ /* 0x000fe2000df81270 */
[----:B------:R-:W-:Y:S01]  /*1325d0*/  ULDC UR4, c[0x0][0x228] ;  /* 0x00008a0000047ab9 */ /* 0x000fe20000000800 */
[----:B0-----:R-:W4:Y:S01]  /*1325e0*/  LDL.LU.64 R6, [R1+0x1120] ;  /* 0x0011200001067983 */ /* 0x001f220000300a00 */
[----:B------:R-:W-:-:S03]  /*1325f0*/  PRMT R2, R5, 0x7772, RZ ;  /* 0x0000777205027816 */ /* 0x000fc600000000ff */
[----:B------:R-:W4:Y:S01]  /*132600*/  LDL.LU.64 R24, [R1+0x1110] ;  /* 0x0011100001187983 */ /* 0x000f220000300a00 */
[----:B-1----:R-:W-:-:S03]  /*132610*/  PRMT R0, R5, 0x7773, RZ ;  /* 0x0000777305007816 */ /* 0x002fc600000000ff */
[----:B------:R-:W4:Y:S04]  /*132620*/  LDL.LU R56, [R1+0x2c4] ;  /* 0x0002c40001387983 */ /* 0x000f280000300800 */
[----:B------:R0:W-:Y:S04]  /*132630*/  @P5 STG.E.U8 desc[UR30][R16.64], R2 ;  /* 0x0000000210005986 */ /* 0x0001e8000c10111e */
[----:B------:R1:W-:Y:S01]  /*132640*/  @P0 STG.E.U8 desc[UR30][R14.64], R0 ;  /* 0x000000000e000986 */ /* 0x0003e2000c10111e */
[----:B0-----:R-:W-:-:S03]  /*132650*/  PRMT R2, R57, 0x7770, RZ ;  /* 0x0000777039027816 */ /* 0x001fc600000000ff */
[----:B-1----:R-:W4:Y:S01]  /*132660*/  LDL.LU.64 R14, [R1+0x1108] ;  /* 0x00110800010e7983 */ /* 0x002f220000300a00 */
[----:B------:R-:W-:-:S03]  /*132670*/  PRMT R0, R57, 0x7771, RZ ;  /* 0x0000777139007816 */ /* 0x000fc600000000ff */
[----:B------:R-:W4:Y:S04]  /*132680*/  LDL.LU.64 R20, [R1+0x1100] ;  /* 0x0011000001147983 */ /* 0x000f280000300a00 */
[----:B--2---:R0:W-:Y:S04]  /*132690*/  @P6 STG.E.U8 desc[UR30][R10.64], R2 ;  /* 0x000000020a006986 */ /* 0x0041e8000c10111e */
[----:B0-----:R-:W2:Y:S04]  /*1326a0*/  LDL.LU.64 R10, [R1+0x10f8] ;  /* 0x0010f800010a7983 */ /* 0x001ea80000300a00 */
[----:B---3--:R0:W-:Y:S04]  /*1326b0*/  @P4 STG.E.U8 desc[UR30][R8.64], R0 ;  /* 0x0000000008004986 */ /* 0x0081e8000c10111e */
[----:B0-----:R-:W3:Y:S01]  /*1326c0*/  LDL.LU.64 R8, [R1+0x10f0] ;  /* 0x0010f00001087983 */ /* 0x001ee20000300a00 */
[----:B------:R-:W-:Y:S01]  /*1326d0*/  ISETP.LT.AND P0, PT, R53, UR4, !P3 ;  /* 0x0000000435007c0c */ /* 0x000fe2000df01270 */
[----:B------:R-:W-:-:S02]  /*1326e0*/  ULDC UR4, c[0x0][0x228] ;  /* 0x00008a0000047ab9 */ /* 0x000fc40000000800 */
[----:B------:R-:W-:Y:S01]  /*1326f0*/  ISETP.LT.AND P5, PT, R13, UR4, !P3 ;  /* 0x000000040d007c0c */ /* 0x000fe2000dfa1270 */
[----:B------:R-:W-:Y:S01]  /*132700*/  ULDC UR4, c[0x0][0x228] ;  /* 0x00008a0000047ab9 */ /* 0x000fe20000000800 */
[C---:B------:R-:W-:Y:S01]  /*132710*/  PRMT R3, R57.reuse, 0x7772, RZ ;  /* 0x0000777239037816 */ /* 0x040fe200000000ff */
[----:B------:R-:W3:Y:S01]  /*132720*/  LDL.LU R5, [R1+0x2b4] ;  /* 0x0002b40001057983 */ /* 0x000ee20000300800 */
[----:B------:R-:W-:Y:S01]  /*132730*/  ISETP.LT.AND P4, PT, R12, UR4, !P3 ;  /* 0x000000040c007c0c */ /* 0x000fe2000df81270 */
[----:B------:R-:W-:Y:S01]  /*132740*/  VIADD R2, R58, 0x5b ;  /* 0x0000005b3a027836 */ /* 0x000fe20000000000 */
[----:B------:R-:W-:Y:S01]  /*132750*/  PRMT R0, R57, 0x7773, RZ ;  /* 0x0000777339007816 */ /* 0x000fe200000000ff */
[----:B------:R-:W-:Y:S01]  /*132760*/  ULDC UR4, c[0x0][0x228] ;  /* 0x00008a0000047ab9 */ /* 0x000fe20000000800 */
[----:B------:R-:W-:Y:S01]  /*132770*/  ISETP.LT.AND P6, PT, R60, UR5, !P3 ;  /* 0x000000053c007c0c */ /* 0x000fe2000dfc1270 */
[----:B------:R-:W-:Y:S01]  /*132780*/  ULDC UR5, c[0x0][0x228] ;  /* 0x00008a0000057ab9 */ /* 0x000fe20000000800 */
[----:B------:R-:W3:Y:S04]  /*132790*/  LDL.LU.64 R16, [R1+0x10e8] ;  /* 0x0010e80001107983 */ /* 0x000ee80000300a00 */
[----:B----4-:R0:W-:Y:S01]  /*1327a0*/  @P0 STG.E.U8 desc[UR30][R6.64], R3 ;  /* 0x0000000306000986 */ /* 0x0101e2000c10111e */
[----:B------:R-:W-:-:S03]  /*1327b0*/  ISETP.GE.AND P0, PT, R2, UR11, PT ;  /* 0x0000000b02007c0c */ /* 0x000fc6000bf06270 */
[----:B------:R1:W-:Y:S01]  /*1327c0*/  @P5 STG.E.U8 desc[UR30][R24.64], R0 ;  /* 0x0000000018005986 */ /* 0x0003e2000c10111e */
[----:B------:R-:W-:Y:S01]  /*1327d0*/  ISETP.LT.AND P5, PT, R59, UR4, !P3 ;  /* 0x000000043b007c0c */ /* 0x000fe2000dfa1270 */
[----:B------:R-:W-:Y:S01]  /*1327e0*/  ULDC UR4, c[0x0][0x228] ;  /* 0x00008a0000047ab9 */ /* 0x000fe20000000800 */
[----:B------:R-:W-:Y:S01]  /*1327f0*/  ISETP.LT.AND P3, PT, R55, UR5, !P3 ;  /* 0x0000000537007c0c */ /* 0x000fe2000df61270 */
[----:B------:R-:W-:Y:S01]  /*132800*/  ULDC UR5, c[0x0][0x228] ;  /* 0x00008a0000057ab9 */ /* 0x000fe20000000800 */
[C---:B------:R-:W-:Y:S01]  /*132810*/  PRMT R2, R56.reuse, 0x7770, RZ ;  /* 0x0000777038027816 */ /* 0x040fe200000000ff */
[----:B0-----:R-:W4:Y:S01]  /*132820*/  LDL.LU.64 R6, [R1+0x10d8] ;  /* 0x0010d80001067983 */ /* 0x001f220000300a00 */
[----:B-1----:R-:W-:-:S03]  /*132830*/  PRMT R0, R56, 0x7771, RZ ;  /* 0x0000777138007816 */ /* 0x002fc600000000ff */
[----:B------:R0:W-:Y:S04]  /*132840*/  @P4 STG.E.U8 desc[UR30][R14.64], R2 ;  /* 0x000000020e004986 */ /* 0x0001e8000c10111e */
[----:B------:R1:W-:Y:S04]  /*132850*/  @P6 STG.E.U8 desc[UR30][R20.64], R0 ;  /* 0x0000000014006986 */ /* 0x0003e8000c10111e */
[----:B0-----:R-:W4:Y:S01]  /*132860*/  LDL.LU.64 R14, [R1+0x10e0] ;  /* 0x0010e000010e7983 */ /* 0x001f220000300a00 */
[----:B------:R-:W-:-:S03]  /*132870*/  PRMT R2, R56, 0x7772, RZ ;  /* 0x0000777238027816 */ /* 0x000fc600000000ff */
[----:B------:R-:W4:Y:S01]  /*132880*/  LDL.LU.64 R24, [R1+0x10d0] ;  /* 0x0010d00001187983 */ /* 0x000f220000300a00 */
[----:B-1----:R-:W-:-:S03]  /*132890*/  PRMT R0, R56, 0x7773, RZ ;  /* 0x0000777338007816 */ /* 0x002fc600000000ff */
[----:B------:R-:W4:Y:S04]  /*1328a0*/  LDL.LU R57, [R1+0x2a4] ;  /* 0x0002a40001397983 */ /* 0x000f280000300800 */
[----:B--2---:R-:W-:Y:S04]  /*1328b0*/  @P5 STG.E.U8 desc[UR30][R10.64], R2 ;  /* 0x000000020a005986 */ /* 0x004fe8000c10111e */
[----:B---3--:R0:W-:Y:S04]  /*1328c0*/  @P3 STG.E.U8 desc[UR30][R8.64], R0 ;  /* 0x0000000008003986 */ /* 0x0081e8000c10111e */
[----:B0-----:R-:W2:Y:S04]  /*1328d0*/  LDL.LU.64 R8, [R1+0x10c8] ;  /* 0x0010c80001087983 */ /* 0x001ea80000300a00 */
[----:B------:R-:W3:Y:S01]  /*1328e0*/  LDL.LU.64 R10, [R1+0x10c0] ;  /* 0x0010c000010a7983 */ /* 0x000ee20000300a00 */
[----:B------:R-:W-:Y:S01]  /*1328f0*/  ISETP.LT.AND P6, PT, R61, UR4, !P0 ;  /* 0x000000043d007c0c */ /* 0x000fe2000c7c1270 */
[----:B------:R-:W-:-:S02]  /*132900*/  ULDC UR4, c[0x0][0x228] ;  /* 0x00008a0000047ab9 */ /* 0x000fc40000000800 */
[----:B------:R-:W-:Y:S01]  /*132910*/  ISETP.LT.AND P4, PT, R51, UR4, !P0 ;  /* 0x0000000433007c0c */ /* 0x000fe2000c781270 */
[----:B------:R-:W-:Y:S01]  /*132920*/  ULDC UR4, c[0x0][0x228] ;  /* 0x00008a0000047ab9 */ /* 0x000fe20000000800 */
[----:B------:R-:W-:Y:S01]  /*132930*/  PRMT R2, R5, 0x7770, RZ ;  /* 0x0000777005027816 */ /* 0x000fe200000000ff */
[----:B------:R-:W3:Y:S01]  /*132940*/  LDL.LU.64 R20, [R1+0x10b8] ;  /* 0x0010b80001147983 */ /* 0x000ee20000300a00 */
[----:B------:R-:W-:Y:S01]  /*132950*/  ISETP.LT.AND P3, PT, R53, UR4, !P0 ;  /* 0x0000000435007c0c */ /* 0x000fe2000c761270 */
[----:B------:R-:W-:Y:S01]  /*132960*/  ULDC UR4, c[0x0][0x228] ;  /* 0x00008a0000047ab9 */ /* 0x000fe20000000800 */
[----:B------:R-:W-:Y:S02]  /*132970*/  PRMT R0, R5, 0x7771, RZ ;  /* 0x0000777105007816 */ /* 0x000fe400000000ff */
[----:B------:R-:W-:Y:S01]  /*132980*/  ISETP.LT.AND P5, PT, R13, UR4, !P0 ;  /* 0x000000040d007c0c */ /* 0x000fe2000c7a1270 */
[----:B------:R-:W-:Y:S01]  /*132990*/  ULDC UR4, c[0x0][0x228] ;  /* 0x00008a0000047ab9 */ /* 0x000fe20000000800 */
[----:B------:R0:W-:Y:S01]  /*1329a0*/  @P6 STG.E.U8 desc[UR30][R16.64], R2 ;  /* 0x0000000210006986 */ /* 0x0001e2000c10111e */
[----:B------:R-:W-:-:S03]  /*1329b0*/  PRMT R3, R5, 0x7772, RZ ;  /* 0x0000777205037816 */ /* 0x000fc600000000ff */
[----:B----4-:R1:W-:Y:S01]  /*1329c0*/  @P4 STG.E.U8 desc[UR30][R6.64], R0 ;  /* 0x0000000006004986 */ /* 0x0103e2000c10111e */
[----:B------:R-:W-:Y:S01]  /*1329d0*/  ISETP.LT.AND P4, PT, R12, UR4, !P0 ;  /* 0x000000040c007c0c */ /* 0x000fe2000c781270 */
[----:B0-----:R-:W-:Y:S01]  /*1329e0*/  VIADD R2, R58, 0x5e ;  /* 0x0000005e3a027836 */ /* 0x001fe20000000000 */
[----:B------:R-:W-:Y:S01]  /*1329f0*/  ISETP.LT.AND P6, PT, R60, UR5, !P0 ;  /* 0x000000053c007c0c */ /* 0x000fe2000c7c1270 */
[----:B------:R-:W-:Y:S01]  /*132a00*/  ULDC UR4, c[0x0][0x228] ;  /* 0x00008a0000047ab9 */ /* 0x000fe20000000800 */
[----:B------:R-:W-:Y:S01]  /*132a10*/  ULDC UR5, c[0x0][0x228] ;  /* 0x00008a0000057ab9 */ /* 0x000fe20000000800 */
[----:B-1----:R-:W4:Y:S04]  /*132a20*/  LDL.LU.64 R6, [R1+0x10b0] ;  /* 0x0010b00001067983 */ /* 0x002f280000300a00 */
[----:B------:R-:W4:Y:S01]  /*132a30*/  LDL.LU R56, [R1+0x288] ;  /* 0x0002880001387983 */ /* 0x000f220000300800 */
[----:B------:R-:W-:-:S03]  /*132a40*/  PRMT R0, R5, 0x7773, RZ ;  /* 0x0000777305007816 */ /* 0x000fc600000000ff */
[----:B------:R-:W4:Y:S04]  /*132a50*/  LDL.LU.64 R16, [R1+0x10a8] ;  /* 0x0010a80001107983 */ /* 0x000f280000300a00 */
[----:B------:R0:W-:Y:S01]  /*132a60*/  @P3 STG.E.U8 desc[UR30][R14.64], R3 ;  /* 0x000000030e003986 */ /* 0x0001e2000c10111e */
[----:B------:R-:W-:-:S03]  /*132a70*/  ISETP.GE.AND P3, PT, R2, UR15, PT ;  /* 0x0000000f02007c0c */ /* 0x000fc6000bf66270 */
[----:B------:R1:W-:Y:S01]  /*132a80*/  @P5 STG.E.U8 desc[UR30][R24.64], R0 ;  /* 0x0000000018005986 */ /* 0x0003e2000c10111e */
[----:B------:R-:W-:-:S03]  /*132a90*/  PRMT R2, R57, 0x7770, RZ ;  /* 0x0000777039027816 */ /* 0x000fc600000000ff */
[----:B0-----:R-:W4:Y:S01]  /*132aa0*/  LDL.LU.64 R14, [R1+0x1098] ;  /* 0x00109800010e7983 */ /* 0x001f220000300a00 */
[----:B-1----:R-:W-:-:S03]  /*132ab0*/  PRMT R0, R57, 0x7771, RZ ;  /* 0x0000777139007816 */ /* 0x002fc600000000ff */
[----:B--2---:R0:W-:Y:S04]  /*132ac0*/  @P4 STG.E.U8 desc[UR30][R8.64], R2 ;  /* 0x0000000208004986 */ /* 0x0041e8000c10111e */
[----:B0-----:R-:W2:Y:S04]  /*132ad0*/  LDL.LU.64 R8, [R1+0x10a0] ;  /* 0x0010a00001087983 */ /* 0x001ea80000300a00 */
[----:B---3--:R0:W-:Y:S04]  /*132ae0*/  @P6 STG.E.U8 desc[UR30][R10.64], R0 ;  /* 0x000000000a006986 */ /* 0x0081e8000c10111e */
[----:B0-----:R-:W3:Y:S01]  /*132af0*/  LDL.LU.64 R10, [R1+0x1090] ;  /* 0x00109000010a7983 */ /* 0x001ee20000300a00 */
[----:B------:R-:W-:Y:S01]  /*132b00*/  ISETP.LT.AND P5, PT, R59, UR4, !P0 ;  /* 0x000000043b007c0c */ /* 0x000fe2000c7a1270 */
[----:B------:R-:W-:Y:S01]  /*132b10*/  ULDC UR4, c[0x0][0x228] ;  /* 0x00008a0000047ab9 */ /* 0x000fe20000000800 */
[----:B------:R-:W-:Y:S01]  /*132b20*/  ISETP.LT.AND P0, PT, R55, UR5, !P0 ;  /* 0x0000000537007c0c */ /* 0x000fe2000c701270 */
[----:B------:R-:W3:Y:S01]  /*132b30*/  LDL.LU R5, [R1+0x2c8] ;  /* 0x0002c80001057983 */ /* 0x000ee20000300800 */
[----:B------:R-:W-:Y:S01]  /*132b40*/  ISETP.LT.AND P6, PT, R61, UR4, !P1 ;  /* 0x000000043d007c0c */ /* 0x000fe2000cfc1270 */
[----:B------:R-:W-:Y:S01]  /*132b50*/  ULDC UR4, c[0x0][0x228] ;  /* 0x00008a0000047ab9 */ /* 0x000fe20000000800 */
[C---:B------:R-:W-:Y:S01]  /*132b60*/  PRMT R2, R57.reuse, 0x7772, RZ ;  /* 0x0000777239027816 */ /* 0x040fe200000000ff */
[----:B------:R-:W-:Y:S01]  /*132b70*/  ULDC UR5, c[0x0][0x228] ;  /* 0x00008a0000057ab9 */ /* 0x000fe20000000800 */
[----:B------:R-:W-:-:S02]  /*132b80*/  PRMT R0, R57, 0x7773, RZ ;  /* 0x0000777339007816 */ /* 0x000fc400000000ff */
[----:B------:R-:W-:Y:S01]  /*132b90*/  ISETP.LT.AND P4, PT, R51, UR4, !P1 ;  /* 0x0000000433007c0c */ /* 0x000fe2000cf81270 */
[----:B------:R-:W-:Y:S02]  /*132ba0*/  ULDC UR4, c[0x0][0x228] ;  /* 0x00008a0000047ab9 */ /* 0x000fe40000000800 */
[----:B------:R0:W-:Y:S04]  /*132bb0*/  @P5 STG.E.U8 desc[UR30][R20.64], R2 ;  /* 0x0000000214005986 */ /* 0x0001e8000c10111e */
[----:B----4-:R1:W-:Y:S01]  /*132bc0*/  @P0 STG.E.U8 desc[UR30][R6.64], R0 ;  /* 0x0000000006000986 */ /* 0x0103e2000c10111e */
[----:B------:R-:W-:Y:S01]  /*132bd0*/  ISETP.LT.AND P0, PT, R53, UR4, !P1 ;  /* 0x0000000435007c0c */ /* 0x000fe2000cf01270 */
[----:B------:R-:W-:Y:S02]  /*132be0*/  ULDC UR4, c[0x0][0x228] ;  /* 0x00008a0000047ab9 */ /* 0x000fe40000000800 */
[----:B0-----:R-:W4:Y:S01]  /*132bf0*/  LDL.LU.64 R20, [R1+0x1088] ;  /* 0x0010880001147983 */ /* 0x001f220000300a00 */
[----:B------:R-:W-:-:S03]  /*132c00*/  PRMT R2, R56, 0x7770, RZ ;  /* 0x0000777038027816 */ /* 0x000fc600000000ff */
[----:B-1----:R-:W4:Y:S01]  /*132c10*/  LDL.LU.64 R6, [R1+0x1080] ;  /* 0x0010800001067983 */ /* 0x002f220000300a00 */
[----:B------:R-:W-:-:S03]  /*132c20*/  PRMT R0, R56, 0x7771, RZ ;  /* 0x0000777138007816 */ /* 0x000fc600000000ff */
[----:B------:R0:W-:Y:S01]  /*132c30*/  @P6 STG.E.U8 desc[UR30][R16.64], R2 ;  /* 0x0000000210006986 */ /* 0x0001e2000c10111e */
[----:B------:R-:W-:-:S03]  /*132c40*/  PRMT R3, R56, 0x7772, RZ ;  /* 0x0000777238037816 */ /* 0x000fc600000000ff */
[----:B------:R1:W-:Y:S04]  /*132c50*/  @P4 STG.E.U8 desc[UR30][R14.64], R0 ;  /* 0x000000000e004986 */ /* 0x0003e8000c10111e */
[----:B0-----:R-:W4:Y:S04]  /*132c60*/  LDL.LU.64 R16, [R1+0x1078] ;  /* 0x0010780001107983 */ /* 0x001f280000300a00 */
[----:B-1----:R-:W4:Y:S04]  /*132c70*/  LDL.LU.64 R14, [R1+0x1070] ;  /* 0x00107000010e7983 */ /* 0x002f280000300a00 */
[----:B------:R-:W4:Y:S01]  /*132c80*/  LDL.LU R57, [R1+0x2b8] ;  /* 0x0002b80001397983 */ /* 0x000f220000300800 */
[----:B------:R-:W-:Y:S01]  /*132c90*/  ISETP.LT.AND P5, PT, R13, UR5, !P1 ;  /* 0x000000050d007c0c */ /* 0x000fe2000cfa1270 */
[----:B------:R-:W-:Y:S01]  /*132ca0*/  ULDC UR5, c[0x0][0x228] ;  /* 0x00008a0000057ab9 */ /* 0x000fe20000000800 */
[----:B------:R-:W-:Y:S01]  /*132cb0*/  PRMT R0, R56, 0x7773, RZ ;  /* 0x0000777338007816 */ /* 0x000fe200000000ff */
[----:B--2---:R0:W-:Y:S04]  /*132cc0*/  @P0 STG.E.U8 desc[UR30][R8.64], R3 ;  /* 0x0000000308000986 */ /* 0x0041e8000c10111e */
[----:B0-----:R-:W2:Y:S06]  /*132cd0*/  LDL.LU.64 R8, [R1+0x1068] ;  /* 0x0010680001087983 */ /* 0x001eac0000300a00 */
[----:B---3--:R0:W-:Y:S04]  /*132ce0*/  @P5 STG.E.U8 desc[UR30][R10.64], R0 ;  /* 0x000000000a005986 */ /* 0x0081e8000c10111e */
[----:B0-----:R-:W3:Y:S01]  /*132cf0*/  LDL.LU.64 R10, [R1+0x1060] ;  /* 0x00106000010a7983 */ /* 0x001ee20000300a00 */
[----:B------:R-:W-:Y:S01]  /*132d00*/  ISETP.LT.AND P4, PT, R12, UR4, !P1 ;  /* 0x000000040c007c0c */ /* 0x000fe2000cf81270 */
[----:B------:R-:W-:Y:S01]  /*132d10*/  VIADD R2, R58, 0x5f ;  /* 0x0000005f3a027836 */ /* 0x000fe20000000000 */
[----:B------:R-:W-:Y:S01]  /*132d20*/  ISETP.LT.AND P6, PT, R60, UR5, !P1 ;  /* 0x000000053c007c0c */ /* 0x000fe2000cfc1270 */
[----:B------:R-:W-:Y:S01]  /*132d30*/  ULDC UR4, c[0x0][0x228] ;  /* 0x00008a0000047ab9 */ /* 0x000fe20000000800 */
[C---:B------:R-:W-:Y:S01]  /*132d40*/  PRMT R0, R5.reuse, 0x7771, RZ ;  /* 0x0000777105007816 */ /* 0x040fe200000000ff */
[----:B------:R-:W-:Y:S01]  /*132d50*/  ULDC UR5, c[0x0][0x228] ;  /* 0x00008a0000057ab9 */ /* 0x000fe20000000800 */
[----:B------:R-:W-:Y:S01]  /*132d60*/  ISETP.GE.AND P0, PT, R2, UR17, PT ;  /* 0x0000001102007c0c */ /* 0x000fe2000bf06270 */
[----:B------:R-:W3:Y:S01]  /*132d70*/  LDL.LU.64 R28, [R1+0x1058] ;  /* 0x00105800011c7983 */ /* 0x000ee20000300a00 */
[----:B------:R-:W-:-:S02]  /*132d80*/  PRMT R2, R5, 0x7770, RZ ;  /* 0x0000777005027816 */ /* 0x000fc400000000ff */
[----:B------:R-:W-:Y:S01]  /*132d90*/  ISETP.LT.AND P5, PT, R59, UR4, !P1 ;  /* 0x000000043b007c0c */ /* 0x000fe2000cfa1270 */
[----:B------:R-:W-:Y:S01]  /*132da0*/  ULDC UR4, c[0x0][0x228] ;  /* 0x00008a0000047ab9 */ /* 0x000fe20000000800 */
[----:B------:R-:W-:Y:S01]  /*132db0*/  ISETP.LT.AND P1, PT, R55, UR5, !P1 ;  /* 0x0000000537007c0c */ /* 0x000fe2000cf21270 */
[----:B----4-:R0:W-:Y:S01]  /*132dc0*/  @P4 STG.E.U8 desc[UR30][R20.64], R2 ;  /* 0x0000000214004986 */ /* 0x0101e2000c10111e */
[----:B------:R-:W-:-:S03]  /*132dd0*/  ULDC UR5, c[0x0][0x228] ;  /* 0x00008a0000057ab9 */ /* 0x000fc60000000800 */
[----:B------:R1:W-:Y:S01]  /*132de0*/  @P6 STG.E.U8 desc[UR30][R6.64], R0 ;  /* 0x0000000006006986 */ /* 0x0003e2000c10111e */
[----:B------:R-:W-:Y:S01]  /*132df0*/  ISETP.LT.AND P6, PT, R61, UR4, !P2 ;  /* 0x000000043d007c0c */ /* 0x000fe2000d7c1270 */
[----:B------:R-:W-:Y:S02]  /*132e00*/  ULDC UR4, c[0x0][0x228] ;  /* 0x00008a0000047ab9 */ /* 0x000fe40000000800 */
[----:B------:R-:W4:Y:S04]  /*132e10*/  LDL.LU.64 R24, [R1+0x1050] ;  /* 0x0010500001187983 */ /* 0x000f280000300a00 */
[----:B------:R-:W4:Y:S01]  /*132e20*/  LDL.LU R56, [R1+0x2a8] ;  /* 0x0002a80001387983 */ /* 0x000f220000300800 */
[C---:B0-----:R-:W-:Y:S02]  /*132e30*/  PRMT R2, R5.reuse, 0x7772, RZ ;  /* 0x0000777205027816 */ /* 0x041fe400000000ff */
[----:B-1----:R-:W-:Y:S01]  /*132e40*/  PRMT R0, R5, 0x7773, RZ ;  /* 0x0000777305007816 */ /* 0x002fe200000000ff */
[----:B------:R-:W4:Y:S04]  /*132e50*/  LDL.LU.64 R20, [R1+0x1048] ;  /* 0x0010480001147983 */ /* 0x000f280000300a00 */
[----:B------:R0:W-:Y:S04]  /*132e60*/  @P5 STG.E.U8 desc[UR30][R16.64], R2 ;  /* 0x0000000210005986 */ /* 0x0001e8000c10111e */
[----:B------:R-:W4:Y:S04]  /*132e70*/  LDL.LU.64 R6, [R1+0x1030] ;  /* 0x0010300001067983 */ /* 0x000f280000300a00 */
[----:B------:R1:W-:Y:S01]  /*132e80*/  @P1 STG.E.U8 desc[UR30][R14.64], R0 ;  /* 0x000000000e001986 */ /* 0x0003e2000c10111e */
[----:B0-----:R-:W-:-:S02]  /*132e90*/  PRMT R2, R57, 0x7770, RZ ;  /* 0x0000777039027816 */ /* 0x001fc400000000ff */
[----:B------:R-:W-:Y:S01]  /*132ea0*/  ISETP.LT.AND P4, PT, R51, UR5, !P2 ;  /* 0x0000000533007c0c */ /* 0x000fe2000d781270 */
[----:B------:R-:W-:Y:S01]  /*132eb0*/  ULDC UR5, c[0x0][0x228] ;  /* 0x00008a0000057ab9 */ /* 0x000fe20000000800 */
[----:B-1----:R-:W-:Y:S01]  /*132ec0*/  PRMT R0, R57, 0x7771, RZ ;  /* 0x0000777139007816 */ /* 0x002fe200000000ff */
[----:B--2---:R0:W-:Y:S04]  /*132ed0*/  @P6 STG.E.U8 desc[UR30][R8.64], R2 ;  /* 0x0000000208006986 */ /* 0x0041e8000c10111e */
[----:B0-----:R-:W2:Y:S04]  /*132ee0*/  LDL.LU.64 R8, [R1+0x1040] ;  /* 0x0010400001087983 */ /* 0x001ea80000300a00 */
[----:B------:R-:W2:Y:S04]  /*132ef0*/  LDL.LU R5, [R1+0x28c] ;  /* 0x00028c0001057983 */ /* 0x000ea80000300800 */
[----:B------:R-:W2:Y:S04]  /*132f00*/  LDL.LU.64 R16, [R1+0x1038] ;  /* 0x0010380001107983 */ /* 0x000ea80000300a00 */
[----:B---3--:R0:W-:Y:S04]  /*132f10*/  @P4 STG.E.U8 desc[UR30][R10.64], R0 ;  /* 0x000000000a004986 */ /* 0x0081e8000c10111e */
[----:B------:R-:W3:Y:S04]  /*132f20*/  LDL.LU.64 R14, [R1+0x1020] ;  /* 0x00102000010e7983 */ /* 0x000ee80000300a00 */
[----:B0-----:R-:W3:Y:S01]  /*132f30*/  LDL.LU.64 R10, [R1+0x1000] ;  /* 0x00100000010a7983 */ /* 0x001ee20000300a00 */
[----:B------:R-:W-:Y:S01]  /*132f40*/  ISETP.LT.AND P5, PT, R53, UR4, !P2 ;  /* 0x0000000435007c0c */ /* 0x000fe2000d7a1270 */
[----:B------:R-:W-:Y:S01]  /*132f50*/  ULDC UR4, c[0x0][0x228] ;  /* 0x00008a0000047ab9 */ /* 0x000fe20000000800 */
[----:B------:R-:W-:Y:S01]  /*132f60*/  ISETP.LT.AND P1, PT, R13, UR5, !P2 ;  /* 0x000000050d007c0c */ /* 0x000fe2000d721270 */
[----:B------:R-:W-:Y:S01]  /*132f70*/  ULDC UR5, c[0x0][0x228] ;  /* 0x00008a0000057ab9 */ /* 0x000fe20000000800 */
[----:B------:R-:W-:Y:S01]  /*132f80*/  ISETP.LT.AND P6, PT, R12, UR4, !P2 ;  /* 0x000000040c007c0c */ /* 0x000fe2000d7c1270 */
[----:B------:R-:W-:Y:S01]  /*132f90*/  ULDC UR4, c[0x0][0x228] ;  /* 0x00008a0000047ab9 */ /* 0x000fe20000000800 */
[----:B------:R-:W-:-:S02]  /*132fa0*/  PRMT R2, R57, 0x7772, RZ ;  /* 0x0000777239027816 */ /* 0x000fc400000000ff */
[----:B------:R-:W-:Y:S01]  /*132fb0*/  ISETP.LT.AND P4, PT, R60, UR4, !P2 ;  /* 0x000000043c007c0c */ /* 0x000fe2000d781270 */
[----:B------:R-:W-:Y:S01]  /*132fc0*/  ULDC UR4, c[0x0][0x228] ;  /* 0x00008a0000047ab9 */ /* 0x000fe20000000800 */
[----:B------:R-:W-:-:S03]  /*132fd0*/  PRMT R0, R57, 0x7773, RZ ;  /* 0x0000777339007816 */ /* 0x000fc600000000ff */
[----:B------:R0:W-:Y:S01]  /*132fe0*/  @P5 STG.E.U8 desc[UR30][R28.64], R2 ;  /* 0x000000021c005986 */ /* 0x0001e2000c10111e */
[----:B------:R-:W-:Y:S01]  /*132ff0*/  ISETP.LT.AND P5, PT, R59, UR4, !P2 ;  /* 0x000000043b007c0c */ /* 0x000fe2000d7a1270 */
[----:B------:R-:W-:Y:S02]  /*133000*/  ULDC UR4, c[0x0][0x228] ;  /* 0x00008a0000047ab9 */ /* 0x000fe40000000800 */
[----:B----4-:R1:W-:Y:S01]  /*133010*/  @P1 STG.E.U8 desc[UR30][R24.64], R0 ;  /* 0x0000000018001986 */ /* 0x0103e2000c10111e */
[C---:B0-----:R-:W-:Y:S02]  /*133020*/  PRMT R2, R56.reuse, 0x7770, RZ ;  /* 0x0000777038027816 */ /* 0x041fe400000000ff */
[----:B-1----:R-:W-:-:S03]  /*133030*/  PRMT R0, R56, 0x7771, RZ ;  /* 0x0000777138007816 */ /* 0x002fc600000000ff */
[----:B------:R0:W-:Y:S04]  /*133040*/  @P6 STG.E.U8 desc[UR30][R20.64], R2 ;  /* 0x0000000214006986 */ /* 0x0001e8000c10111e */
[----:B------:R1:W-:Y:S01]  /*133050*/  @P4 STG.E.U8 desc[UR30][R6.64], R0 ;  /* 0x0000000006004986 */ /* 0x0003e2000c10111e */
[----:B------:R-:W-:Y:S01]  /*133060*/  ISETP.LT.AND P2, PT, R55, UR5, !P2 ;  /* 0x0000000537007c0c */ /* 0x000fe2000d741270 */
[----:B------:R-:W-:Y:S01]  /*133070*/  ULDC UR5, c[0x0][0x228] ;  /* 0x00008a0000057ab9 */ /* 0x000fe20000000800 */
[----:B0-----:R-:W-:Y:S01]  /*133080*/  PRMT R2, R56, 0x7772, RZ ;  /* 0x0000777238027816 */ /* 0x001fe200000000ff */
[----:B-1----:R-:W4:Y:S04]  /*133090*/  LDL.LU.64 R6, [R1+0x1018] ;  /* 0x0010180001067983 */ /* 0x002f280000300a00 */
[----:B------:R-:W4:Y:S01]  /*1330a0*/  LDL.LU R57, [R1+0x2cc] ;  /* 0x0002cc0001397983 */ /* 0x000f220000300800 */
[----:B------:R-:W-:Y:S01]  /*1330b0*/  VIADD R0, R58, 0x75 ;  /* 0x000000753a007836 */ /* 0x000fe20000000000 */
[----:B------:R-:W-:Y:S01]  /*1330c0*/  ISETP.LT.AND P6, PT, R61, UR4, !P3 ;  /* 0x000000043d007c0c */ /* 0x000fe2000dfc1270 */
[----:B------:R-:W-:Y:S01]  /*1330d0*/  ULDC UR4, c[0x0][0x228] ;  /* 0x00008a0000047ab9 */ /* 0x000fe20000000800 */
[----:B------:R-:W4:Y:S01]  /*1330e0*/  LDL.LU.64 R24, [R1+0x1028] ;  /* 0x0010280001187983 */ /* 0x000f220000300a00 */
[----:B------:R-:W-:Y:S01]  /*1330f0*/  ISETP.LT.AND P4, PT, R51, UR4, !P3 ;  /* 0x0000000433007c0c */ /* 0x000fe2000df81270 */
[----:B------:R-:W-:Y:S01]  /*133100*/  ULDC UR4, c[0x0][0x228] ;  /* 0x00008a0000047ab9 */ /* 0x000fe20000000800 */
[----:B------:R-:W-:-:S02]  /*133110*/  ISETP.GE.AND P1, PT, R0, UR39, PT ;  /* 0x0000002700007c0c */ /* 0x000fc4000bf26270 */
[----:B------:R-:W-:Y:S01]  /*133120*/  PRMT R0, R56, 0x7773, RZ ;  /* 0x0000777338007816 */ /* 0x000fe200000000ff */
[----:B--2---:R0:W-:Y:S04]  /*133130*/  @P5 STG.E.U8 desc[UR30][R8.64], R2 ;  /* 0x0000000208005986 */ /* 0x0041e8000c10111e */
[----:B0-----:R-:W2:Y:S01]  /*133140*/  LDL.LU.64 R8, [R1+0x1010] ;  /* 0x0010100001087983 */ /* 0x001ea20000300a00 */
[----:B------:R-:W-:-:S03]  /*133150*/  PRMT R2, R5, 0x7770, RZ ;  /* 0x0000777005027816 */ /* 0x000fc600000000ff */
[----:B------:R0:W-:Y:S04]  /*133160*/  @P2 STG.E.U8 desc[UR30][R16.64], R0 ;  /* 0x0000000010002986 */ /* 0x0001e8000c10111e */
[----:B---3--:R-:W-:Y:S01]  /*133170*/  @P6 STG.E.U8 desc[UR30][R14.64], R2 ;  /* 0x000000020e006986 */ /* 0x008fe2000c10111e */
[----:B0-----:R-:W-:-:S05]  /*133180*/  PRMT R0, R5, 0x7771, RZ ;  /* 0x0000777105007816 */ /* 0x001fca00000000ff */
[----:B------:R0:W-:Y:S04]  /*133190*/  @P4 STG.E.U8 desc[UR30][R10.64], R0 ;  /* 0x000000000a004986 */ /* 0x0001e8000c10111e */
[----:B0-----:R-:W3:Y:S01]  /*1331a0*/  LDL.LU.64 R10, [R1+0xff0] ;  /* 0x000ff000010a7983 */ /* 0x001ee20000300a00 */
[----:B------:R-:W-:Y:S02]  /*1331b0*/  ISETP.LT.AND P5, PT, R53, UR4, !P3 ;  /* 0x0000000435007c0c */ /* 0x000fe4000dfa1270 */
[----:B------:R-:W-:Y:S01]  /*1331c0*/  ISETP.LT.AND P6, PT, R12, UR6, !P3 ;  /* 0x000000060c007c0c */ /* 0x000fe2000dfc1270 */
[----:B------:R-:W3:Y:S01]  /*1331d0*/  LDL.LU R56, [R1+0x2bc] ;  /* 0x0002bc0001387983 */ /* 0x000ee20000300800 */
[----:B------:R-:W-:Y:S02]  /*1331e0*/  ISETP.LT.AND P4, PT, R13, UR5, !P3 ;  /* 0x000000050d007c0c */ /* 0x000fe4000df81270 */
[C---:B------:R-:W-:Y:S01]  /*1331f0*/  PRMT R2, R5.reuse, 0x7772, RZ ;  /* 0x0000777205027816 */ /* 0x040fe200000000ff */
[----:B------:R-:W3:Y:S01]  /*133200*/  LDL.LU.64 R22, [R1+0x1008] ;  /* 0x0010080001167983 */ /* 0x000ee20000300a00 */
[----:B------:R-:W-:Y:S01]  /*133210*/  PRMT R3, R5, 0x7773, RZ ;  /* 0x0000777305037816 */ /* 0x000fe200000000ff */
[----:B------:R-:W-:Y:S01]  /*133220*/  VIADD R0, R58, 0x60 ;  /* 0x000000603a007836 */ /* 0x000fe20000000000 */
[----:B------:R-:W-:Y:S01]  /*133230*/  ULDC UR4, c[0x0][0x22c] ;  /* 0x00008b0000047ab9 */ /* 0x000fe20000000800 */
[----:B------:R-:W3:Y:S01]  /*133240*/  LDL.LU.64 R20, [R1+0xff8] ;  /* 0x000ff80001147983 */ /* 0x000ee20000300a00 */
[----:B------:R-:W-:Y:S01]  /*133250*/  ULDC UR5, c[0x0][0x228] ;  /* 0x00008a0000057ab9 */ /* 0x000fe20000000800 */
[----:B------:R-:W-:-:S02]  /*133260*/  ULDC UR6, c[0x0][0x228] ;  /* 0x00008a0000067ab9 */ /* 0x000fc40000000800 */
[----:B------:R-:W3:Y:S01]  /*133270*/  LDL.LU.64 R14, [R1+0xfe8] ;  /* 0x000fe800010e7983 */ /* 0x000ee20000300a00 */
[----:B------:R-:W-:Y:S01]  /*133280*/  ISETP.GE.AND P2, PT, R0, UR4, PT ;  /* 0x0000000400007c0c */ /* 0x000fe2000bf46270 */
[----:B------:R-:W-:Y:S02]  /*133290*/  ULDC UR4, c[0x0][0x228] ;  /* 0x00008a0000047ab9 */ /* 0x000fe40000000800 */
[----:B------:R-:W3:Y:S04]  /*1332a0*/  LDL.LU.64 R16, [R1+0xfe0] ;  /* 0x000fe00001107983 */ /* 0x000ee80000300a00 */
[----:B----4-:R0:W-:Y:S01]  /*1332b0*/  @P5 STG.E.U8 desc[UR30][R6.64], R2 ;  /* 0x0000000206005986 */ /* 0x0101e2000c10111e */
[----:B------:R-:W-:Y:S01]  /*1332c0*/  ISETP.LT.AND P5, PT, R60, UR4, !P3 ;  /* 0x000000043c007c0c */ /* 0x000fe2000dfa1270 */
[----:B------:R-:W-:-:S02]  /*1332d0*/  ULDC UR4, c[0x0][0x228] ;  /* 0x00008a0000047ab9 */ /* 0x000fc40000000800 */
[----:B------:R-:W-:Y:S01]  /*1332e0*/  @P4 STG.E.U8 desc[UR30][R24.64], R3 ;  /* 0x0000000318004986 */ /* 0x000fe2000c10111e */
[C---:B0-----:R-:W-:Y:S02]  /*1332f0*/  PRMT R2, R57.reuse, 0x7770, RZ ;  /* 0x0000777039027816 */ /* 0x041fe400000000ff */
[C---:B------:R-:W-:Y:S02]  /*133300*/  PRMT R0, R57.reuse, 0x7771, RZ ;  /* 0x0000777139007816 */ /* 0x040fe400000000ff */
[C---:B------:R-:W-:Y:S02]  /*133310*/  PRMT R6, R57.reuse, 0x7772, RZ ;  /* 0x0000777239067816 */ /* 0x040fe400000000ff */
[----:B------:R-:W-:Y:S01]  /*133320*/  PRMT R4, R57, 0x7773, RZ ;  /* 0x0000777339047816 */ /* 0x000fe200000000ff */
[----:B--2---:R0:W-:Y:S04]  /*133330*/  @P6 STG.E.U8 desc[UR30][R8.64], R2 ;  /* 0x0000000208006986 */ /* 0x0041e8000c10111e */
[----:B0-----:R-:W2:Y:S04]  /*133340*/  LDL.LU.64 R8, [R1+0xfd0] ;  /* 0x000fd00001087983 */ /* 0x001ea80000300a00 */
[----:B------:R-:W4:Y:S04]  /*133350*/  LDL.LU R57, [R1+0x2ac] ;  /* 0x0002ac0001397983 */ /* 0x000f280000300800 */
[----:B------:R-:W4:Y:S04]  /*133360*/  LDL.LU.64 R18, [R1+0xfd8] ;  /* 0x000fd80001127983 */ /* 0x000f280000300a00 */
[----:B---3--:R0:W-:Y:S04]  /*133370*/  @P5 STG.E.U8 desc[UR30][R10.64], R0 ;  /* 0x000000000a005986 */ /* 0x0081e8000c10111e */
[----:B0-----:R-:W3:Y:S01]  /*133380*/  LDL.LU.64 R10, [R1+0xfa8] ;  /* 0x000fa800010a7983 */ /* 0x001ee20000300a00 */
[----:B------:R-:W-:Y:S01]  /*133390*/  ISETP.LT.AND P4, PT, R59, UR4, !P3 ;  /* 0x000000043b007c0c */ /* 0x000fe2000df81270 */
[----:B------:R-:W-:Y:S01]  /*1333a0*/  ULDC UR4, c[0x0][0x228] ;  /* 0x00008a0000047ab9 */ /* 0x000fe20000000800 */
[----:B------:R-:W-:Y:S01]  /*1333b0*/  ISETP.LT.AND P3, PT, R55, UR5, !P3 ;  /* 0x0000000537007c0c */ /* 0x000fe2000df61270 */
[----:B------:R-:W3:Y:S01]  /*1333c0*/  LDL.LU.64 R28, [R1+0xfa0] ;  /* 0x000fa000011c7983 */ /* 0x000ee20000300a00 */
[----:B------:R-:W-:Y:S01]  /*1333d0*/  ISETP.LT.AND P6, PT, R61, UR4, !P0 ;  /* 0x000000043d007c0c */ /* 0x000fe2000c7c1270 */
[----:B------:R-:W-:Y:S01]  /*1333e0*/  ULDC UR4, c[0x0][0x228] ;  /* 0x00008a0000047ab9 */ /* 0x000fe20000000800 */
[----:B------:R-:W-:Y:S01]  /*1333f0*/  ISETP.LT.AND P5, PT, R51, UR6, !P0 ;  /* 0x0000000633007c0c */ /* 0x000fe2000c7a1270 */
[----:B------:R-:W3:Y:S01]  /*133400*/  LDL.LU.64 R24, [R1+0xe68] ;  /* 0x000e680001187983 */ /* 0x000ee20000300a00 */
[C---:B------:R-:W-:Y:S01]  /*133410*/  PRMT R3, R56.reuse, 0x7770, RZ ;  /* 0x0000777038037816 */ /* 0x040fe200000000ff */
[----:B------:R-:W-:Y:S01]  /*133420*/  ULDC UR5, c[0x0][0x228] ;  /* 0x00008a0000057ab9 */ /* 0x000fe20000000800 */
[----:B------:R-:W-:Y:S01]  /*133430*/  PRMT R2, R56, 0x7771, RZ ;  /* 0x0000777138027816 */ /* 0x000fe200000000ff */
[----:B------:R-:W-:-:S02]  /*133440*/  ULDC UR6, c[0x0][0x228] ;  /* 0x00008a0000067ab9 */ /* 0x000fc40000000800 */
[----:B------:R-:W-:Y:S01]  /*133450*/  @P4 STG.E.U8 desc[UR30][R22.64], R6 ;  /* 0x0000000616004986 */ /* 0x000fe2000c10111e */
[----:B------:R-:W-:Y:S01]  /*133460*/  ISETP.LT.AND P4, PT, R53, UR4, !P0 ;  /* 0x0000000435007c0c */ /* 0x000fe2000c781270 */
[----:B------:R-:W-:Y:S02]  /*133470*/  ULDC UR4, c[0x0][0x228] ;  /* 0x00008a0000047ab9 */ /* 0x000fe40000000800 */
[----:B------:R-:W-:Y:S01]  /*133480*/  @P3 STG.E.U8 desc[UR30][R20.64], R4 ;  /* 0x0000000414003986 */ /* 0x000fe2000c10111e */
[C---:B------:R-:W-:Y:S02]  /*133490*/  PRMT R0, R56.reuse, 0x7772, RZ ;  /* 0x0000777238007816 */ /* 0x040fe400000000ff */
[----:B------:R-:W-:Y:S01]  /*1334a0*/  PRMT R5, R56, 0x7773, RZ ;  /* 0x0000777338057816 */ /* 0x000fe200000000ff */
[----:B------:R0:W-:Y:S04]  /*1334b0*/  @P6 STG.E.U8 desc[UR30][R14.64], R3 ;  /* 0x000000030e006986 */ /* 0x0001e8000c10111e */
[----:B------:R-:W-:Y:S04]  /*1334c0*/  @P5 STG.E.U8 desc[UR30][R16.64], R2 ;  /* 0x0000000210005986 */ /* 0x000fe8000c10111e */
[----:B0-----:R-:W3:Y:S04]  /*1334d0*/  LDL.LU.64 R14, [R1+0xe60] ;  /* 0x000e6000010e7983 */ /* 0x001ee80000300a00 */
[----:B------:R-:W3:Y:S01]  /*1334e0*/  LDL.LU R56, [R1+0x190] ;  /* 0x0001900001387983 */ /* 0x000ee20000300800 */
[----:B------:R-:W-:Y:S01]  /*1334f0*/  ISETP.LT.AND P3, PT, R13, UR4, !P0 ;  /* 0x000000040d007c0c */ /* 0x000fe2000c761270 */
[----:B------:R-:W-:-:S02]  /*133500*/  ULDC UR4, c[0x0][0x228] ;  /* 0x00008a0000047ab9 */ /* 0x000fc40000000800 */
[----:B------:R-:W3:Y:S01]  /*133510*/  LDL.LU.64 R20, [R1+0xe58] ;  /* 0x000e580001147983 */ /* 0x000ee20000300a00 */
[----:B------:R-:W-:Y:S01]  /*133520*/  ISETP.LT.AND P6, PT, R12, UR5, !P0 ;  /* 0x000000050c007c0c */ /* 0x000fe2000c7c1270 */
[----:B------:R-:W-:Y:S02]  /*133530*/  ULDC UR5, c[0x0][0x228] ;  /* 0x00008a0000057ab9 */ /* 0x000fe40000000800 */
[----:B--2---:R0:W-:Y:S04]  /*133540*/  @P4 STG.E.U8 desc[UR30][R8.64], R0 ;  /* 0x0000000008004986 */ /* 0x0041e8000c10111e */
[----:B0-----:R-:W2:Y:S01]  /*133550*/  LDL.LU.64 R8, [R1+0xe50] ;  /* 0x000e500001087983 */ /* 0x001ea20000300a00 */
[----:B----4-:R-:W-:-:S03]  /*133560*/  PRMT R4, R57, 0x7770, RZ ;  /* 0x0000777039047816 */ /* 0x010fc600000000ff */
[----:B------:R-:W-:Y:S04]  /*133570*/  @P3 STG.E.U8 desc[UR30][R18.64], R5 ;  /* 0x0000000512003986 */ /* 0x000fe8000c10111e */
[----:B------:R-:W4:Y:S04]  /*133580*/  LDL.LU.64 R16, [R1+0xe48] ;  /* 0x000e480001107983 */ /* 0x000f280000300a00 */
[----:B---3--:R0:W-:Y:S04]  /*133590*/  @P6 STG.E.U8 desc[UR30][R10.64], R4 ;  /* 0x000000040a006986 */ /* 0x0081e8000c10111e */
[----:B0-----:R-:W3:Y:S01]  /*1335a0*/  LDL.LU.64 R10, [R1+0xe40] ;  /* 0x000e4000010a7983 */ /* 0x001ee20000300a00 */
[----:B------:R-:W-:Y:S01]  /*1335b0*/  ISETP.LT.AND P5, PT, R60, UR6, !P0 ;  /* 0x000000063c007c0c */ /* 0x000fe2000c7a1270 */
[----:B------:R-:W-:Y:S01]  /*1335c0*/  ULDC UR6, c[0x0][0x228] ;  /* 0x00008a0000067ab9 */ /* 0x000fe20000000800 */
[----:B------:R-:W-:Y:S01]  /*1335d0*/  ISETP.LT.AND P4, PT, R59, UR4, !P0 ;  /* 0x000000043b007c0c */ /* 0x000fe2000c781270 */
[----:B------:R-:W-:Y:S01]  /*1335e0*/  ULDC UR4, c[0x0][0x228] ;  /* 0x00008a0000047ab9 */ /* 0x000fe20000000800 */
[----:B------:R-:W-:-:S02]  /*1335f0*/  PRMT R3, R57, 0x7771, RZ ;  /* 0x0000777139037816 */ /* 0x000fc400000000ff */
[----:B------:R-:W-:Y:S02]  /*133600*/  PRMT R2, R57, 0x7772, RZ ;  /* 0x0000777239027816 */ /* 0x000fe400000000ff */
[----:B------:R-:W-:Y:S01]  /*133610*/  ISETP.LT.AND P0, PT, R55, UR4, !P0 ;  /* 0x0000000437007c0c */ /* 0x000fe2000c701270 */
[----:B------:R-:W-:Y:S02]  /*133620*/  ULDC UR4, c[0x0][0x228] ;  /* 0x00008a0000047ab9 */ /* 0x000fe40000000800 */
[----:B------:R-:W-:Y:S01]  /*133630*/  ISETP.LT.AND P3, PT, R61, UR4, !P2 ;  /* 0x000000043d007c0c */ /* 0x000fe2000d761270 */
[----:B------:R-:W-:Y:S01]  /*133640*/  ULDC UR4, c[0x0][0x22c] ;  /* 0x00008b0000047ab9 */ /* 0x000fe20000000800 */
[----:B------:R0:W-:Y:S01]  /*133650*/  @P5 STG.E.U8 desc[UR30][R28.64], R3 ;  /* 0x000000031c005986 */ /* 0x0001e2000c10111e */
[----:B------:R-:W-:-:S03]  /*133660*/  PRMT R0, R57, 0x7773, RZ ;  /* 0x0000777339007816 */ /* 0x000fc600000000ff */
[----:B------:R1:W-:Y:S01]  /*133670*/  @P4 STG.E.U8 desc[UR30][R24.64], R2 ;  /* 0x0000000218004986 */ /* 0x0003e2000c10111e */
[----:B------:R-:W-:Y:S01]  /*133680*/  ISETP.LT.AND P4, PT, R51, UR5, !P2 ;  /* 0x0000000533007c0c */ /* 0x000fe2000d781270 */
[----:B------:R-:W-:Y:S02]  /*133690*/  ULDC UR5, c[0x0][0x228] ;  /* 0x00008a0000057ab9 */ /* 0x000fe40000000800 */
[----:B------:R-:W3:Y:S01]  /*1336a0*/  LDL.LU R57, [R1+0x270] ;  /* 0x0002700001397983 */ /* 0x000ee20000300800 */
[----:B0-----:R-:W-:-:S03]  /*1336b0*/  PRMT R3, R56, 0x7770, RZ ;  /* 0x0000777038037816 */ /* 0x001fc600000000ff */
[----:B------:R-:W3:Y:S01]  /*1336c0*/  LDL.LU.64 R28, [R1+0xe38] ;  /* 0x000e3800011c7983 */ /* 0x000ee20000300a00 */
[----:B-1----:R-:W-:-:S03]  /*1336d0*/  PRMT R2, R56, 0x7771, RZ ;  /* 0x0000777138027816 */ /* 0x002fc600000000ff */
[----:B------:R0:W-:Y:S04]  /*1336e0*/  @P0 STG.E.U8 desc[UR30][R14.64], R0 ;  /* 0x000000000e000986 */ /* 0x0001e8000c10111e */
[----:B------:R-:W-:Y:S01]  /*1336f0*/  @P3 STG.E.U8 desc[UR30][R20.64], R3 ;  /* 0x0000000314003986 */ /* 0x000fe2000c10111e */
[----:B------:R-:W-:Y:S01]  /*133700*/  ISETP.LT.AND P6, PT, R53, UR5, !P2 ;  /* 0x0000000535007c0c */ /* 0x000fe2000d7c1270 */
[----:B------:R-:W-:Y:S01]  /*133710*/  ULDC UR5, c[0x0][0x228] ;  /* 0x00008a0000057ab9 */ /* 0x000fe20000000800 */
[----:B------:R-:W-:Y:S01]  /*133720*/  ISETP.LT.AND P5, PT, R13, UR6, !P2 ;  /* 0x000000060d007c0c */ /* 0x000fe2000d7a1270 */
[----:B------:R-:W-:Y:S01]  /*133730*/  ULDC UR6, c[0x0][0x228] ;  /* 0x00008a0000067ab9 */ /* 0x000fe20000000800 */
[----:B0-----:R-:W3:Y:S01]  /*133740*/  LDL.LU.64 R14, [R1+0xe30] ;  /* 0x000e3000010e7983 */ /* 0x001ee20000300a00 */
[----:B------:R-:W-:-:S05]  /*133750*/  VIADD R0, R58, 0x61 ;  /* 0x000000613a007836 */ /* 0x000fca0000000000 */
[----:B------:R-:W-:Y:S01]  /*133760*/  ISETP.GE.AND P0, PT, R0, UR4, PT ;  /* 0x0000000400007c0c */ /* 0x000fe2000bf06270 */
[----:B------:R-:W-:Y:S01]  /*133770*/  ULDC UR4, c[0x0][0x228] ;  /* 0x00008a0000047ab9 */ /* 0x000fe20000000800 */
[C---:B------:R-:W-:Y:S01]  /*133780*/  PRMT R0, R56.reuse, 0x7772, RZ ;  /* 0x0000777238007816 */ /* 0x040fe200000000ff */
[----:B--2---:R0:W-:Y:S04]  /*133790*/  @P4 STG.E.U8 desc[UR30][R8.64], R2 ;  /* 0x0000000208004986 */ /* 0x0041e8000c10111e */
[----:B0-----:R-:W2:Y:S04]  /*1337a0*/  LDL.LU.64 R8, [R1+0xe20] ;  /* 0x000e200001087983 */ /* 0x001ea80000300a00 */
[----:B------:R-:W2:Y:S01]  /*1337b0*/  LDL.LU R7, [R1+0x260] ;  /* 0x0002600001077983 */ /* 0x000ea20000300800 */
[----:B------:R-:W-:-:S03]  /*1337c0*/  PRMT R2, R56, 0x7773, RZ ;  /* 0x0000777338027816 */ /* 0x000fc600000000ff */
[----:B------:R-:W2:Y:S04]  /*1337d0*/  LDL.LU.64 R24, [R1+0xe28] ;  /* 0x000e280001187983 */ /* 0x000ea80000300a00 */
[----:B------:R-:W2:Y:S04]  /*1337e0*/  LDL.LU.64 R20, [R1+0xe18] ;  /* 0x000e180001147983 */ /* 0x000ea80000300a00 */
[----:B----4-:R0:W-:Y:S04]  /*1337f0*/  @P6 STG.E.U8 desc[UR30][R16.64], R0 ;  /* 0x0000000010006986 */ /* 0x0101e8000c10111e */
[----:B---3--:R1:W-:Y:S04]  /*133800*/  @P5 STG.E.U8 desc[UR30][R10.64], R2 ;  /* 0x000000020a005986 */ /* 0x0083e8000c10111e */
[----:B0-----:R-:W3:Y:S04]  /*133810*/  LDL.LU.64 R16, [R1+0xe10] ;  /* 0x000e100001107983 */ /* 0x001ee80000300a00 */
[----:B-1----:R-:W4:Y:S01]  /*133820*/  LDL.LU.64 R10, [R1+0xe00] ;  /* 0x000e0000010a7983 */ /* 0x002f220000300a00 */
[----:B------:R-:W-:Y:S01]  /*133830*/  ISETP.LT.AND P4, PT, R12, UR4, !P2 ;  /* 0x000000040c007c0c */ /* 0x000fe2000d781270 */
[----:B------:R-:W-:Y:S01]  /*133840*/  ULDC UR4, c[0x0][0x228] ;  /* 0x00008a0000047ab9 */ /* 0x000fe20000000800 */
[----:B------:R-:W-:Y:S01]  /*133850*/  ISETP.LT.AND P6, PT, R59, UR5, !P2 ;  /* 0x000000053b007c0c */ /* 0x000fe2000d7c1270 */
[----:B------:R-:W-:Y:S01]  /*133860*/  VIADD R0, R58, 0x62 ;  /* 0x000000623a007836 */ /* 0x000fe20000000000 */
[----:B------:R-:W-:Y:S01]  /*133870*/  ISETP.LT.AND P5, PT, R60, UR4, !P2 ;  /* 0x000000043c007c0c */ /* 0x000fe2000d7a1270 */
[----:B------:R-:W-:Y:S01]  /*133880*/  ULDC UR4, c[0x0][0x22c] ;  /* 0x00008b0000047ab9 */ /* 0x000fe20000000800 */
[----:B------:R-:W-:Y:S01]  /*133890*/  ULDC UR5, c[0x0][0x228] ;  /* 0x00008a0000057ab9 */ /* 0x000fe20000000800 */
[----:B------:R-:W4:Y:S01]  /*1338a0*/  LDL.LU R56, [R1+0x250] ;  /* 0x0002500001387983 */ /* 0x000f220000300800 */
[----:B------:R-:W-:-:S02]  /*1338b0*/  PRMT R2, R57, 0x7770, RZ ;  /* 0x0000777039027816 */ /* 0x000fc400000000ff */
[----:B------:R-:W-:Y:S01]  /*1338c0*/  ISETP.GE.AND P3, PT, R0, UR4, PT ;  /* 0x0000000400007c0c */ /* 0x000fe2000bf66270 */
[----:B------:R-:W-:Y:S01]  /*1338d0*/  ULDC UR4, c[0x0][0x228] ;  /* 0x00008a0000047ab9 */ /* 0x000fe20000000800 */
[----:B------:R-:W-:Y:S01]  /*1338e0*/  PRMT R0, R57, 0x7771, RZ ;  /* 0x0000777139007816 */ /* 0x000fe200000000ff */
[----:B------:R0:W-:Y:S01]  /*1338f0*/  @P4 STG.E.U8 desc[UR30][R28.64], R2 ;  /* 0x000000021c004986 */ /* 0x0001e2000c10111e */
[----:B------:R-:W-:Y:S01]  /*133900*/  ISETP.LT.AND P2, PT, R55, UR4, !P2 ;  /* 0x0000000437007c0c */ /* 0x000fe2000d741270 */
[----:B------:R-:W-:Y:S01]  /*133910*/  ULDC UR4, c[0x0][0x228] ;  /* 0x00008a0000047ab9 */ /* 0x000fe20000000800 */
[----:B------:R-:W-:Y:S01]  /*133920*/  ISETP.LT.AND P4, PT, R61, UR5, !P0 ;  /* 0x000000053d007c0c */ /* 0x000fe2000c781270 */
[----:B------:R-:W-:Y:S01]  /*133930*/  ULDC UR5, c[0x0][0x228] ;  /* 0x00008a0000057ab9 */ /* 0x000fe20000000800 */
[C---:B0-----:R-:W-:Y:S01]  /*133940*/  PRMT R2, R57.reuse, 0x7772, RZ ;  /* 0x0000777239027816 */ /* 0x041fe200000000ff */
[----:B------:R0:W-:Y:S04]  /*133950*/  @P5 STG.E.U8 desc[UR30][R14.64], R0 ;  /* 0x000000000e005986 */ /* 0x0001e8000c10111e */
[----:B0-----:R-:W4:Y:S01]  /*133960*/  LDL.LU.64 R14, [R1+0xe08] ;  /* 0x000e0800010e7983 */ /* 0x001f220000300a00 */
[----:B------:R-:W-:-:S03]  /*133970*/  PRMT R0, R57, 0x7773, RZ ;  /* 0x0000777339007816 */ /* 0x000fc600000000ff */
[----:B--2---:R0:W-:Y:S01]  /*133980*/  @P6 STG.E.U8 desc[UR30][R8.64], R2 ;  /* 0x0000000208006986 */ /* 0x0041e2000c10111e */
[----:B------:R-:W-:Y:S01]  /*133990*/  ISETP.LT.AND P6, PT, R51, UR4, !P0 ;  /* 0x0000000433007c0c */ /* 0x000fe2000c7c1270 */
[----:B------:R-:W-:Y:S02]  /*1339a0*/  ULDC UR4, c[0x0][0x228] ;  /* 0x00008a0000047ab9 */ /* 0x000fe40000000800 */
[----:B------:R-:W-:Y:S01]  /*1339b0*/  ISETP.LT.AND P5, PT, R53, UR4, !P0 ;  /* 0x0000000435007c0c */ /* 0x000fe2000c7a1270 */
[----:B------:R-:W-:Y:S01]  /*1339c0*/  ULDC UR4, c[0x0][0x228] ;  /* 0x00008a0000047ab9 */ /* 0x000fe20000000800 */
[----:B0-----:R-:W2:Y:S01]  /*1339d0*/  LDL.LU.64 R8, [R1+0xdf8] ;  /* 0x000df80001087983 */ /* 0x001ea20000300a00 */
[----:B------:R-:W-:-:S03]  /*1339e0*/  PRMT R2, R7, 0x7770, RZ ;  /* 0x0000777007027816 */ /* 0x000fc600000000ff */
[----:B------:R0:W-:Y:S04]  /*1339f0*/  @P2 STG.E.U8 desc[UR30][R24.64], R0 ;  /* 0x0000000018002986 */ /* 0x0001e8000c10111e */
[----:B------:R1:W-:Y:S04]  /*133a00*/  @P4 STG.E.U8 desc[UR30][R20.64], R2 ;  /* 0x0000000214004986 */ /* 0x0003e8000c10111e */
[----:B------:R-:W2:Y:S01]  /*133a10*/  LDL.LU.64 R18, [R1+0xdf0] ;  /* 0x000df00001127983 */ /* 0x000ea20000300a00 */
[----:B0-----:R-:W-:-:S03]  /*133a20*/  PRMT R0, R7, 0x7771, RZ ;  /* 0x0000777107007816 */ /* 0x001fc600000000ff */
[----:B-1----:R-:W2:Y:S01]  /*133a30*/  LDL.LU.64 R20, [R1+0xde0] ;  /* 0x000de00001147983 */ /* 0x002ea20000300a00 */
[----:B------:R-:W-:-:S03]  /*133a40*/  PRMT R2, R7, 0x7772, RZ ;  /* 0x0000777207027816 */ /* 0x000fc600000000ff */
[----:B------:R-:W2:Y:S04]  /*133a50*/  LDL.LU R57, [R1+0x194] ;  /* 0x0001940001397983 */ /* 0x000ea80000300800 */
[----:B---3--:R0:W-:Y:S04]  /*133a60*/  @P6 STG.E.U8 desc[UR30][R16.64], R0 ;  /* 0x0000000010006986 */ /* 0x0081e8000c10111e */
[----:B----4-:R1:W-:Y:S04]  /*133a70*/  @P5 STG.E.U8 desc[UR30][R10.64], R2 ;  /* 0x000000020a005986 */ /* 0x0103e8000c10111e */
[----:B0-----:R-:W3:Y:S04]  /*133a80*/  LDL.LU.64 R16, [R1+0xde8] ;  /* 0x000de80001107983 */ /* 0x001ee80000300a00 */
[----:B-1----:R-:W4:Y:S01]  /*133a90*/  LDL.LU.64 R10, [R1+0xdd8] ;  /* 0x000dd800010a7983 */ /* 0x002f220000300a00 */
[----:B------:R-:W-:-:S02]  /*133aa0*/  ISETP.LT.AND P2, PT, R13, UR4, !P0 ;  /* 0x000000040d007c0c */ /* 0x000fc4000c741270 */
[----:B------:R-:W-:Y:S01]  /*133ab0*/  ISETP.LT.AND P4, PT, R12, UR5, !P0 ;  /* 0x000000050c007c0c */ /* 0x000fe2000c781270 */
[----:B------:R-:W-:Y:S01]  /*133ac0*/  VIADD R0, R58, 0x63 ;  /* 0x000000633a007836 */ /* 0x000fe20000000000 */
[----:B------:R-:W-:Y:S01]  /*133ad0*/  PRMT R2, R7, 0x7773, RZ ;  /* 0x0000777307027816 */ /* 0x000fe200000000ff */
[----:B------:R-:W-:Y:S01]  /*133ae0*/  ULDC UR5, c[0x0][0x228] ;  /* 0x00008a0000057ab9 */ /* 0x000fe20000000800 */
[----:B------:R-:W-:Y:S01]  /*133af0*/  ULDC UR4, c[0x0][0x22c] ;  /* 0x00008b0000047ab9 */ /* 0x000fe20000000800 */
[----:B------:R-:W-:Y:S01]  /*133b00*/  ISETP.LT.AND P5, PT, R60, UR5, !P0 ;  /* 0x000000053c007c0c */ /* 0x000fe2000c7a1270 */
[----:B------:R-:W4:Y:S01]  /*133b10*/  LDL.LU.64 R28, [R1+0xdd0] ;  /* 0x000dd000011c7983 */ /* 0x000f220000300a00 */
[----:B------:R-:W-:Y:S01]  /*133b20*/  ISETP.LT.AND P6, PT, R59, UR6, !P0 ;  /* 0x000000063b007c0c */ /* 0x000fe2000c7c1270 */
[----:B------:R-:W-:Y:S01]  /*133b30*/  ULDC UR5, c[0x0][0x228] ;  /* 0x00008a0000057ab9 */ /* 0x000fe20000000800 */
[----:B------:R-:W-:Y:S01]  /*133b40*/  PRMT R3, R56, 0x7770, RZ ;  /* 0x0000777038037816 */ /* 0x000fe200000000ff */
[----:B------:R-:W4:Y:S01]  /*133b50*/  LDL.LU.64 R24, [R1+0xdc8] ;  /* 0x000dc80001187983 */ /* 0x000f220000300a00 */
[----:B------:R-:W-:-:S03]  /*133b60*/  ULDC UR6, c[0x0][0x228] ;  /* 0x00008a0000067ab9 */ /* 0x000fc60000000800 */
[----:B------:R0:W-:Y:S01]  /*133b70*/  @P2 STG.E.U8 desc[UR30][R14.64], R2 ;  /* 0x000000020e002986 */ /* 0x0001e2000c10111e */
[----:B------:R-:W-:Y:S01]  /*133b80*/  ISETP.GE.AND P2, PT, R0, UR4, PT ;  /* 0x0000000400007c0c */ /* 0x000fe2000bf46270 */
[----:B------:R-:W-:Y:S02]  /*133b90*/  ULDC UR4, c[0x0][0x228] ;  /* 0x00008a0000047ab9 */ /* 0x000fe40000000800 */
[----:B------:R-:W-:Y:S01]  /*133ba0*/  ISETP.LT.AND P0, PT, R55, UR4, !P0 ;  /* 0x0000000437007c0c */ /* 0x000fe2000c701270 */
[----:B------:R-:W-:Y:S01]  /*133bb0*/  ULDC UR4, c[0x0][0x228] ;  /* 0x00008a0000047ab9 */ /* 0x000fe20000000800 */
[C---:B------:R-:W-:Y:S01]  /*133bc0*/  PRMT R0, R56.reuse, 0x7771, RZ ;  /* 0x0000777138007816 */ /* 0x040fe200000000ff */
[----:B0-----:R-:W4:Y:S01]  /*133bd0*/  LDL.LU.64 R14, [R1+0xdc0] ;  /* 0x000dc000010e7983 */ /* 0x001f220000300a00 */
[----:B------:R-:W-:-:S03]  /*133be0*/  PRMT R2, R56, 0x7772, RZ ;  /* 0x0000777238027816 */ /* 0x000fc600000000ff */
[----:B--2---:R0:W-:Y:S01]  /*133bf0*/  @P4 STG.E.U8 desc[UR30][R8.64], R3 ;  /* 0x0000000308004986 */ /* 0x0041e2000c10111e */
[----:B------:R-:W-:Y:S01]  /*133c00*/  ISETP.LT.AND P4, PT, R61, UR5, !P3 ;  /* 0x000000053d007c0c */ /* 0x000fe2000df81270 */
[----:B------:R-:W-:Y:S02]  /*133c10*/  ULDC UR5, c[0x0][0x228] ;  /* 0x00008a0000057ab9 */ /* 0x000fe40000000800 */
[----:B0-----:R-:W2:Y:S04]  /*133c20*/  LDL.LU R8, [R1+0x274] ;  /* 0x0002740001087983 */ /* 0x001ea80000300800 */
[----:B------:R0:W-:Y:S04]  /*133c30*/  @P5 STG.E.U8 desc[UR30][R18.64], R0 ;  /* 0x0000000012005986 */ /* 0x0001e8000c10111e */
[----:B------:R1:W-:Y:S01]  /*133c40*/  @P6 STG.E.U8 desc[UR30][R20.64], R2 ;  /* 0x0000000214006986 */ /* 0x0003e2000c10111e */
[----:B0-----:R-:W-:-:S03]  /*133c50*/  PRMT R0, R56, 0x7773, RZ ;  /* 0x0000777338007816 */ /* 0x001fc600000000ff */
[----:B-1----:R-:W2:Y:S01]  /*133c60*/  LDL.LU.64 R20, [R1+0xda8] ;  /* 0x000da80001147983 */ /* 0x002ea20000300a00 */
[----:B------:R-:W-:-:S03]  /*133c70*/  PRMT R2, R57, 0x7770, RZ ;  /* 0x0000777039027816 */ /* 0x000fc600000000ff */
[----:B---3--:R-:W-:Y:S04]  /*133c80*/  @P0 STG.E.U8 desc[UR30][R16.64], R0 ;  /* 0x0000000010000986 */ /* 0x008fe8000c10111e */
        /* <DEDUP_REMOVED lines=11> */
[----:B------:R-:W-:Y:S01]  /*133d40*/  ULDC UR5, c[0x0][0x228] ;  /* 0x00008a0000057ab9 */ /* 0x000fe20000000800 */
[----:B------:R-:W-:Y:S01]  /*133d50*/  ISETP.LT.AND P0, PT, R12, UR4, !P3 ;  /* 0x000000040c007c0c */ /* 0x000fe2000df01270 */
[----:B------:R-:W4:Y:S01]  /*133d60*/  LDL.LU.64 R18, [R1+0xd98] ;  /* 0x000d980001127983 */ /* 0x000f220000300a00 */
[----:B------:R-:W-:-:S03]  /*133d70*/  ULDC UR4, c[0x0][0x228] ;  /* 0x00008a0000047ab9 */ /* 0x000fc60000000800 */
[----:B------:R0:W-:Y:S04]  /*133d80*/  @P6 STG.E.U8 desc[UR30][R28.64], R0 ;  /* 0x000000001c006986 */ /* 0x0001e8000c10111e */
[----:B------:R1:W-:Y:S01]  /*133d90*/  @P5 STG.E.U8 desc[UR30][R24.64], R2 ;  /* 0x0000000218005986 */ /* 0x0003e2000c10111e */
[----:B------:R-:W-:Y:S01]  /*133da0*/  ISETP.LT.AND P5, PT, R60, UR4, !P3 ;  /* 0x000000043c007c0c */ /* 0x000fe2000dfa1270 */
[----:B------:R-:W-:Y:S01]  /*133db0*/  ULDC UR4, c[0x0][0x228] ;  /* 0x00008a0000047ab9 */ /* 0x000fe20000000800 */
[----:B0-----:R-:W-:Y:S01]  /*133dc0*/  PRMT R0, R57, 0x7773, RZ ;  /* 0x0000777339007816 */ /* 0x001fe200000000ff */
[----:B------:R-:W4:Y:S04]  /*133dd0*/  LDL.LU.64 R28, [R1+0xd88] ;  /* 0x000d8800011c7983 */ /* 0x000f280000300a00 */
[----:B-1----:R-:W4:Y:S04]  /*133de0*/  LDL.LU.64 R24, [R1+0xd80] ;  /* 0x000d800001187983 */ /* 0x002f280000300a00 */
[----:B------:R0:W-:Y:S04]  /*133df0*/  @P4 STG.E.U8 desc[UR30][R14.64], R0 ;  /* 0x000000000e004986 */ /* 0x0001e8000c10111e */
[----:B0-----:R-:W4:Y:S01]  /*133e00*/  LDL.LU.64 R14, [R1+0xd70] ;  /* 0x000d7000010e7983 */ /* 0x001f220000300a00 */
[----:B--2---:R-:W-:-:S02]  /*133e10*/  PRMT R2, R8, 0x7770, RZ ;  /* 0x0000777008027816 */ /* 0x004fc400000000ff */
[----:B------:R-:W-:-:S03]  /*133e20*/  PRMT R0, R8, 0x7771, RZ ;  /* 0x0000777108007816 */ /* 0x000fc600000000ff */
[----:B------:R0:W-:Y:S04]  /*133e30*/  @P0 STG.E.U8 desc[UR30][R20.64], R2 ;  /* 0x0000000214000986 */ /* 0x0001e8000c10111e */
[----:B0-----:R-:W2:Y:S04]  /*133e40*/  LDL.LU.64 R20, [R1+0xd78] ;  /* 0x000d780001147983 */ /* 0x001ea80000300a00 */
[----:B------:R-:W2:Y:S04]  /*133e50*/  LDL.LU R57, [R1+0x254] ;  /* 0x0002540001397983 */ /* 0x000ea80000300800 */
[----:B---3--:R0:W-:Y:S04]  /*133e60*/  @P5 STG.E.U8 desc[UR30][R10.64], R0 ;  /* 0x000000000a005986 */ /* 0x0081e8000c10111e */
[----:B0-----:R-:W3:Y:S01]  /*133e70*/  LDL.LU.64 R10, [R1+0xd68] ;  /* 0x000d6800010a7983 */ /* 0x001ee20000300a00 */
[----:B------:R-:W-:Y:S01]  /*133e80*/  ISETP.LT.AND P4, PT, R59, UR5, !P3 ;  /* 0x000000053b007c0c */ /* 0x000fe2000df81270 */
[----:B------:R-:W-:Y:S01]  /*133e90*/  ULDC UR5, c[0x0][0x228] ;  /* 0x00008a0000057ab9 */ /* 0x000fe20000000800 */
[----:B------:R-:W-:Y:S01]  /*133ea0*/  ISETP.LT.AND P3, PT, R55, UR4, !P3 ;  /* 0x0000000437007c0c */ /* 0x000fe2000df61270 */
[----:B------:R-:W-:Y:S01]  /*133eb0*/  ULDC UR4, c[0x0][0x228] ;  /* 0x00008a0000047ab9 */ /* 0x000fe20000000800 */
[----:B------:R-:W-:-:S02]  /*133ec0*/  PRMT R2, R8, 0x7772, RZ ;  /* 0x0000777208027816 */ /* 0x000fc400000000ff */
[----:B------:R-:W-:Y:S01]  /*133ed0*/  ISETP.LT.AND P6, PT, R61, UR5, !P2 ;  /* 0x000000053d007c0c */ /* 0x000fe2000d7c1270 */
[----:B------:R-:W-:Y:S01]  /*133ee0*/  ULDC UR5, c[0x0][0x228] ;  /* 0x00008a0000057ab9 */ /* 0x000fe20000000800 */
[----:B------:R-:W-:Y:S01]  /*133ef0*/  ISETP.LT.AND P0, PT, R51, UR6, !P2 ;  /* 0x0000000633007c0c */ /* 0x000fe2000d701270 */
[----:B------:R-:W-:Y:S01]  /*133f00*/  ULDC UR6, c[0x0][0x228] ;  /* 0x00008a0000067ab9 */ /* 0x000fe20000000800 */
[----:B------:R-:W-:-:S03]  /*133f10*/  PRMT R0, R8, 0x7773, RZ ;  /* 0x0000777308007816 */ /* 0x000fc600000000ff */
[----:B----4-:R0:W-:Y:S01]  /*133f20*/  @P4 STG.E.U8 desc[UR30][R16.64], R2 ;  /* 0x0000000210004986 */ /* 0x0101e2000c10111e */
[----:B------:R-:W-:Y:S01]  /*133f30*/  ISETP.LT.AND P4, PT, R53, UR4, !P2 ;  /* 0x0000000435007c0c */ /* 0x000fe2000d781270 */
[----:B------:R-:W-:Y:S01]  /*133f40*/  ULDC UR4, c[0x0][0x228] ;  /* 0x00008a0000047ab9 */ /* 0x000fe20000000800 */
[C---:B------:R-:W-:Y:S01]  /*133f50*/  PRMT R3, R56.reuse, 0x7771, RZ ;  /* 0x0000777138037816 */ /* 0x040fe200000000ff */
[----:B------:R1:W-:Y:S04]  /*133f60*/  @P3 STG.E.U8 desc[UR30][R18.64], R0 ;  /* 0x0000000012003986 */ /* 0x0003e8000c10111e */
[----:B0-----:R-:W4:Y:S01]  /*133f70*/  LDL.LU.64 R16, [R1+0xd60] ;  /* 0x000d600001107983 */ /* 0x001f220000300a00 */
[----:B------:R-:W-:-:S03]  /*133f80*/  PRMT R2, R56, 0x7770, RZ ;  /* 0x0000777038027816 */ /* 0x000fc600000000ff */
[----:B------:R-:W4:Y:S01]  /*133f90*/  LDL.LU.64 R8, [R1+0xd50] ;  /* 0x000d500001087983 */ /* 0x000f220000300a00 */
[----:B-1----:R-:W-:Y:S02]  /*133fa0*/  PRMT R0, R56, 0x7772, RZ ;  /* 0x0000777238007816 */ /* 0x002fe400000000ff */
[----:B------:R-:W-:Y:S01]  /*133fb0*/  ISETP.LT.AND P5, PT, R13, UR4, !P2 ;  /* 0x000000040d007c0c */ /* 0x000fe2000d7a1270 */
[----:B------:R0:W-:Y:S01]  /*133fc0*/  @P6 STG.E.U8 desc[UR30][R28.64], R2 ;  /* 0x000000021c006986 */ /* 0x0001e2000c10111e */
[----:B------:R-:W-:Y:S01]  /*133fd0*/  ISETP.LT.AND P3, PT, R12, UR5, !P2 ;  /* 0x000000050c007c0c */ /* 0x000fe2000d761270 */
[----:B------:R-:W-:Y:S01]  /*133fe0*/  ULDC UR4, c[0x0][0x22c] ;  /* 0x00008b0000047ab9 */ /* 0x000fe20000000800 */
[----:B------:R-:W-:Y:S01]  /*133ff0*/  ULDC UR5, c[0x0][0x228] ;  /* 0x00008a0000057ab9 */ /* 0x000fe20000000800 */
[----:B------:R-:W-:Y:S04]  /*134000*/  @P0 STG.E.U8 desc[UR30][R24.64], R3 ;  /* 0x0000000318000986 */ /* 0x000fe8000c10111e */
[----:B------:R1:W-:Y:S01]  /*134010*/  @P4 STG.E.U8 desc[UR30][R14.64], R0 ;  /* 0x000000000e004986 */ /* 0x0003e2000c10111e */
[----:B0-----:R-:W-:Y:S01]  /*134020*/  PRMT R2, R56, 0x7773, RZ ;  /* 0x0000777338027816 */ /* 0x001fe200000000ff */
[----:B-1----:R-:W-:-:S02]  /*134030*/  VIADD R0, R58, 0x64 ;  /* 0x000000643a007836 */ /* 0x002fc40000000000 */
[----:B------:R-:W4:Y:S03]  /*134040*/  LDL.LU.64 R14, [R1+0xd58] ;  /* 0x000d5800010e7983 */ /* 0x000f260000300a00 */
[----:B------:R-:W-:Y:S01]  /*134050*/  ISETP.GE.AND P0, PT, R0, UR4, PT ;  /* 0x0000000400007c0c */ /* 0x000fe2000bf06270 */
[----:B------:R-:W4:Y:S01]  /*134060*/  LDL.LU R56, [R1+0x198] ;  /* 0x0001980001387983 */ /* 0x000f220000300800 */
[----:B------:R-:W-:Y:S01]  /*134070*/  ISETP.LT.AND P6, PT, R60, UR5, !P2 ;  /* 0x000000053c007c0c */ /* 0x000fe2000d7c1270 */
[----:B------:R-:W-:Y:S01]  /*134080*/  ULDC UR5, c[0x0][0x228] ;  /* 0x00008a0000057ab9 */ /* 0x000fe20000000800 */
[----:B------:R-:W-:Y:S01]  /*134090*/  ULDC UR4, c[0x0][0x228] ;  /* 0x00008a0000047ab9 */ /* 0x000fe20000000800 */
[----:B------:R-:W4:Y:S04]  /*1340a0*/  LDL.LU.64 R18, [R1+0xd48] ;  /* 0x000d480001127983 */ /* 0x000f280000300a00 */
[----:B--2---:R-:W-:Y:S01]  /*1340b0*/  @P5 STG.E.U8 desc[UR30][R20.64], R2 ;  /* 0x0000000214005986 */ /* 0x004fe2000c10111e */
[----:B------:R-:W-:-:S05]  /*1340c0*/  PRMT R0, R57, 0x7770, RZ ;  /* 0x0000777039007816 */ /* 0x000fca00000000ff */
[----:B---3--:R0:W-:Y:S04]  /*1340d0*/  @P3 STG.E.U8 desc[UR30][R10.64], R0 ;  /* 0x000000000a003986 */ /* 0x0081e8000c10111e */
[----:B0-----:R-:W2:Y:S01]  /*1340e0*/  LDL.LU.64 R10, [R1+0xd40] ;  /* 0x000d4000010a7983 */ /* 0x001ea20000300a00 */
[----:B------:R-:W-:Y:S01]  /*1340f0*/  ISETP.LT.AND P4, PT, R59, UR5, !P2 ;  /* 0x000000053b007c0c */ /* 0x000fe2000d781270 */
[----:B------:R-:W-:Y:S01]  /*134100*/  ULDC UR5, c[0x0][0x228] ;  /* 0x00008a0000057ab9 */ /* 0x000fe20000000800 */
[C---:B------:R-:W-:Y:S01]  /*134110*/  PRMT R2, R57.reuse, 0x7771, RZ ;  /* 0x0000777139027816 */ /* 0x040fe200000000ff */
[----:B------:R-:W3:Y:S01]  /*134120*/  LDL.LU.64 R28, [R1+0xd18] ;  /* 0x000d1800011c7983 */ /* 0x000ee20000300a00 */
[----:B------:R-:W-:Y:S02]  /*134130*/  PRMT R0, R57, 0x7772, RZ ;  /* 0x0000777239007816 */ /* 0x000fe400000000ff */
[----:B------:R-:W-:Y:S01]  /*134140*/  ISETP.LT.AND P3, PT, R55, UR4, !P2 ;  /* 0x0000000437007c0c */ /* 0x000fe2000d761270 */
[----:B------:R-:W-:Y:S01]  /*134150*/  ULDC UR4, c[0x0][0x228] ;  /* 0x00008a0000047ab9 */ /* 0x000fe20000000800 */
[----:B----4-:R-:W-:Y:S05]  /*134160*/  @P6 STG.E.U8 desc[UR30][R16.64], R2 ;  /* 0x0000000210006986 */ /* 0x010fea000c10111e */
[----:B------:R0:W-:Y:S01]  /*134170*/  @P4 STG.E.U8 desc[UR30][R8.64], R0 ;  /* 0x0000000008004986 */ /* 0x0001e2000c10111e */
[----:B------:R-:W-:Y:S01]  /*134180*/  ISETP.LT.AND P6, PT, R61, UR4, !P0 ;  /* 0x000000043d007c0c */ /* 0x000fe2000c7c1270 */
[----:B------:R-:W-:Y:S01]  /*134190*/  ULDC UR4, c[0x0][0x22c] ;  /* 0x00008b0000047ab9 */ /* 0x000fe20000000800 */
[----:B------:R-:W-:Y:S01]  /*1341a0*/  ISETP.LT.AND P5, PT, R51, UR5, !P0 ;  /* 0x0000000533007c0c */ /* 0x000fe2000c7a1270 */
[----:B------:R-:W-:Y:S01]  /*1341b0*/  ULDC UR5, c[0x0][0x228] ;  /* 0x00008a0000057ab9 */ /* 0x000fe20000000800 */
[----:B0-----:R-:W4:Y:S04]  /*1341c0*/  LDL.LU.64 R8, [R1+0xd10] ;  /* 0x000d100001087983 */ /* 0x001f280000300a00 */
[----:B------:R-:W4:Y:S01]  /*1341d0*/  LDL.LU R7, [R1+0x278] ;  /* 0x0002780001077983 */ /* 0x000f220000300800 */
[----:B------:R-:W-:Y:S01]  /*1341e0*/  VIADD R0, R58, 0x65 ;  /* 0x000000653a007836 */ /* 0x000fe20000000000 */
[----:B------:R-:W-:-:S02]  /*1341f0*/  PRMT R2, R57, 0x7773, RZ ;  /* 0x0000777339027816 */ /* 0x000fc400000000ff */
[----:B------:R-:W4:Y:S04]  /*134200*/  LDL.LU.64 R24, [R1+0xcf8] ;  /* 0x000cf80001187983 */ /* 0x000f280000300a00 */
[----:B------:R-:W4:Y:S01]  /*134210*/  LDL.LU.64 R20, [R1+0xcf0] ;  /* 0x000cf00001147983 */ /* 0x000f220000300a00 */
[----:B------:R-:W-:Y:S01]  /*134220*/  ISETP.GE.AND P2, PT, R0, UR4, PT ;  /* 0x0000000400007c0c */ /* 0x000fe2000bf46270 */
[----:B------:R-:W-:Y:S02]  /*134230*/  ULDC UR4, c[0x0][0x228] ;  /* 0x00008a0000047ab9 */ /* 0x000fe40000000800 */
[----:B------:R0:W-:Y:S01]  /*134240*/  @P3 STG.E.U8 desc[UR30][R14.64], R2 ;  /* 0x000000020e003986 */ /* 0x0001e2000c10111e */
[----:B------:R-:W-:-:S03]  /*134250*/  PRMT R0, R56, 0x7770, RZ ;  /* 0x0000777038007816 */ /* 0x000fc600000000ff */
[----:B------:R-:W4:Y:S04]  /*134260*/  LDL.LU.64 R16, [R1+0xcd8] ;  /* 0x000cd80001107983 */ /* 0x000f280000300a00 */
[----:B0-----:R-:W4:Y:S01]  /*134270*/  LDL.LU.64 R14, [R1+0xcd0] ;  /* 0x000cd000010e7983 */ /* 0x001f220000300a00 */
[----:B------:R-:W-:-:S03]  /*134280*/  PRMT R2, R56, 0x7771, RZ ;  /* 0x0000777138027816 */ /* 0x000fc600000000ff */
[----:B------:R-:W4:Y:S04]  /*134290*/  LDL.LU R57, [R1+0x268] ;  /* 0x0002680001397983 */ /* 0x000f280000300800 */
[----:B------:R-:W-:Y:S04]  /*1342a0*/  @P6 STG.E.U8 desc[UR30][R18.64], R0 ;  /* 0x0000000012006986 */ /* 0x000fe8000c10111e */
[----:B--2---:R0:W-:Y:S04]  /*1342b0*/  @P5 STG.E.U8 desc[UR30][R10.64], R2 ;  /* 0x000000020a005986 */ /* 0x0041e8000c10111e */
[----:B0-----:R-:W2:Y:S01]  /*1342c0*/  LDL.LU.64 R10, [R1+0xca0] ;  /* 0x000ca000010a7983 */ /* 0x001ea20000300a00 */
[----:B------:R-:W-:Y:S01]  /*1342d0*/  ISETP.LT.AND P4, PT, R53, UR6, !P0 ;  /* 0x0000000635007c0c */ /* 0x000fe2000c781270 */
[----:B------:R-:W-:Y:S01]  /*1342e0*/  ULDC UR6, c[0x0][0x228] ;  /* 0x00008a0000067ab9 */ /* 0x000fe20000000800 */
[----:B------:R-:W-:Y:S01]  /*1342f0*/  ISETP.LT.AND P3, PT, R13, UR4, !P0 ;  /* 0x000000040d007c0c */ /* 0x000fe2000c761270 */
[----:B------:R-:W-:Y:S01]  /*134300*/  ULDC UR4, c[0x0][0x228] ;  /* 0x00008a0000047ab9 */ /* 0x000fe20000000800 */
[----:B------:R-:W-:-:S02]  /*134310*/  PRMT R3, R56, 0x7772, RZ ;  /* 0x0000777238037816 */ /* 0x000fc400000000ff */
[----:B------:R-:W-:Y:S02]  /*134320*/  PRMT R0, R56, 0x7773, RZ ;  /* 0x0000777338007816 */ /* 0x000fe400000000ff */
[----:B------:R-:W-:Y:S01]  /*134330*/  ISETP.LT.AND P6, PT, R12, UR4, !P0 ;  /* 0x000000040c007c0c */ /* 0x000fe2000c7c1270 */
[----:B------:R-:W-:Y:S01]  /*134340*/  ULDC UR4, c[0x0][0x228] ;  /* 0x00008a0000047ab9 */ /* 0x000fe20000000800 */
[----:B------:R-:W-:Y:S01]  /*134350*/  ISETP.LT.AND P5, PT, R60, UR5, !P0 ;  /* 0x000000053c007c0c */ /* 0x000fe2000c7a1270 */
[----:B------:R-:W-:Y:S02]  /*134360*/  ULDC UR5, c[0x0][0x228] ;  /* 0x00008a0000057ab9 */ /* 0x000fe40000000800 */
[----:B---3--:R-:W-:Y:S01]  /*134370*/  @P4 STG.E.U8 desc[UR30][R28.64], R3 ;  /* 0x000000031c004986 */ /* 0x008fe2000c10111e */
[----:B------:R-:W-:Y:S01]  /*134380*/  ISETP.LT.AND P4, PT, R59, UR4, !P0 ;  /* 0x000000043b007c0c */ /* 0x000fe2000c781270 */
[----:B------:R-:W-:Y:S02]  /*134390*/  ULDC UR4, c[0x0][0x228] ;  /* 0x00008a0000047ab9 */ /* 0x000fe40000000800 */
[----:B----4-:R0:W-:Y:S01]  /*1343a0*/  @P3 STG.E.U8 desc[UR30][R8.64], R0 ;  /* 0x0000000008003986 */ /* 0x0101e2000c10111e */
[----:B------:R-:W-:Y:S01]  /*1343b0*/  ISETP.LT.AND P3, PT, R55, UR4, !P0 ;  /* 0x0000000437007c0c */ /* 0x000fe2000c761270 */
[----:B------:R-:W-:Y:S01]  /*1343c0*/  ULDC UR4, c[0x0][0x228] ;  /* 0x00008a0000047ab9 */ /* 0x000fe20000000800 */
[C---:B------:R-:W-:Y:S01]  /*1343d0*/  PRMT R2, R7.reuse, 0x7770, RZ ;  /* 0x0000777007027816 */ /* 0x040fe200000000ff */
[----:B0-----:R-:W3:Y:S01]  /*1343e0*/  LDL.LU.64 R8, [R1+0xc98] ;  /* 0x000c980001087983 */ /* 0x001ee20000300a00 */
[----:B------:R-:W-:-:S03]  /*1343f0*/  PRMT R0, R7, 0x7771, RZ ;  /* 0x0000777107007816 */ /* 0x000fc600000000ff */
[----:B------:R-:W4:Y:S01]  /*134400*/  LDL.LU R56, [R1+0x258] ;  /* 0x0002580001387983 */ /* 0x000f220000300800 */
[----:B------:R-:W-:Y:S01]  /*134410*/  ISETP.LT.AND P0, PT, R61, UR5, !P2 ;  /* 0x000000053d007c0c */ /* 0x000fe2000d701270 */
[----:B------:R-:W-:Y:S02]  /*134420*/  ULDC UR5, c[0x0][0x228] ;  /* 0x00008a0000057ab9 */ /* 0x000fe40000000800 */
[----:B------:R0:W-:Y:S04]  /*134430*/  @P6 STG.E.U8 desc[UR30][R24.64], R2 ;  /* 0x0000000218006986 */ /* 0x0001e8000c10111e */
[----:B------:R-:W4:Y:S04]  /*134440*/  LDL.LU.64 R18, [R1+0xca8] ;  /* 0x000ca80001127983 */ /* 0x000f280000300a00 */
[----:B------:R1:W-:Y:S01]  /*134450*/  @P5 STG.E.U8 desc[UR30][R20.64], R0 ;  /* 0x0000000014005986 */ /* 0x0003e2000c10111e */
[----:B0-----:R-:W-:-:S03]  /*134460*/  PRMT R2, R7, 0x7772, RZ ;  /* 0x0000777207027816 */ /* 0x001fc600000000ff */
[----:B------:R-:W4:Y:S01]  /*134470*/  LDL.LU.64 R28, [R1+0xc90] ;  /* 0x000c9000011c7983 */ /* 0x000f220000300a00 */
[----:B-1----:R-:W-:-:S03]  /*134480*/  PRMT R0, R7, 0x7773, RZ ;  /* 0x0000777307007816 */ /* 0x002fc600000000ff */
[----:B------:R0:W-:Y:S04]  /*134490*/  @P4 STG.E.U8 desc[UR30][R16.64], R2 ;  /* 0x0000000210004986 */ /* 0x0001e8000c10111e */
[----:B------:R-:W4:Y:S04]  /*1344a0*/  LDL.LU.64 R24, [R1+0xc88] ;  /* 0x000c880001187983 */ /* 0x000f280000300a00 */
[----:B------:R1:W-:Y:S01]  /*1344b0*/  @P3 STG.E.U8 desc[UR30][R14.64], R0 ;  /* 0x000000000e003986 */ /* 0x0003e2000c10111e */
[----:B0-----:R-:W-:-:S03]  /*1344c0*/  PRMT R2, R57, 0x7770, RZ ;  /* 0x0000777039027816 */ /* 0x001fc600000000ff */
[----:B-1----:R-:W4:Y:S04]  /*1344d0*/  LDL.LU.64 R14, [R1+0xc70] ;  /* 0x000c7000010e7983 */ /* 0x002f280000300a00 */
[----:B--2---:R0:W-:Y:S04]  /*1344e0*/  @P0 STG.E.U8 desc[UR30][R10.64], R2 ;  /* 0x000000020a000986 */ /* 0x0041e8000c10111e */
[----:B0-----:R-:W2:Y:S01]  /*1344f0*/  LDL.LU.64 R10, [R1+0xc80] ;  /* 0x000c8000010a7983 */ /* 0x001ea20000300a00 */
[----:B------:R-:W-:Y:S01]  /*134500*/  ISETP.LT.AND P4, PT, R51, UR4, !P2 ;  /* 0x0000000433007c0c */ /* 0x000fe2000d781270 */
[----:B------:R-:W-:Y:S01]  /*134510*/  ULDC UR4, c[0x0][0x228] ;  /* 0x00008a0000047ab9 */ /* 0x000fe20000000800 */
[----:B------:R-:W-:Y:S01]  /*134520*/  VIADD R0, R58, 0x66 ;  /* 0x000000663a007836 */ /* 0x000fe20000000000 */
[----:B------:R-:W2:Y:S01]  /*134530*/  LDL.LU R7, [R1+0x19c] ;  /* 0x00019c0001077983 */ /* 0x000ea20000300800 */
[----:B------:R-:W-:Y:S01]  /*134540*/  ISETP.LT.AND P0, PT, R53, UR4, !P2 ;  /* 0x0000000435007c0c */ /* 0x000fe2000d701270 */
[----:B------:R-:W-:Y:S01]  /*134550*/  ULDC UR4, c[0x0][0x22c] ;  /* 0x00008b0000047ab9 */ /* 0x000fe20000000800 */
[----:B------:R-:W-:Y:S01]  /*134560*/  PRMT R2, R57, 0x7771, RZ ;  /* 0x0000777139027816 */ /* 0x000fe200000000ff */
[----:B------:R-:W2:Y:S01]  /*134570*/  LDL.LU.64 R20, [R1+0xc78] ;  /* 0x000c780001147983 */ /* 0x000ea20000300a00 */
[----:B------:R-:W-:Y:S01]  /*134580*/  ISETP.LT.AND P5, PT, R13, UR5, !P2 ;  /* 0x000000050d007c0c */ /* 0x000fe2000d7a1270 */
[----:B------:R-:W-:Y:S01]  /*134590*/  ULDC UR5, c[0x0][0x228] ;  /* 0x00008a0000057ab9 */ /* 0x000fe20000000800 */
[----:B------:R-:W-:Y:S01]  /*1345a0*/  ISETP.GE.AND P3, PT, R0, UR4, PT ;  /* 0x0000000400007c0c */ /* 0x000fe2000bf66270 */
[----:B------:R-:W2:Y:S01]  /*1345b0*/  LDL.LU.64 R16, [R1+0xc60] ;  /* 0x000c600001107983 */ /* 0x000ea20000300a00 */
[----:B------:R-:W-:Y:S01]  /*1345c0*/  ULDC UR4, c[0x0][0x228] ;  /* 0x00008a0000047ab9 */ /* 0x000fe20000000800 */
[----:B------:R-:W-:Y:S01]  /*1345d0*/  ISETP.LT.AND P6, PT, R12, UR6, !P2 ;  /* 0x000000060c007c0c */ /* 0x000fe2000d7c1270 */
[----:B------:R-:W-:Y:S01]  /*1345e0*/  ULDC UR6, c[0x0][0x228] ;  /* 0x00008a0000067ab9 */ /* 0x000fe20000000800 */
[----:B---3--:R0:W-:Y:S01]  /*1345f0*/  @P4 STG.E.U8 desc[UR30][R8.64], R2 ;  /* 0x0000000208004986 */ /* 0x0081e2000c10111e */
[----:B------:R-:W-:-:S02]  /*134600*/  PRMT R0, R57, 0x7772, RZ ;  /* 0x0000777239007816 */ /* 0x000fc400000000ff */
[----:B------:R-:W-:Y:S01]  /*134610*/  ISETP.LT.AND P4, PT, R60, UR4, !P2 ;  /* 0x000000043c007c0c */ /* 0x000fe2000d781270 */
[----:B------:R-:W-:Y:S01]  /*134620*/  ULDC UR4, c[0x0][0x228] ;  /* 0x00008a0000047ab9 */ /* 0x000fe20000000800 */
[----:B0-----:R-:W3:Y:S01]  /*134630*/  LDL.LU.64 R8, [R1+0xc40] ;  /* 0x000c400001087983 */ /* 0x001ee20000300a00 */
[----:B------:R-:W-:-:S03]  /*134640*/  PRMT R2, R57, 0x7773, RZ ;  /* 0x0000777339027816 */ /* 0x000fc600000000ff */
[----:B----4-:R0:W-:Y:S01]  /*134650*/  @P0 STG.E.U8 desc[UR30][R18.64], R0 ;  /* 0x0000000012000986 */ /* 0x0101e2000c10111e */
[----:B------:R-:W-:-:S03]  /*134660*/  PRMT R3, R56, 0x7770, RZ ;  /* 0x0000777038037816 */ /* 0x000fc600000000ff */
[----:B------:R1:W-:Y:S01]  /*134670*/  @P5 STG.E.U8 desc[UR30][R28.64], R2 ;  /* 0x000000021c005986 */ /* 0x0003e2000c10111e */
[----:B------:R-:W-:Y:S01]  /*134680*/  ISETP.LT.AND P5, PT, R59, UR4, !P2 ;  /* 0x000000043b007c0c */ /* 0x000fe2000d7a1270 */
[----:B------:R-:W-:Y:S01]  /*134690*/  ULDC UR4, c[0x0][0x22c] ;  /* 0x00008b0000047ab9 */ /* 0x000fe20000000800 */
[C---:B0-----:R-:W-:Y:S01]  /*1346a0*/  PRMT R0, R56.reuse, 0x7771, RZ ;  /* 0x0000777138007816 */ /* 0x041fe200000000ff */
[----:B------:R-:W-:Y:S01]  /*1346b0*/  @P6 STG.E.U8 desc[UR30][R24.64], R3 ;  /* 0x0000000318006986 */ /* 0x000fe2000c10111e */
[----:B-1----:R-:W-:-:S03]  /*1346c0*/  PRMT R2, R56, 0x7772, RZ ;  /* 0x0000777238027816 */ /* 0x002fc600000000ff */
[----:B------:R0:W-:Y:S04]  /*1346d0*/  @P4 STG.E.U8 desc[UR30][R14.64], R0 ;  /* 0x000000000e004986 */ /* 0x0001e8000c10111e */
[----:B0-----:R-:W4:Y:S04]  /*1346e0*/  LDL.LU.64 R14, [R1+0xc58] ;  /* 0x000c5800010e7983 */ /* 0x001f280000300a00 */
[----:B------:R-:W4:Y:S04]  /*1346f0*/  LDL.LU R57, [R1+0x27c] ;  /* 0x00027c0001397983 */ /* 0x000f280000300800 */
[----:B------:R-:W4:Y:S04]  /*134700*/  LDL.LU.64 R24, [R1+0xc68] ;  /* 0x000c680001187983 */ /* 0x000f280000300a00 */
[----:B--2---:R0:W-:Y:S04]  /*134710*/  @P5 STG.E.U8 desc[UR30][R10.64], R2 ;  /* 0x000000020a005986 */ /* 0x0041e8000c10111e */
[----:B0-----:R-:W2:Y:S01]  /*134720*/  LDL.LU.64 R10, [R1+0xc50] ;  /* 0x000c5000010a7983 */ /* 0x001ea20000300a00 */
[----:B------:R-:W-:Y:S01]  /*134730*/  ISETP.LT.AND P0, PT, R55, UR5, !P2 ;  /* 0x0000000537007c0c */ /* 0x000fe2000d701270 */
[----:B------:R-:W-:Y:S01]  /*134740*/  ULDC UR5, c[0x0][0x228] ;  /* 0x00008a0000057ab9 */ /* 0x000fe20000000800 */
[----:B------:R-:W-:Y:S01]  /*134750*/  VIADD R0, R58, 0x67 ;  /* 0x000000673a007836 */ /* 0x000fe20000000000 */
[----:B------:R-:W-:Y:S01]  /*134760*/  ISETP.LT.AND P6, PT, R61, UR5, !P3 ;  /* 0x000000053d007c0c */ /* 0x000fe2000dfc1270 */
[----:B------:R-:W-:-:S02]  /*134770*/  ULDC UR5, c[0x0][0x228] ;  /* 0x00008a0000057ab9 */ /* 0x000fc40000000800 */
[----:B------:R-:W-:Y:S01]  /*134780*/  ISETP.LT.AND P4, PT, R51, UR5, !P3 ;  /* 0x0000000533007c0c */ /* 0x000fe2000df81270 */
[----:B------:R-:W-:Y:S01]  /*134790*/  ULDC UR5, c[0x0][0x228] ;  /* 0x00008a0000057ab9 */ /* 0x000fe20000000800 */
[----:B------:R-:W-:Y:S01]  /*1347a0*/  ISETP.GE.AND P2, PT, R0, UR4, PT ;  /* 0x0000000400007c0c */ /* 0x000fe2000bf46270 */
[----:B------:R-:W-:Y:S01]  /*1347b0*/  ULDC UR4, c[0x0][0x228] ;  /* 0x00008a0000047ab9 */ /* 0x000fe20000000800 */
[----:B------:R-:W-:Y:S02]  /*1347c0*/  PRMT R0, R56, 0x7773, RZ ;  /* 0x0000777338007816 */ /* 0x000fe400000000ff */
[----:B------:R-:W-:-:S03]  /*1347d0*/  PRMT R2, R7, 0x7770, RZ ;  /* 0x0000777007027816 */ /* 0x000fc600000000ff */
[----:B------:R0:W-:Y:S04]  /*1347e0*/  @P0 STG.E.U8 desc[UR30][R20.64], R0 ;  /* 0x0000000014000986 */ /* 0x0001e8000c10111e */
[----:B------:R1:W-:Y:S01]  /*1347f0*/  @P6 STG.E.U8 desc[UR30][R16.64], R2 ;  /* 0x0000000210006986 */ /* 0x0003e2000c10111e */
[----:B0-----:R-:W-:Y:S02]  /*134800*/  PRMT R0, R7, 0x7771, RZ ;  /* 0x0000777107007816 */ /* 0x001fe400000000ff */
[----:B------:R-:W-:Y:S01]  /*134810*/  ISETP.LT.AND P5, PT, R53, UR4, !P3 ;  /* 0x0000000435007c0c */ /* 0x000fe2000dfa1270 */
[----:B------:R-:W-:Y:S02]  /*134820*/  ULDC UR4, c[0x0][0x22c] ;  /* 0x00008b0000047ab9 */ /* 0x000fe40000000800 */
[----:B---3--:R0:W-:Y:S01]  /*134830*/  @P4 STG.E.U8 desc[UR30][R8.64], R0 ;  /* 0x0000000008004986 */ /* 0x0081e2000c10111e */
[----:B------:R-:W-:Y:S01]  /*134840*/  ISETP.LT.AND P4, PT, R13, UR5, !P3 ;  /* 0x000000050d007c0c */ /* 0x000fe2000df81270 */
[----:B-1----:R-:W-:Y:S01]  /*134850*/  VIADD R2, R58, 0x68 ;  /* 0x000000683a027836 */ /* 0x002fe20000000000 */
[----:B------:R-:W-:Y:S01]  /*134860*/  ISETP.LT.AND P6, PT, R12, UR6, !P3 ;  /* 0x000000060c007c0c */ /* 0x000fe2000dfc1270 */
[----:B------:R-:W-:Y:S01]  /*134870*/  ULDC UR5, c[0x0][0x228] ;  /* 0x00008a0000057ab9 */ /* 0x000fe20000000800 */
[----:B------:R-:W-:Y:S01]  /*134880*/  ULDC UR6, c[0x0][0x228] ;  /* 0x00008a0000067ab9 */ /* 0x000fe20000000800 */
[----:B0-----:R-:W3:Y:S01]  /*134890*/  LDL.LU.64 R8, [R1+0xc30] ;  /* 0x000c300001087983 */ /* 0x001ee20000300a00 */
[----:B------:R-:W-:-:S03]  /*1348a0*/  PRMT R0, R7, 0x7772, RZ ;  /* 0x0000777207007816 */ /* 0x000fc600000000ff */
[----:B------:R-:W3:Y:S04]  /*1348b0*/  LDL.LU R56, [R1+0x26c] ;  /* 0x00026c0001387983 */ /* 0x000ee80000300800 */
[----:B------:R-:W3:Y:S01]  /*1348c0*/  LDL.LU.64 R22, [R1+0xc48] ;  /* 0x000c480001167983 */ /* 0x000ee20000300a00 */
[----:B------:R-:W-:Y:S01]  /*1348d0*/  ISETP.GE.AND P0, PT, R2, UR4, PT ;  /* 0x0000000402007c0c */ /* 0x000fe2000bf06270 */
[----:B------:R-:W-:Y:S01]  /*1348e0*/  ULDC UR4, c[0x0][0x228] ;  /* 0x00008a0000047ab9 */ /* 0x000fe20000000800 */
[----:B------:R-:W-:Y:S01]  /*1348f0*/  PRMT R2, R7, 0x7773, RZ ;  /* 0x0000777307027816 */ /* 0x000fe200000000ff */
[----:B------:R-:W3:Y:S04]  /*134900*/  LDL.LU.64 R20, [R1+0xc38] ;  /* 0x000c380001147983 */ /* 0x000ee80000300a00 */
[----:B----4-:R0:W-:Y:S01]  /*134910*/  @P5 STG.E.U8 desc[UR30][R14.64], R0 ;  /* 0x000000000e005986 */ /* 0x0101e2000c10111e */
[----:B------:R-:W-:-:S03]  /*134920*/  PRMT R3, R57, 0x7770, RZ ;  /* 0x0000777039037816 */ /* 0x000fc600000000ff */
[----:B0-----:R-:W4:Y:S04]  /*134930*/  LDL.LU.64 R14, [R1+0xc28] ;  /* 0x000c2800010e7983 */ /* 0x001f280000300a00 */
[----:B------:R-:W-:Y:S04]  /*134940*/  @P4 STG.E.U8 desc[UR30][R24.64], R2 ;  /* 0x0000000218004986 */ /* 0x000fe8000c10111e */
[----:B------:R-:W4:Y:S04]  /*134950*/  LDL.LU.64 R16, [R1+0xc20] ;  /* 0x000c200001107983 */ /* 0x000f280000300a00 */
[----:B--2---:R0:W-:Y:S04]  /*134960*/  @P6 STG.E.U8 desc[UR30][R10.64], R3 ;  /* 0x000000030a006986 */ /* 0x0041e8000c10111e */
[----:B0-----:R-:W2:Y:S01]  /*134970*/  LDL.LU.64 R10, [R1+0xc10] ;  /* 0x000c1000010a7983 */ /* 0x001ea20000300a00 */
[----:B------:R-:W-:Y:S01]  /*134980*/  ISETP.LT.AND P5, PT, R60, UR4, !P3 ;  /* 0x000000043c007c0c */ /* 0x000fe2000dfa1270 */
[----:B------:R-:W-:Y:S01]  /*134990*/  ULDC UR4, c[0x0][0x228] ;  /* 0x00008a0000047ab9 */ /* 0x000fe20000000800 */
[----:B------:R-:W-:-:S02]  /*1349a0*/  PRMT R4, R57, 0x7771, RZ ;  /* 0x0000777139047816 */ /* 0x000fc400000000ff */
[C---:B------:R-:W-:Y:S02]  /*1349b0*/  PRMT R0, R57.reuse, 0x7772, RZ ;  /* 0x0000777239007816 */ /* 0x040fe400000000ff */
[----:B------:R-:W-:Y:S02]  /*1349c0*/  PRMT R5, R57, 0x7773, RZ ;  /* 0x0000777339057816 */ /* 0x000fe400000000ff */
[----:B------:R-:W2:Y:S01]  /*1349d0*/  LDL.LU R57, [R1+0x25c] ;  /* 0x00025c0001397983 */ /* 0x000ea20000300800 */
[----:B------:R-:W-:Y:S01]  /*1349e0*/  ISETP.LT.AND P6, PT, R59, UR4, !P3 ;  /* 0x000000043b007c0c */ /* 0x000fe2000dfc1270 */
[----:B------:R-:W-:Y:S02]  /*1349f0*/  ULDC UR4, c[0x0][0x228] ;  /* 0x00008a0000047ab9 */ /* 0x000fe40000000800 */
[----:B------:R-:W2:Y:S01]  /*134a00*/  LDL.LU.64 R18, [R1+0xc18] ;  /* 0x000c180001127983 */ /* 0x000ea20000300a00 */
[----:B------:R-:W-:Y:S01]  /*134a10*/  ISETP.LT.AND P3, PT, R55, UR5, !P3 ;  /* 0x0000000537007c0c */ /* 0x000fe2000df61270 */
[----:B------:R-:W-:Y:S01]  /*134a20*/  ULDC UR5, c[0x0][0x228] ;  /* 0x00008a0000057ab9 */ /* 0x000fe20000000800 */
[----:B------:R-:W-:Y:S01]  /*134a30*/  ISETP.LT.AND P4, PT, R61, UR4, !P2 ;  /* 0x000000043d007c0c */ /* 0x000fe2000d781270 */
[----:B------:R-:W-:Y:S01]  /*134a40*/  ULDC UR4, c[0x0][0x228] ;  /* 0x00008a0000047ab9 */ /* 0x000fe20000000800 */
[----:B---3--:R0:W-:Y:S01]  /*134a50*/  @P5 STG.E.U8 desc[UR30][R8.64], R4 ;  /* 0x0000000408005986 */ /* 0x0081e2000c10111e */
[----:B------:R-:W-:Y:S01]  /*134a60*/  ISETP.LT.AND P5, PT, R51, UR6, !P2 ;  /* 0x0000000633007c0c */ /* 0x000fe2000d7a1270 */
[----:B------:R-:W-:-:S02]  /*134a70*/  ULDC UR6, c[0x0][0x228] ;  /* 0x00008a0000067ab9 */ /* 0x000fc40000000800 */
[----:B0-----:R-:W3:Y:S01]  /*134a80*/  LDL.LU.64 R8, [R1+0xc08] ;  /* 0x000c080001087983 */ /* 0x001ee20000300a00 */
[----:B------:R-:W-:-:S03]  /*134a90*/  PRMT R2, R56, 0x7770, RZ ;  /* 0x0000777038027816 */ /* 0x000fc600000000ff */
[----:B------:R-:W-:Y:S01]  /*134aa0*/  @P6 STG.E.U8 desc[UR30][R22.64], R0 ;  /* 0x0000000016006986 */ /* 0x000fe2000c10111e */
[----:B------:R-:W-:Y:S01]  /*134ab0*/  ISETP.LT.AND P6, PT, R53, UR4, !P2 ;  /* 0x0000000435007c0c */ /* 0x000fe2000d7c1270 */
[----:B------:R-:W-:Y:S02]  /*134ac0*/  ULDC UR4, c[0x0][0x228] ;  /* 0x00008a0000047ab9 */ /* 0x000fe40000000800 */
[----:B------:R-:W3:Y:S01]  /*134ad0*/  LDL.LU.64 R28, [R1+0xc00] ;  /* 0x000c0000011c7983 */ /* 0x000ee20000300a00 */
[----:B------:R-:W-:-:S03]  /*134ae0*/  PRMT R3, R56, 0x7771, RZ ;  /* 0x0000777138037816 */ /* 0x000fc600000000ff */
[----:B------:R-:W-:Y:S01]  /*134af0*/  @P3 STG.E.U8 desc[UR30][R20.64], R5 ;  /* 0x0000000514003986 */ /* 0x000fe2000c10111e */
[C---:B------:R-:W-:Y:S02]  /*134b00*/  PRMT R4, R56.reuse, 0x7772, RZ ;  /* 0x0000777238047816 */ /* 0x040fe400000000ff */
[----:B------:R-:W-:Y:S01]  /*134b10*/  PRMT R6, R56, 0x7773, RZ ;  /* 0x0000777338067816 */ /* 0x000fe200000000ff */
[----:B------:R-:W3:Y:S04]  /*134b20*/  LDL.LU.64 R24, [R1+0xbf8] ;  /* 0x000bf80001187983 */ /* 0x000ee80000300a00 */
[----:B----4-:R0:W-:Y:S04]  /*134b30*/  @P4 STG.E.U8 desc[UR30][R14.64], R2 ;  /* 0x000000020e004986 */ /* 0x0101e8000c10111e */
[----:B0-----:R-:W4:Y:S04]  /*134b40*/  LDL.LU.64 R14, [R1+0xbf0] ;  /* 0x000bf000010e7983 */ /* 0x001f280000300a00 */
[----:B------:R-:W4:Y:S04]  /*134b50*/  LDL.LU R56, [R1+0x180] ;  /* 0x0001800001387983 */ /* 0x000f280000300800 */
[----:B------:R-:W-:Y:S04]  /*134b60*/  @P5 STG.E.U8 desc[UR30][R16.64], R3 ;  /* 0x0000000310005986 */ /* 0x000fe8000c10111e */
[----:B------:R-:W4:Y:S04]  /*134b70*/  LDL.LU.64 R20, [R1+0xbe8] ;  /* 0x000be80001147983 */ /* 0x000f280000300a00 */
[----:B--2---:R0:W-:Y:S04]  /*134b80*/  @P6 STG.E.U8 desc[UR30][R10.64], R4 ;  /* 0x000000040a006986 */ /* 0x0041e8000c10111e */
[----:B0-----:R-:W2:Y:S01]  /*134b90*/  LDL.LU.64 R10, [R1+0xbe0] ;  /* 0x000be000010a7983 */ /* 0x001ea20000300a00 */
[----:B------:R-:W-:Y:S01]  /*134ba0*/  ISETP.LT.AND P3, PT, R13, UR4, !P2 ;  /* 0x000000040d007c0c */ /* 0x000fe2000d761270 */
[----:B------:R-:W-:Y:S01]  /*134bb0*/  ULDC UR4, c[0x0][0x228] ;  /* 0x00008a0000047ab9 */ /* 0x000fe20000000800 */
[----:B------:R-:W-:Y:S01]  /*134bc0*/  ISETP.LT.AND P4, PT, R12, UR5, !P2 ;  /* 0x000000050c007c0c */ /* 0x000fe2000d781270 */
[----:B------:R-:W2:Y:S01]  /*134bd0*/  LDL.LU.64 R16, [R1+0xbd8] ;  /* 0x000bd80001107983 */ /* 0x000ea20000300a00 */
[----:B------:R-:W-:Y:S01]  /*134be0*/  PRMT R0, R57, 0x7770, RZ ;  /* 0x0000777039007816 */ /* 0x000fe200000000ff */
[----:B------:R-:W-:Y:S01]  /*134bf0*/  ULDC UR5, c[0x0][0x228] ;  /* 0x00008a0000057ab9 */ /* 0x000fe20000000800 */
[----:B------:R-:W-:Y:S01]  /*134c00*/  ISETP.LT.AND P5, PT, R60, UR6, !P2 ;  /* 0x000000063c007c0c */ /* 0x000fe2000d7a1270 */
[----:B------:R-:W-:Y:S01]  /*134c10*/  ULDC UR6, c[0x0][0x228] ;  /* 0x00008a0000067ab9 */ /* 0x000fe20000000800 */
[----:B------:R-:W-:Y:S01]  /*134c20*/  ISETP.LT.AND P6, PT, R59, UR4, !P2 ;  /* 0x000000043b007c0c */ /* 0x000fe2000d7c1270 */
[----:B------:R-:W-:-:S04]  /*134c30*/  ULDC UR4, c[0x0][0x228] ;  /* 0x00008a0000047ab9 */ /* 0x000fc80000000800 */
[----:B------:R-:W-:Y:S01]  /*134c40*/  @P3 STG.E.U8 desc[UR30][R18.64], R6 ;  /* 0x0000000612003986 */ /* 0x000fe2000c10111e */
[----:B------:R-:W-:Y:S01]  /*134c50*/  ISETP.LT.AND P2, PT, R55, UR4, !P2 ;  /* 0x0000000437007c0c */ /* 0x000fe2000d741270 */
[----:B------:R-:W-:Y:S02]  /*134c60*/  ULDC UR4, c[0x0][0x228] ;  /* 0x00008a0000047ab9 */ /* 0x000fe40000000800 */
[----:B------:R-:W-:Y:S01]  /*134c70*/  ISETP.LT.AND P3, PT, R61, UR4, !P0 ;  /* 0x000000043d007c0c */ /* 0x000fe2000c761270 */
[----:B------:R-:W-:Y:S01]  /*134c80*/  ULDC UR4, c[0x0][0x22c] ;  /* 0x00008b0000047ab9 */ /* 0x000fe20000000800 */
[----:B------:R-:W-:Y:S01]  /*134c90*/  PRMT R2, R57, 0x7771, RZ ;  /* 0x0000777139027816 */ /* 0x000fe200000000ff */
[----:B---3--:R0:W-:Y:S01]  /*134ca0*/  @P4 STG.E.U8 desc[UR30][R8.64], R0 ;  /* 0x0000000008004986 */ /* 0x0081e2000c10111e */
[----:B------:R-:W-:Y:S01]  /*134cb0*/  ISETP.LT.AND P4, PT, R51, UR5, !P0 ;  /* 0x0000000533007c0c */ /* 0x000fe2000c781270 */
[----:B------:R-:W-:Y:S02]  /*134cc0*/  ULDC UR5, c[0x0][0x228] ;  /* 0x00008a0000057ab9 */ /* 0x000fe40000000800 */
[----:B0-----:R-:W3:Y:S01]  /*134cd0*/  LDL.LU.64 R8, [R1+0xbd0] ;  /* 0x000bd00001087983 */ /* 0x001ee20000300a00 */
[----:B------:R-:W-:-:S02]  /*134ce0*/  PRMT R3, R57, 0x7772, RZ ;  /* 0x0000777239037816 */ /* 0x000fc400000000ff */
[----:B------:R-:W-:Y:S02]  /*134cf0*/  PRMT R4, R57, 0x7773, RZ ;  /* 0x0000777339047816 */ /* 0x000fe400000000ff */
[----:B------:R-:W3:Y:S04]  /*134d00*/  LDL.LU R57, [R1+0x240] ;  /* 0x0002400001397983 */ /* 0x000ee80000300800 */
[----:B------:R0:W-:Y:S04]  /*134d10*/  @P5 STG.E.U8 desc[UR30][R28.64], R2 ;  /* 0x000000021c005986 */ /* 0x0001e8000c10111e */
[----:B------:R1:W-:Y:S04]  /*134d20*/  @P6 STG.E.U8 desc[UR30][R24.64], R3 ;  /* 0x0000000318006986 */ /* 0x0003e8000c10111e */
[----:B0-----:R-:W3:Y:S01]  /*134d30*/  LDL.LU.64 R28, [R1+0xbc8] ;  /* 0x000bc800011c7983 */ /* 0x001ee20000300a00 */
[----:B----4-:R-:W-:-:S02]  /*134d40*/  PRMT R2, R56, 0x7770, RZ ;  /* 0x0000777038027816 */ /* 0x010fc400000000ff */
[----:B-1----:R-:W-:Y:S01]  /*134d50*/  PRMT R3, R56, 0x7771, RZ ;  /* 0x0000777138037816 */ /* 0x002fe200000000ff */
[----:B------:R0:W-:Y:S04]  /*134d60*/  @P2 STG.E.U8 desc[UR30][R14.64], R4 ;  /* 0x000000040e002986 */ /* 0x0001e8000c10111e */
[----:B------:R-:W-:Y:S04]  /*134d70*/  @P3 STG.E.U8 desc[UR30][R20.64], R2 ;  /* 0x0000000214003986 */ /* 0x000fe8000c10111e */
[----:B0-----:R-:W4:Y:S04]  /*134d80*/  LDL.LU.64 R14, [R1+0xbc0] ;  /* 0x000bc000010e7983 */ /* 0x001f280000300a00 */
[----:B--2---:R0:W-:Y:S04]  /*134d90*/  @P4 STG.E.U8 desc[UR30][R10.64], R3 ;  /* 0x000000030a004986 */ /* 0x0041e8000c10111e */
[----:B0-----:R-:W2:Y:S01]  /*134da0*/  LDL.LU.64 R10, [R1+0xbb0] ;  /* 0x000bb000010a7983 */ /* 0x001ea20000300a00 */
[----:B------:R-:W-:Y:S01]  /*134db0*/  ISETP.LT.AND P6, PT, R53, UR5, !P0 ;  /* 0x0000000535007c0c */ /* 0x000fe2000c7c1270 */
[----:B------:R-:W-:Y:S01]  /*134dc0*/  VIADD R0, R58, 0x69 ;  /* 0x000000693a007836 */ /* 0x000fe20000000000 */
[----:B------:R-:W-:Y:S01]  /*134dd0*/  ISETP.LT.AND P5, PT, R13, UR6, !P0 ;  /* 0x000000060d007c0c */ /* 0x000fe2000c7a1270 */
[----:B------:R-:W2:Y:S01]  /*134de0*/  LDL.LU R7, [R1+0x230] ;  /* 0x0002300001077983 */ /* 0x000ea20000300800 */
[----:B------:R-:W-:Y:S01]  /*134df0*/  PRMT R2, R56, 0x7773, RZ ;  /* 0x0000777338027816 */ /* 0x000fe200000000ff */
[----:B------:R-:W-:Y:S01]  /*134e00*/  ULDC UR5, c[0x0][0x228] ;  /* 0x00008a0000057ab9 */ /* 0x000fe20000000800 */
[----:B------:R-:W-:Y:S01]  /*134e10*/  ISETP.GE.AND P2, PT, R0, UR4, PT ;  /* 0x0000000400007c0c */ /* 0x000fe2000bf46270 */
[----:B------:R-:W2:Y:S01]  /*134e20*/  LDL.LU.64 R24, [R1+0xbb8] ;  /* 0x000bb80001187983 */ /* 0x000ea20000300a00 */
[----:B------:R-:W-:Y:S01]  /*134e30*/  PRMT R0, R56, 0x7772, RZ ;  /* 0x0000777238007816 */ /* 0x000fe200000000ff */
[----:B------:R-:W-:Y:S01]  /*134e40*/  ULDC UR4, c[0x0][0x228] ;  /* 0x00008a0000047ab9 */ /* 0x000fe20000000800 */
[----:B------:R-:W-:Y:S01]  /*134e50*/  ULDC UR6, c[0x0][0x228] ;  /* 0x00008a0000067ab9 */ /* 0x000fe20000000800 */
[----:B------:R-:W2:Y:S04]  /*134e60*/  LDL.LU.64 R20, [R1+0xba8] ;  /* 0x000ba80001147983 */ /* 0x000ea80000300a00 */
[----:B------:R0:W-:Y:S01]  /*134e70*/  @P6 STG.E.U8 desc[UR30][R16.64], R0 ;  /* 0x0000000010006986 */ /* 0x0001e2000c10111e */
[----:B------:R-:W-:Y:S01]  /*134e80*/  ISETP.LT.AND P4, PT, R12, UR4, !P0 ;  /* 0x000000040c007c0c */ /* 0x000fe2000c781270 */
[----:B------:R-:W-:-:S02]  /*134e90*/  ULDC UR4, c[0x0][0x228] ;  /* 0x00008a0000047ab9 */ /* 0x000fc40000000800 */
[----:B0-----:R-:W2:Y:S04]  /*134ea0*/  LDL.LU.64 R16, [R1+0xba0] ;  /* 0x000ba00001107983 */ /* 0x001ea80000300a00 */
[----:B---3--:R0:W-:Y:S01]  /*134eb0*/  @P5 STG.E.U8 desc[UR30][R8.64], R2 ;  /* 0x0000000208005986 */ /* 0x0081e2000c10111e */
[----:B------:R-:W-:Y:S01]  /*134ec0*/  ISETP.LT.AND P5, PT, R60, UR4, !P0 ;  /* 0x000000043c007c0c */ /* 0x000fe2000c7a1270 */
[----:B------:R-:W-:Y:S01]  /*134ed0*/  VIADD R0, R58, 0x6a ;  /* 0x0000006a3a007836 */ /* 0x000fe20000000000 */
[----:B------:R-:W-:Y:S01]  /*134ee0*/  ISETP.LT.AND P6, PT, R59, UR5, !P0 ;  /* 0x000000053b007c0c */ /* 0x000fe2000c7c1270 */
[----:B------:R-:W-:Y:S01]  /*134ef0*/  ULDC UR4, c[0x0][0x22c] ;  /* 0x00008b0000047ab9 */ /* 0x000fe20000000800 */
[----:B------:R-:W-:Y:S01]  /*134f00*/  ULDC UR5, c[0x0][0x228] ;  /* 0x00008a0000057ab9 */ /* 0x000fe20000000800 */
[----:B0-----:R-:W3:Y:S01]  /*134f10*/  LDL.LU.64 R8, [R1+0xb90] ;  /* 0x000b900001087983 */ /* 0x001ee20000300a00 */
[----:B------:R-:W-:-:S02]  /*134f20*/  PRMT R2, R57, 0x7770, RZ ;  /* 0x0000777039027816 */ /* 0x000fc400000000ff */
[----:B------:R-:W-:Y:S01]  /*134f30*/  ISETP.GE.AND P3, PT, R0, UR4, PT ;  /* 0x0000000400007c0c */ /* 0x000fe2000bf66270 */
[----:B------:R-:W3:Y:S01]  /*134f40*/  LDL.LU R56, [R1+0x220] ;  /* 0x0002200001387983 */ /* 0x000ee20000300800 */
[C---:B------:R-:W-:Y:S01]  /*134f50*/  PRMT R0, R57.reuse, 0x7771, RZ ;  /* 0x0000777139007816 */ /* 0x040fe200000000ff */
[----:B------:R-:W-:Y:S02]  /*134f60*/  ULDC UR4, c[0x0][0x228] ;  /* 0x00008a0000047ab9 */ /* 0x000fe40000000800 */
[----:B------:R0:W-:Y:S02]  /*134f70*/  @P4 STG.E.U8 desc[UR30][R28.64], R2 ;  /* 0x000000021c004986 */ /* 0x0001e4000c10111e */
[----:B0-----:R-:W-:Y:S02]  /*134f80*/  PRMT R2, R57, 0x7772, RZ ;  /* 0x0000777239027816 */ /* 0x001fe400000000ff */
[----:B----4-:R0:W-:Y:S04]  /*134f90*/  @P5 STG.E.U8 desc[UR30][R14.64], R0 ;  /* 0x000000000e005986 */ /* 0x0101e8000c10111e */
[----:B0-----:R-:W4:Y:S04]  /*134fa0*/  LDL.LU.64 R14, [R1+0xb98] ;  /* 0x000b9800010e7983 */ /* 0x001f280000300a00 */
[----:B--2---:R0:W-:Y:S04]  /*134fb0*/  @P6 STG.E.U8 desc[UR30][R10.64], R2 ;  /* 0x000000020a006986 */ /* 0x0041e8000c10111e */
[----:B0-----:R-:W2:Y:S01]  /*134fc0*/  LDL.LU.64 R10, [R1+0xb60] ;  /* 0x000b6000010a7983 */ /* 0x001ea20000300a00 */
[----:B------:R-:W-:Y:S01]  /*134fd0*/  ISETP.LT.AND P0, PT, R55, UR4, !P0 ;  /* 0x0000000437007c0c */ /* 0x000fe2000c701270 */
[----:B------:R-:W-:Y:S01]  /*134fe0*/  ULDC UR4, c[0x0][0x228] ;  /* 0x00008a0000047ab9 */ /* 0x000fe20000000800 */
[----:B------:R-:W-:Y:S01]  /*134ff0*/  ISETP.LT.AND P4, PT, R61, UR5, !P2 ;  /* 0x000000053d007c0c */ /* 0x000fe2000d781270 */
[----:B------:R-:W2:Y:S01]  /*135000*/  LDL.LU.64 R18, [R1+0xb50] ;  /* 0x000b500001127983 */ /* 0x000ea20000300a00 */
[----:B------:R-:W-:Y:S01]  /*135010*/  ISETP.LT.AND P6, PT, R51, UR4, !P2 ;  /* 0x0000000433007c0c */ /* 0x000fe2000d7c1270 */
[----:B------:R-:W-:Y:S01]  /*135020*/  ULDC UR4, c[0x0][0x228] ;  /* 0x00008a0000047ab9 */ /* 0x000fe20000000800 */
[----:B------:R-:W-:Y:S01]  /*135030*/  PRMT R0, R57, 0x7773, RZ ;  /* 0x0000777339007816 */ /* 0x000fe200000000ff */
[----:B------:R-:W-:Y:S01]  /*135040*/  ULDC UR5, c[0x0][0x228] ;  /* 0x00008a0000057ab9 */ /* 0x000fe20000000800 */
[----:B------:R-:W-:Y:S01]  /*135050*/  ISETP.LT.AND P5, PT, R53, UR4, !P2 ;  /* 0x0000000435007c0c */ /* 0x000fe2000d7a1270 */
[----:B------:R-:W-:Y:S01]  /*135060*/  ULDC UR4, c[0x0][0x228] ;  /* 0x00008a0000047ab9 */ /* 0x000fe20000000800 */
[----:B------:R-:W-:-:S03]  /*135070*/  PRMT R2, R7, 0x7770, RZ ;  /* 0x0000777007027816 */ /* 0x000fc600000000ff */
[----:B------:R0:W-:Y:S04]  /*135080*/  @P0 STG.E.U8 desc[UR30][R24.64], R0 ;  /* 0x0000000018000986 */ /* 0x0001e8000c10111e */
[----:B------:R1:W-:Y:S01]  /*135090*/  @P4 STG.E.U8 desc[UR30][R20.64], R2 ;  /* 0x0000000214004986 */ /* 0x0003e2000c10111e */
[----:B0-----:R-:W-:-:S03]  /*1350a0*/  PRMT R0, R7, 0x7771, RZ ;  /* 0x0000777107007816 */ /* 0x001fc600000000ff */
[----:B-1----:R-:W2:Y:S01]  /*1350b0*/  LDL.LU.64 R20, [R1+0xac8] ;  /* 0x000ac80001147983 */ /* 0x002ea20000300a00 */
[----:B------:R-:W-:-:S03]  /*1350c0*/  PRMT R2, R7, 0x7772, RZ ;  /* 0x0000777207027816 */ /* 0x000fc600000000ff */
[----:B------:R-:W2:Y:S04]  /*1350d0*/  LDL.LU R57, [R1+0x184] ;  /* 0x0001840001397983 */ /* 0x000ea80000300800 */
[----:B------:R0:W-:Y:S04]  /*1350e0*/  @P6 STG.E.U8 desc[UR30][R16.64], R0 ;  /* 0x0000000010006986 */ /* 0x0001e8000c10111e */
[----:B---3--:R1:W-:Y:S04]  /*1350f0*/  @P5 STG.E.U8 desc[UR30][R8.64], R2 ;  /* 0x0000000208005986 */ /* 0x0083e8000c10111e */
[----:B0-----:R-:W3:Y:S04]  /*135100*/  LDL.LU.64 R16, [R1+0xb30] ;  /* 0x000b300001107983 */ /* 0x001ee80000300a00 */
[----:B-1----:R-:W3:Y:S01]  /*135110*/  LDL.LU.64 R8, [R1+0x3f8] ;  /* 0x0003f80001087983 */ /* 0x002ee20000300a00 */
[----:B------:R-:W-:-:S02]  /*135120*/  ISETP.LT.AND P0, PT, R13, UR4, !P2 ;  /* 0x000000040d007c0c */ /* 0x000fc4000d701270 */
[----:B------:R-:W-:Y:S01]  /*135130*/  ISETP.LT.AND P4, PT, R12, UR5, !P2 ;  /* 0x000000050c007c0c */ /* 0x000fe2000d781270 */
[----:B------:R-:W3:Y:S01]  /*135140*/  LDL.LU.64 R28, [R1+0x3e8] ;  /* 0x0003e800011c7983 */ /* 0x000ee20000300a00 */
[----:B------:R-:W-:Y:S02]  /*135150*/  PRMT R2, R7, 0x7773, RZ ;  /* 0x0000777307027816 */ /* 0x000fe400000000ff */
[----:B------:R-:W-:Y:S01]  /*135160*/  PRMT R3, R56, 0x7770, RZ ;  /* 0x0000777038037816 */ /* 0x000fe200000000ff */
[----:B------:R-:W3:Y:S01]  /*135170*/  LDL.LU.64 R24, [R1+0x3e0] ;  /* 0x0003e00001187983 */ /* 0x000ee20000300a00 */
[----:B------:R-:W-:Y:S01]  /*135180*/  VIADD R0, R58, 0x6b ;  /* 0x0000006b3a007836 */ /* 0x000fe20000000000 */
[----:B------:R-:W-:Y:S01]  /*135190*/  ULDC UR5, c[0x0][0x228] ;  /* 0x00008a0000057ab9 */ /* 0x000fe20000000800 */
[----:B------:R-:W-:-:S03]  /*1351a0*/  ULDC UR4, c[0x0][0x22c] ;  /* 0x00008b0000047ab9 */ /* 0x000fc60000000800 */
[----:B----4-:R-:W-:Y:S04]  /*1351b0*/  @P0 STG.E.U8 desc[UR30][R14.64], R2 ;  /* 0x000000020e000986 */ /* 0x010fe8000c10111e */
[----:B--2---:R0:W-:Y:S04]  /*1351c0*/  @P4 STG.E.U8 desc[UR30][R10.64], R3 ;  /* 0x000000030a004986 */ /* 0x0041e8000c10111e */
[----:B0-----:R-:W2:Y:S01]  /*1351d0*/  LDL.LU.64 R10, [R1+0x3d8] ;  /* 0x0003d800010a7983 */ /* 0x001ea20000300a00 */
[----:B------:R-:W-:Y:S01]  /*1351e0*/  ISETP.LT.AND P5, PT, R60, UR5, !P2 ;  /* 0x000000053c007c0c */ /* 0x000fe2000d7a1270 */
[----:B------:R-:W-:Y:S01]  /*1351f0*/  ULDC UR5, c[0x0][0x228] ;  /* 0x00008a0000057ab9 */ /* 0x000fe20000000800 */
[----:B------:R-:W-:Y:S01]  /*135200*/  ISETP.LT.AND P6, PT, R59, UR6, !P2 ;  /* 0x000000063b007c0c */ /* 0x000fe2000d7c1270 */
[----:B------:R-:W4:Y:S01]  /*135210*/  LDL.LU R14, [R1+0x244] ;  /* 0x00024400010e7983 */ /* 0x000f220000300800 */
[----:B------:R-:W-:Y:S01]  /*135220*/  ISETP.GE.AND P0, PT, R0, UR4, PT ;  /* 0x0000000400007c0c */ /* 0x000fe2000bf06270 */
[----:B------:R-:W-:Y:S01]  /*135230*/  ULDC UR4, c[0x0][0x228] ;  /* 0x00008a0000047ab9 */ /* 0x000fe20000000800 */
[----:B------:R-:W-:Y:S01]  /*135240*/  ISETP.LT.AND P4, PT, R61, UR5, !P3 ;  /* 0x000000053d007c0c */ /* 0x000fe2000df81270 */
[----:B------:R-:W-:Y:S01]  /*135250*/  ULDC UR5, c[0x0][0x228] ;  /* 0x00008a0000057ab9 */ /* 0x000fe20000000800 */
[----:B------:R-:W-:Y:S01]  /*135260*/  ISETP.LT.AND P2, PT, R55, UR4, !P2 ;  /* 0x0000000437007c0c */ /* 0x000fe2000d741270 */
[----:B------:R-:W-:Y:S01]  /*135270*/  ULDC UR4, c[0x0][0x228] ;  /* 0x00008a0000047ab9 */ /* 0x000fe20000000800 */
[C---:B------:R-:W-:Y:S01]  /*135280*/  PRMT R0, R56.reuse, 0x7771, RZ ;  /* 0x0000777138007816 */ /* 0x040fe200000000ff */
[----:B------:R-:W-:Y:S01]  /*135290*/  ULDC UR6, c[0x0][0x228] ;  /* 0x00008a0000067ab9 */ /* 0x000fe20000000800 */
[----:B------:R-:W-:-:S03]  /*1352a0*/  PRMT R2, R56, 0x7772, RZ ;  /* 0x0000777238027816 */ /* 0x000fc600000000ff */
[----:B------:R0:W-:Y:S04]  /*1352b0*/  @P5 STG.E.U8 desc[UR30][R18.64], R0 ;  /* 0x0000000012005986 */ /* 0x0001e8000c10111e */
[----:B------:R1:W-:Y:S01]  /*1352c0*/  @P6 STG.E.U8 desc[UR30][R20.64], R2 ;  /* 0x0000000214006986 */ /* 0x0003e2000c10111e */
[----:B0-----:R-:W-:-:S03]  /*1352d0*/  PRMT R0, R56, 0x7773, RZ ;  /* 0x0000777338007816 */ /* 0x001fc600000000ff */
[----:B-1----:R-:W4:Y:S01]  /*1352e0*/  LDL.LU.64 R20, [R1+0x3a8] ;  /* 0x0003a80001147983 */ /* 0x002f220000300a00 */
[----:B------:R-:W-:-:S03]  /*1352f0*/  PRMT R2, R57, 0x7770, RZ ;  /* 0x0000777039027816 */ /* 0x000fc600000000ff */
[----:B---3--:R-:W-:Y:S04]  /*135300*/  @P2 STG.E.U8 desc[UR30][R16.64], R0 ;  /* 0x0000000010002986 */ /* 0x008fe8000c10111e */
[----:B------:R0:W-:Y:S01]  /*135310*/  @P4 STG.E.U8 desc[UR30][R8.64], R2 ;  /* 0x0000000208004986 */ /* 0x0001e2000c10111e */
[----:B------:R-:W-:Y:S01]  /*135320*/  ISETP.LT.AND P6, PT, R51, UR4, !P3 ;  /* 0x0000000433007c0c */ /* 0x000fe2000dfc1270 */
[----:B------:R-:W-:Y:S01]  /*135330*/  ULDC UR4, c[0x0][0x228] ;  /* 0x00008a0000047ab9 */ /* 0x000fe20000000800 */
[----:B------:R-:W-:Y:S01]  /*135340*/  ISETP.LT.AND P5, PT, R53, UR5, !P3 ;  /* 0x0000000535007c0c */ /* 0x000fe2000dfa1270 */
[----:B------:R-:W-:Y:S01]  /*135350*/  ULDC UR5, c[0x0][0x228] ;  /* 0x00008a0000057ab9 */ /* 0x000fe20000000800 */
[----:B0-----:R-:W3:Y:S01]  /*135360*/  LDL.LU.64 R8, [R1+0x3a0] ;  /* 0x0003a00001087983 */ /* 0x001ee20000300a00 */
[----:B------:R-:W-:Y:S01]  /*135370*/  ISETP.LT.AND P4, PT, R13, UR4, !P3 ;  /* 0x000000040d007c0c */ /* 0x000fe2000df81270 */
[----:B------:R-:W-:-:S02]  /*135380*/  ULDC UR4, c[0x0][0x228] ;  /* 0x00008a0000047ab9 */ /* 0x000fc40000000800 */
[----:B------:R-:W3:Y:S01]  /*135390*/  LDL.LU.64 R16, [R1+0x398] ;  /* 0x0003980001107983 */ /* 0x000ee20000300a00 */
[C---:B------:R-:W-:Y:S02]  /*1353a0*/  PRMT R0, R57.reuse, 0x7771, RZ ;  /* 0x0000777139007816 */ /* 0x040fe400000000ff */
[C---:B------:R-:W-:Y:S01]  /*1353b0*/  PRMT R2, R57.reuse, 0x7772, RZ ;  /* 0x0000777239027816 */ /* 0x040fe200000000ff */
[----:B------:R-:W3:Y:S04]  /*1353c0*/  LDL.LU R56, [R1+0x234] ;  /* 0x0002340001387983 */ /* 0x000ee80000300800 */
[----:B------:R0:W-:Y:S04]  /*1353d0*/  @P6 STG.E.U8 desc[UR30][R28.64], R0 ;  /* 0x000000001c006986 */ /* 0x0001e8000c10111e */
[----:B------:R-:W3:Y:S04]  /*1353e0*/  LDL.LU.64 R18, [R1+0x3d0] ;  /* 0x0003d00001127983 */ /* 0x000ee80000300a00 */
[----:B------:R1:W-:Y:S01]  /*1353f0*/  @P5 STG.E.U8 desc[UR30][R24.64], R2 ;  /* 0x0000000218005986 */ /* 0x0003e2000c10111e */
[----:B0-----:R-:W-:-:S03]  /*135400*/  PRMT R0, R57, 0x7773, RZ ;  /* 0x0000777339007816 */ /* 0x001fc600000000ff */
[----:B------:R-:W3:Y:S04]  /*135410*/  LDL.LU.64 R28, [R1+0x3b8] ;  /* 0x0003b800011c7983 */ /* 0x000ee80000300a00 */
[----:B-1----:R-:W3:Y:S04]  /*135420*/  LDL.LU.64 R24, [R1+0x3b0] ;  /* 0x0003b00001187983 */ /* 0x002ee80000300a00 */
[----:B--2---:R0:W-:Y:S04]  /*135430*/  @P4 STG.E.U8 desc[UR30][R10.64], R0 ;  /* 0x000000000a004986 */ /* 0x0041e8000c10111e */
[----:B0-----:R-:W2:Y:S01]  /*135440*/  LDL.LU.64 R10, [R1+0x3c8] ;  /* 0x0003c800010a7983 */ /* 0x001ea20000300a00 */
[----:B------:R-:W-:Y:S01]  /*135450*/  ISETP.LT.AND P2, PT, R12, UR4, !P3 ;  /* 0x000000040c007c0c */ /* 0x000fe2000df41270 */
[----:B------:R-:W-:-:S02]  /*135460*/  ULDC UR4, c[0x0][0x228] ;  /* 0x00008a0000047ab9 */ /* 0x000fc40000000800 */
[----:B------:R-:W-:Y:S01]  /*135470*/  ISETP.LT.AND P5, PT, R60, UR4, !P3 ;  /* 0x000000043c007c0c */ /* 0x000fe2000dfa1270 */
[----:B------:R-:W-:Y:S01]  /*135480*/  ULDC UR4, c[0x0][0x228] ;  /* 0x00008a0000047ab9 */ /* 0x000fe20000000800 */
[C---:B----4-:R-:W-:Y:S02]  /*135490*/  PRMT R2, R14.reuse, 0x7770, RZ ;  /* 0x000077700e027816 */ /* 0x050fe400000000ff */
[----:B------:R-:W-:Y:S02]  /*1354a0*/  PRMT R0, R14, 0x7771, RZ ;  /* 0x000077710e007816 */ /* 0x000fe400000000ff */
[----:B------:R-:W-:Y:S01]  /*1354b0*/  ISETP.LT.AND P4, PT, R59, UR5, !P3 ;  /* 0x000000053b007c0c */ /* 0x000fe2000df81270 */
[----:B------:R-:W-:-:S03]  /*1354c0*/  ULDC UR5, c[0x0][0x228] ;  /* 0x00008a0000057ab9 */ /* 0x000fc60000000800 */
[----:B------:R0:W-:Y:S01]  /*1354d0*/  @P2 STG.E.U8 desc[UR30][R20.64], R2 ;  /* 0x0000000214002986 */ /* 0x0001e2000c10111e */
[----:B------:R-:W-:Y:S01]  /*1354e0*/  ISETP.LT.AND P3, PT, R55, UR4, !P3 ;  /* 0x0000000437007c0c */ /* 0x000fe2000df61270 */
[----:B------:R-:W-:Y:S02]  /*1354f0*/  ULDC UR4, c[0x0][0x228] ;  /* 0x00008a0000047ab9 */ /* 0x000fe40000000800 */
[----:B0-----:R-:W4:Y:S04]  /*135500*/  LDL.LU.64 R20, [R1+0x418] ;  /* 0x0004180001147983 */ /* 0x001f280000300a00 */
[----:B------:R-:W4:Y:S01]  /*135510*/  LDL.LU R57, [R1+0x224] ;  /* 0x0002240001397983 */ /* 0x000f220000300800 */
[----:B------:R-:W-:-:S03]  /*135520*/  PRMT R2, R14, 0x7772, RZ ;  /* 0x000077720e027816 */ /* 0x000fc600000000ff */
[----:B---3--:R0:W-:Y:S01]  /*135530*/  @P5 STG.E.U8 desc[UR30][R8.64], R0 ;  /* 0x0000000008005986 */ /* 0x0081e2000c10111e */
[----:B------:R-:W-:Y:S01]  /*135540*/  ISETP.LT.AND P6, PT, R61, UR5, !P0 ;  /* 0x000000053d007c0c */ /* 0x000fe2000c7c1270 */
[----:B------:R-:W-:Y:S01]  /*135550*/  ULDC UR5, c[0x0][0x228] ;  /* 0x00008a0000057ab9 */ /* 0x000fe20000000800 */
[----:B------:R-:W-:Y:S01]  /*135560*/  ISETP.LT.AND P2, PT, R51, UR6, !P0 ;  /* 0x0000000633007c0c */ /* 0x000fe2000c741270 */
[----:B------:R1:W-:Y:S04]  /*135570*/  @P4 STG.E.U8 desc[UR30][R16.64], R2 ;  /* 0x0000000210004986 */ /* 0x0003e8000c10111e */
[----:B0-----:R-:W3:Y:S01]  /*135580*/  LDL.LU.64 R8, [R1+0x610] ;  /* 0x0006100001087983 */ /* 0x001ee20000300a00 */
[----:B------:R-:W-:Y:S01]  /*135590*/  ISETP.LT.AND P4, PT, R53, UR4, !P0 ;  /* 0x0000000435007c0c */ /* 0x000fe2000c781270 */
[----:B------:R-:W-:Y:S01]  /*1355a0*/  ULDC UR4, c[0x0][0x228] ;  /* 0x00008a0000047ab9 */ /* 0x000fe20000000800 */
[----:B------:R-:W-:Y:S01]  /*1355b0*/  PRMT R0, R14, 0x7773, RZ ;  /* 0x000077730e007816 */ /* 0x000fe200000000ff */
[----:B-1----:R-:W3:Y:S01]  /*1355c0*/  LDL.LU.64 R16, [R1+0xaa0] ;  /* 0x000aa00001107983 */ /* 0x002ee20000300a00 */
[C---:B------:R-:W-:Y:S01]  /*1355d0*/  PRMT R2, R56.reuse, 0x7770, RZ ;  /* 0x0000777038027816 */ /* 0x040fe200000000ff */
[----:B------:R-:W-:Y:S01]  /*1355e0*/  ULDC UR6, c[0x0][0x228] ;  /* 0x00008a0000067ab9 */ /* 0x000fe20000000800 */
[C---:B------:R-:W-:Y:S01]  /*1355f0*/  PRMT R3, R56.reuse, 0x7771, RZ ;  /* 0x0000777138037816 */ /* 0x040fe200000000ff */
[----:B------:R0:W-:Y:S04]  /*135600*/  @P3 STG.E.U8 desc[UR30][R18.64], R0 ;  /* 0x0000000012003986 */ /* 0x0001e8000c10111e */
[----:B------:R-:W3:Y:S04]  /*135610*/  LDL.LU.64 R14, [R1+0x940] ;  /* 0x00094000010e7983 */ /* 0x000ee80000300a00 */
[----:B------:R-:W-:Y:S01]  /*135620*/  @P6 STG.E.U8 desc[UR30][R28.64], R2 ;  /* 0x000000021c006986 */ /* 0x000fe2000c10111e */
[----:B0-----:R-:W-:-:S03]  /*135630*/  PRMT R0, R56, 0x7772, RZ ;  /* 0x0000777238007816 */ /* 0x001fc600000000ff */
[----:B------:R-:W-:Y:S04]  /*135640*/  @P2 STG.E.U8 desc[UR30][R24.64], R3 ;  /* 0x0000000318002986 */ /* 0x000fe8000c10111e */
[----:B--2---:R0:W-:Y:S04]  /*135650*/  @P4 STG.E.U8 desc[UR30][R10.64], R0 ;  /* 0x000000000a004986 */ /* 0x0041e8000c10111e */
[----:B0-----:R-:W2:Y:S01]  /*135660*/  LDL.LU.64 R10, [R1+0xab0] ;  /* 0x000ab000010a7983 */ /* 0x001ea20000300a00 */
[----:B------:R-:W-:Y:S02]  /*135670*/  ISETP.LT.AND P3, PT, R13, UR4, !P0 ;  /* 0x000000040d007c0c */ /* 0x000fe4000c761270 */
[----:B------:R-:W-:Y:S01]  /*135680*/  ISETP.LT.AND P5, PT, R12, UR5, !P0 ;  /* 0x000000050c007c0c */ /* 0x000fe2000c7a1270 */
[----:B------:R-:W-:Y:S01]  /*135690*/  VIADD R0, R58, 0x6c ;  /* 0x0000006c3a007836 */ /* 0x000fe20000000000 */
[----:B------:R-:W-:Y:S01]  /*1356a0*/  ULDC UR4, c[0x0][0x22c] ;  /* 0x00008b0000047ab9 */ /* 0x000fe20000000800 */
[----:B------:R-:W-:Y:S01]  /*1356b0*/  ULDC UR5, c[0x0][0x228] ;  /* 0x00008a0000057ab9 */ /* 0x000fe20000000800 */
[----:B------:R-:W-:-:S02]  /*1356c0*/  PRMT R2, R56, 0x7773, RZ ;  /* 0x0000777338027816 */ /* 0x000fc400000000ff */
[----:B------:R-:W-:Y:S01]  /*1356d0*/  ISETP.GE.AND P2, PT, R0, UR4, PT ;  /* 0x0000000400007c0c */ /* 0x000fe2000bf46270 */
[----:B------:R-:W2:Y:S01]  /*1356e0*/  LDL.LU R56, [R1+0x188] ;  /* 0x0001880001387983 */ /* 0x000ea20000300800 */
[----:B------:R-:W-:-:S03]  /*1356f0*/  ISETP.LT.AND P6, PT, R60, UR5, !P0 ;  /* 0x000000053c007c0c */ /* 0x000fc6000c7c1270 */
[----:B------:R-:W2:Y:S01]  /*135700*/  LDL.LU.64 R18, [R1+0xa98] ;  /* 0x000a980001127983 */ /* 0x000ea20000300a00 */
[----:B------:R-:W-:Y:S01]  /*135710*/  ULDC UR5, c[0x0][0x228] ;  /* 0x00008a0000057ab9 */ /* 0x000fe20000000800 */
[----:B------:R-:W-:Y:S02]  /*135720*/  ULDC UR4, c[0x0][0x228] ;  /* 0x00008a0000047ab9 */ /* 0x000fe40000000800 */
[----:B----4-:R0:W-:Y:S01]  /*135730*/  @P3 STG.E.U8 desc[UR30][R20.64], R2 ;  /* 0x0000000214003986 */ /* 0x0101e2000c10111e */
[----:B------:R-:W-:Y:S02]  /*135740*/  PRMT R0, R57, 0x7770, RZ ;  /* 0x0000777039007816 */ /* 0x000fe400000000ff */
[----:B------:R-:W-:Y:S02]  /*135750*/  ISETP.LT.AND P4, PT, R59, UR5, !P0 ;  /* 0x000000053b007c0c */ /* 0x000fe4000c781270 */
[----:B------:R-:W-:Y:S01]  /*135760*/  ISETP.LT.AND P3, PT, R55, UR4, !P0 ;  /* 0x0000000437007c0c */ /* 0x000fe2000c761270 */
[----:B------:R-:W-:Y:S01]  /*135770*/  ULDC UR4, c[0x0][0x228] ;  /* 0x00008a0000047ab9 */ /* 0x000fe20000000800 */
[----:B------:R-:W-:Y:S01]  /*135780*/  ULDC UR5, c[0x0][0x228] ;  /* 0x00008a0000057ab9 */ /* 0x000fe20000000800 */
[C---:B0-----:R-:W-:Y:S01]  /*135790*/  PRMT R2, R57.reuse, 0x7771, RZ ;  /* 0x0000777139027816 */ /* 0x041fe200000000ff */
[----:B---3--:R0:W-:Y:S04]  /*1357a0*/  @P5 STG.E.U8 desc[UR30][R8.64], R0 ;  /* 0x0000000008005986 */ /* 0x0081e8000c10111e */
[----:B------:R1:W-:Y:S04]  /*1357b0*/  @P6 STG.E.U8 desc[UR30][R16.64], R2 ;  /* 0x0000000210006986 */ /* 0x0003e8000c10111e */
[----:B0-----:R-:W3:Y:S04]  /*1357c0*/  LDL.LU.64 R8, [R1+0xa78] ;  /* 0x000a780001087983 */ /* 0x001ee80000300a00 */
[----:B------:R-:W4:Y:S04]  /*1357d0*/  LDL.LU.64 R28, [R1+0xa50] ;  /* 0x000a5000011c7983 */ /* 0x000f280000300a00 */
[----:B-1----:R-:W4:Y:S04]  /*1357e0*/  LDL.LU.64 R16, [R1+0xa60] ;  /* 0x000a600001107983 */ /* 0x002f280000300a00 */
[----:B------:R-:W4:Y:S01]  /*1357f0*/  LDL.LU R7, [R1+0x248] ;  /* 0x0002480001077983 */ /* 0x000f220000300800 */
[----:B------:R-:W-:-:S03]  /*135800*/  PRMT R0, R57, 0x7772, RZ ;  /* 0x0000777239007816 */ /* 0x000fc600000000ff */
[----:B------:R-:W4:Y:S01]  /*135810*/  LDL.LU.64 R24, [R1+0xa30] ;  /* 0x000a300001187983 */ /* 0x000f220000300a00 */
[----:B------:R-:W-:-:S03]  /*135820*/  PRMT R2, R57, 0x7773, RZ ;  /* 0x0000777339027816 */ /* 0x000fc600000000ff */
[----:B------:R-:W4:Y:S04]  /*135830*/  LDL.LU.64 R20, [R1+0xa48] ;  /* 0x000a480001147983 */ /* 0x000f280000300a00 */
[----:B------:R0:W-:Y:S04]  /*135840*/  @P4 STG.E.U8 desc[UR30][R14.64], R0 ;  /* 0x000000000e004986 */ /* 0x0001e8000c10111e */
[----:B0-----:R-:W4:Y:S04]  /*135850*/  LDL.LU.64 R14, [R1+0xa20] ;  /* 0x000a2000010e7983 */ /* 0x001f280000300a00 */
[----:B--2---:R0:W-:Y:S04]  /*135860*/  @P3 STG.E.U8 desc[UR30][R10.64], R2 ;  /* 0x000000020a003986 */ /* 0x0041e8000c10111e */
[----:B0-----:R-:W2:Y:S01]  /*135870*/  LDL.LU.64 R10, [R1+0xa18] ;  /* 0x000a1800010a7983 */ /* 0x001ea20000300a00 */
[----:B------:R-:W-:-:S02]  /*135880*/  ISETP.LT.AND P6, PT, R61, UR4, !P2 ;  /* 0x000000043d007c0c */ /* 0x000fc4000d7c1270 */
[----:B------:R-:W-:Y:S01]  /*135890*/  ISETP.LT.AND P5, PT, R51, UR5, !P2 ;  /* 0x0000000533007c0c */ /* 0x000fe2000d7a1270 */
[----:B------:R-:W-:Y:S01]  /*1358a0*/  VIADD R0, R58, 0x6d ;  /* 0x0000006d3a007836 */ /* 0x000fe20000000000 */
[----:B------:R-:W-:Y:S01]  /*1358b0*/  ULDC UR4, c[0x0][0x22c] ;  /* 0x00008b0000047ab9 */ /* 0x000fe20000000800 */
[----:B------:R-:W-:Y:S02]  /*1358c0*/  ISETP.LT.AND P4, PT, R53, UR6, !P2 ;  /* 0x0000000635007c0c */ /* 0x000fe4000d781270 */
[----:B------:R-:W-:Y:S01]  /*1358d0*/  PRMT R2, R56, 0x7771, RZ ;  /* 0x0000777138027816 */ /* 0x000fe200000000ff */
[----:B------:R-:W2:Y:S01]  /*1358e0*/  LDL.LU R57, [R1+0x238] ;  /* 0x0002380001397983 */ /* 0x000ea20000300800 */
[----:B------:R-:W-:Y:S01]  /*1358f0*/  ISETP.GE.AND P0, PT, R0, UR4, PT ;  /* 0x0000000400007c0c */ /* 0x000fe2000bf06270 */
[----:B------:R-:W-:Y:S01]  /*135900*/  ULDC UR4, c[0x0][0x228] ;  /* 0x00008a0000047ab9 */ /* 0x000fe20000000800 */
[----:B------:R-:W-:Y:S02]  /*135910*/  PRMT R0, R56, 0x7770, RZ ;  /* 0x0000777038007816 */ /* 0x000fe400000000ff */
[----:B------:R-:W-:-:S02]  /*135920*/  ISETP.LT.AND P3, PT, R13, UR4, !P2 ;  /* 0x000000040d007c0c */ /* 0x000fc4000d761270 */
[----:B------:R-:W-:Y:S01]  /*135930*/  PRMT R3, R56, 0x7772, RZ ;  /* 0x0000777238037816 */ /* 0x000fe200000000ff */
[----:B------:R-:W-:Y:S01]  /*135940*/  ULDC UR4, c[0x0][0x228] ;  /* 0x00008a0000047ab9 */ /* 0x000fe20000000800 */
[----:B------:R-:W-:Y:S01]  /*135950*/  ULDC UR5, c[0x0][0x228] ;  /* 0x00008a0000057ab9 */ /* 0x000fe20000000800 */
[----:B------:R0:W-:Y:S01]  /*135960*/  @P6 STG.E.U8 desc[UR30][R18.64], R0 ;  /* 0x0000000012006986 */ /* 0x0001e2000c10111e */
[----:B------:R-:W-:Y:S01]  /*135970*/  ISETP.LT.AND P6, PT, R12, UR4, !P2 ;  /* 0x000000040c007c0c */ /* 0x000fe2000d7c1270 */
[----:B------:R-:W-:Y:S01]  /*135980*/  ULDC UR4, c[0x0][0x228] ;  /* 0x00008a0000047ab9 */ /* 0x000fe20000000800 */
[----:B------:R-:W-:Y:S01]  /*135990*/  ULDC UR6, c[0x0][0x228] ;  /* 0x00008a0000067ab9 */ /* 0x000fe20000000800 */
[----:B0-----:R-:W-:Y:S01]  /*1359a0*/  PRMT R0, R56, 0x7773, RZ ;  /* 0x0000777338007816 */ /* 0x001fe200000000ff */
[----:B---3--:R0:W-:Y:S01]  /*1359b0*/  @P5 STG.E.U8 desc[UR30][R8.64], R2 ;  /* 0x0000000208005986 */ /* 0x0081e2000c10111e */
[----:B------:R-:W-:-:S03]  /*1359c0*/  ISETP.LT.AND P5, PT, R60, UR5, !P2 ;  /* 0x000000053c007c0c */ /* 0x000fc6000d7a1270 */
[----:B----4-:R-:W-:Y:S01]  /*1359d0*/  @P4 STG.E.U8 desc[UR30][R28.64], R3 ;  /* 0x000000031c004986 */ /* 0x010fe2000c10111e */
[----:B------:R-:W-:Y:S01]  /*1359e0*/  ISETP.LT.AND P4, PT, R59, UR4, !P2 ;  /* 0x000000043b007c0c */ /* 0x000fe2000d781270 */
[----:B------:R-:W-:Y:S02]  /*1359f0*/  ULDC UR4, c[0x0][0x228] ;  /* 0x00008a0000047ab9 */ /* 0x000fe40000000800 */
[----:B0-----:R-:W3:Y:S04]  /*135a00*/  LDL.LU.64 R8, [R1+0x9d8] ;  /* 0x0009d80001087983 */ /* 0x001ee80000300a00 */
[----:B------:R0:W-:Y:S01]  /*135a10*/  @P3 STG.E.U8 desc[UR30][R16.64], R0 ;  /* 0x0000000010003986 */ /* 0x0001e2000c10111e */
[----:B------:R-:W-:Y:S02]  /*135a20*/  ISETP.LT.AND P3, PT, R55, UR4, !P2 ;  /* 0x0000000437007c0c */ /* 0x000fe4000d761270 */
[C---:B------:R-:W-:Y:S01]  /*135a30*/  PRMT R2, R7.reuse, 0x7771, RZ ;  /* 0x0000777107027816 */ /* 0x040fe200000000ff */
[----:B------:R-:W-:Y:S01]  /*135a40*/  ULDC UR5, c[0x0][0x228] ;  /* 0x00008a0000057ab9 */ /* 0x000fe20000000800 */
[----:B------:R-:W-:Y:S01]  /*135a50*/  ULDC UR4, c[0x0][0x228] ;  /* 0x00008a0000047ab9 */ /* 0x000fe20000000800 */
[----:B0-----:R-:W4:Y:S01]  /*135a60*/  LDL.LU.64 R16, [R1+0x9d0] ;  /* 0x0009d00001107983 */ /* 0x001f220000300a00 */
[----:B------:R-:W-:-:S03]  /*135a70*/  PRMT R0, R7, 0x7770, RZ ;  /* 0x0000777007007816 */ /* 0x000fc600000000ff */
[----:B------:R-:W4:Y:S04]  /*135a80*/  LDL.LU R56, [R1+0x228] ;  /* 0x0002280001387983 */ /* 0x000f280000300800 */
[----:B------:R-:W4:Y:S04]  /*135a90*/  LDL.LU.64 R22, [R1+0x9c8] ;  /* 0x0009c80001167983 */ /* 0x000f280000300a00 */
[----:B------:R-:W4:Y:S04]  /*135aa0*/  LDL.LU.64 R18, [R1+0x9c0] ;  /* 0x0009c00001127983 */ /* 0x000f280000300a00 */
[----:B------:R0:W-:Y:S04]  /*135ab0*/  @P6 STG.E.U8 desc[UR30][R24.64], R0 ;  /* 0x0000000018006986 */ /* 0x0001e8000c10111e */
[----:B------:R1:W-:Y:S01]  /*135ac0*/  @P5 STG.E.U8 desc[UR30][R20.64], R2 ;  /* 0x0000000214005986 */ /* 0x0003e2000c10111e */
[----:B0-----:R-:W-:-:S02]  /*135ad0*/  PRMT R0, R7, 0x7772, RZ ;  /* 0x0000777207007816 */ /* 0x001fc400000000ff */
[----:B-1----:R-:W-:Y:S01]  /*135ae0*/  PRMT R2, R7, 0x7773, RZ ;  /* 0x0000777307027816 */ /* 0x002fe200000000ff */
[----:B------:R-:W4:Y:S04]  /*135af0*/  LDL.LU.64 R24, [R1+0x998] ;  /* 0x0009980001187983 */ /* 0x000f280000300a00 */
[----:B------:R-:W-:Y:S04]  /*135b00*/  @P4 STG.E.U8 desc[UR30][R14.64], R0 ;  /* 0x000000000e004986 */ /* 0x000fe8000c10111e */
[----:B--2---:R0:W-:Y:S04]  /*135b10*/  @P3 STG.E.U8 desc[UR30][R10.64], R2 ;  /* 0x000000020a003986 */ /* 0x0041e8000c10111e */
[----:B0-----:R-:W2:Y:S01]  /*135b20*/  LDL.LU.64 R10, [R1+0x968] ;  /* 0x00096800010a7983 */ /* 0x001ea20000300a00 */
[----:B------:R-:W-:-:S02]  /*135b30*/  ISETP.LT.AND P2, PT, R61, UR5, !P0 ;  /* 0x000000053d007c0c */ /* 0x000fc4000c741270 */
[----:B------:R-:W-:Y:S02]  /*135b40*/  PRMT R0, R57, 0x7770, RZ ;  /* 0x0000777039007816 */ /* 0x000fe400000000ff */
[----:B------:R-:W-:Y:S01]  /*135b50*/  ISETP.LT.AND P3, PT, R51, UR4, !P0 ;  /* 0x0000000433007c0c */ /* 0x000fe2000c761270 */
[----:B------:R-:W-:Y:S01]  /*135b60*/  ULDC UR4, c[0x0][0x228] ;  /* 0x00008a0000047ab9 */ /* 0x000fe20000000800 */
[----:B------:R-:W-:Y:S02]  /*135b70*/  PRMT R2, R57, 0x7771, RZ ;  /* 0x0000777139027816 */ /* 0x000fe400000000ff */
[----:B------:R-:W-:Y:S01]  /*135b80*/  ISETP.LT.AND P4, PT, R53, UR4, !P0 ;  /* 0x0000000435007c0c */ /* 0x000fe2000c781270 */
[----:B------:R-:W-:Y:S01]  /*135b90*/  ULDC UR4, c[0x0][0x22c] ;  /* 0x00008b0000047ab9 */ /* 0x000fe20000000800 */
[----:B------:R-:W-:Y:S01]  /*135ba0*/  ULDC UR5, c[0x0][0x228] ;  /* 0x00008a0000057ab9 */ /* 0x000fe20000000800 */
[----:B------:R-:W-:Y:S02]  /*135bb0*/  ISETP.LT.AND P6, PT, R12, UR6, !P0 ;  /* 0x000000060c007c0c */ /* 0x000fe4000c7c1270 */
[----:B------:R-:W-:Y:S01]  /*135bc0*/  ISETP.LT.AND P5, PT, R13, UR5, !P0 ;  /* 0x000000050d007c0c */ /* 0x000fe2000c7a1270 */
[----:B------:R-:W-:Y:S01]  /*135bd0*/  ULDC UR5, c[0x0][0x228] ;  /* 0x00008a0000057ab9 */ /* 0x000fe20000000800 */
[----:B------:R-:W-:Y:S01]  /*135be0*/  ULDC UR6, c[0x0][0x228] ;  /* 0x00008a0000067ab9 */ /* 0x000fe20000000800 */
[----:B---3--:R0:W-:Y:S04]  /*135bf0*/  @P2 STG.E.U8 desc[UR30][R8.64], R0 ;  /* 0x0000000008002986 */ /* 0x0081e8000c10111e */
[----:B0-----:R-:W3:Y:S01]  /*135c00*/  LDL.LU.64 R8, [R1+0x990] ;  /* 0x0009900001087983 */ /* 0x001ee20000300a00 */
[----:B------:R-:W-:-:S03]  /*135c10*/  VIADD R0, R58, 0x6e ;  /* 0x0000006e3a007836 */ /* 0x000fc60000000000 */
[----:B------:R-:W3:Y:S04]  /*135c20*/  LDL.LU R14, [R1+0x18c] ;  /* 0x00018c00010e7983 */ /* 0x000ee80000300800 */
[----:B----4-:R0:W-:Y:S04]  /*135c30*/  @P3 STG.E.U8 desc[UR30][R16.64], R2 ;  /* 0x0000000210003986 */ /* 0x0101e8000c10111e */
[----:B------:R-:W4:Y:S04]  /*135c40*/  LDL.LU.64 R28, [R1+0x988] ;  /* 0x00098800011c7983 */ /* 0x000f280000300a00 */
[----:B------:R-:W4:Y:S01]  /*135c50*/  LDL.LU.64 R20, [R1+0x960] ;  /* 0x0009600001147983 */ /* 0x000f220000300a00 */
[----:B------:R-:W-:Y:S01]  /*135c60*/  ISETP.GE.AND P2, PT, R0, UR4, PT ;  /* 0x0000000400007c0c */ /* 0x000fe2000bf46270 */
[----:B------:R-:W-:-:S02]  /*135c70*/  ULDC UR4, c[0x0][0x228] ;  /* 0x00008a0000047ab9 */ /* 0x000fc40000000800 */
[----:B------:R-:W-:Y:S02]  /*135c80*/  ISETP.LT.AND P3, PT, R60, UR4, !P0 ;  /* 0x000000043c007c0c */ /* 0x000fe4000c761270 */
[C---:B------:R-:W-:Y:S02]  /*135c90*/  PRMT R0, R57.reuse, 0x7772, RZ ;  /* 0x0000777239007816 */ /* 0x040fe400000000ff */
[C---:B------:R-:W-:Y:S01]  /*135ca0*/  PRMT R3, R56.reuse, 0x7770, RZ ;  /* 0x0000777038037816 */ /* 0x040fe200000000ff */
[----:B------:R-:W-:Y:S01]  /*135cb0*/  ULDC UR4, c[0x0][0x228] ;  /* 0x00008a0000047ab9 */ /* 0x000fe20000000800 */
[----:B0-----:R-:W-:Y:S01]  /*135cc0*/  PRMT R2, R57, 0x7773, RZ ;  /* 0x0000777339027816 */ /* 0x001fe200000000ff */
[----:B------:R0:W-:Y:S04]  /*135cd0*/  @P4 STG.E.U8 desc[UR30][R22.64], R0 ;  /* 0x0000000016004986 */ /* 0x0001e8000c10111e */
[----:B------:R-:W4:Y:S04]  /*135ce0*/  LDL.LU.64 R16, [R1+0x8f8] ;  /* 0x0008f80001107983 */ /* 0x000f280000300a00 */
[----:B------:R-:W-:Y:S04]  /*135cf0*/  @P5 STG.E.U8 desc[UR30][R18.64], R2 ;  /* 0x0000000212005986 */ /* 0x000fe8000c10111e */
[----:B------:R-:W-:Y:S01]  /*135d00*/  @P6 STG.E.U8 desc[UR30][R24.64], R3 ;  /* 0x0000000318006986 */ /* 0x000fe2000c10111e */
[----:B0-----:R-:W-:-:S05]  /*135d10*/  PRMT R0, R56, 0x7771, RZ ;  /* 0x0000777138007816 */ /* 0x001fca00000000ff */
[----:B--2---:R0:W-:Y:S04]  /*135d20*/  @P3 STG.E.U8 desc[UR30][R10.64], R0 ;  /* 0x000000000a003986 */ /* 0x0041e8000c10111e */
[----:B0-----:R-:W2:Y:S01]  /*135d30*/  LDL.LU.64 R10, [R1+0x938] ;  /* 0x00093800010a7983 */ /* 0x001ea20000300a00 */
[----:B------:R-:W-:Y:S02]  /*135d40*/  ISETP.LT.AND P4, PT, R59, UR4, !P0 ;  /* 0x000000043b007c0c */ /* 0x000fe4000c781270 */
[----:B------:R-:W-:Y:S01]  /*135d50*/  ISETP.LT.AND P0, PT, R55, UR5, !P0 ;  /* 0x0000000537007c0c */ /* 0x000fe2000c701270 */
[----:B------:R-:W-:Y:S01]  /*135d60*/  ULDC UR5, c[0x0][0x228] ;  /* 0x00008a0000057ab9 */ /* 0x000fe20000000800 */
[----:B------:R-:W-:Y:S01]  /*135d70*/  PRMT R2, R56, 0x7772, RZ ;  /* 0x0000777238027816 */ /* 0x000fe200000000ff */
[----:B------:R-:W2:Y:S01]  /*135d80*/  LDL.LU R57, [R1+0x24c] ;  /* 0x00024c0001397983 */ /* 0x000ea20000300800 */
[----:B------:R-:W-:Y:S01]  /*135d90*/  ISETP.LT.AND P5, PT, R61, UR5, !P2 ;  /* 0x000000053d007c0c */ /* 0x000fe2000d7a1270 */
[----:B------:R-:W-:Y:S01]  /*135da0*/  VIADD R0, R58, 0x6f ;  /* 0x0000006f3a007836 */ /* 0x000fe20000000000 */
[----:B------:R-:W-:Y:S01]  /*135db0*/  ULDC UR4, c[0x0][0x22c] ;  /* 0x00008b0000047ab9 */ /* 0x000fe20000000800 */
[----:B------:R-:W2:Y:S01]  /*135dc0*/  LDL.LU.64 R24, [R1+0x958] ;  /* 0x0009580001187983 */ /* 0x000ea20000300a00 */
[----:B------:R-:W-:-:S02]  /*135dd0*/  ULDC UR5, c[0x0][0x228] ;  /* 0x00008a0000057ab9 */ /* 0x000fc40000000800 */
[----:B------:R-:W-:Y:S02]  /*135de0*/  ISETP.GE.AND P3, PT, R0, UR4, PT ;  /* 0x0000000400007c0c */ /* 0x000fe4000bf66270 */
[----:B------:R-:W-:Y:S02]  /*135df0*/  PRMT R0, R56, 0x7773, RZ ;  /* 0x0000777338007816 */ /* 0x000fe400000000ff */
[----:B------:R-:W-:Y:S01]  /*135e00*/  ISETP.LT.AND P6, PT, R51, UR5, !P2 ;  /* 0x0000000533007c0c */ /* 0x000fe2000d7c1270 */
[----:B------:R-:W-:Y:S01]  /*135e10*/  ULDC UR4, c[0x0][0x228] ;  /* 0x00008a0000047ab9 */ /* 0x000fe20000000800 */
[----:B------:R-:W-:Y:S01]  /*135e20*/  ULDC UR5, c[0x0][0x228] ;  /* 0x00008a0000057ab9 */ /* 0x000fe20000000800 */
[----:B---3--:R0:W-:Y:S04]  /*135e30*/  @P4 STG.E.U8 desc[UR30][R8.64], R2 ;  /* 0x0000000208004986 */ /* 0x0081e8000c10111e */
[----:B----4-:R1:W-:Y:S04]  /*135e40*/  @P0 STG.E.U8 desc[UR30][R28.64], R0 ;  /* 0x000000001c000986 */ /* 0x0103e8000c10111e */
[----:B0-----:R-:W3:Y:S01]  /*135e50*/  LDL.LU.64 R8, [R1+0x930] ;  /* 0x0009300001087983 */ /* 0x001ee20000300a00 */
[----:B------:R-:W-:-:S05]  /*135e60*/  PRMT R2, R14, 0x7770, RZ ;  /* 0x000077700e027816 */ /* 0x000fca00000000ff */
[----:B------:R0:W-:Y:S01]  /*135e70*/  @P5 STG.E.U8 desc[UR30][R20.64], R2 ;  /* 0x0000000214005986 */ /* 0x0001e2000c10111e */
[----:B------:R-:W-:Y:S02]  /*135e80*/  ISETP.LT.AND P5, PT, R53, UR4, !P2 ;  /* 0x0000000435007c0c */ /* 0x000fe4000d7a1270 */
[C---:B-1----:R-:W-:Y:S02]  /*135e90*/  PRMT R0, R14.reuse, 0x7771, RZ ;  /* 0x000077710e007816 */ /* 0x042fe400000000ff */
[----:B------:R-:W-:Y:S01]  /*135ea0*/  ISETP.LT.AND P4, PT, R13, UR5, !P2 ;  /* 0x000000050d007c0c */ /* 0x000fe2000d781270 */
[----:B------:R-:W-:Y:S01]  /*135eb0*/  ULDC UR4, c[0x0][0x22c] ;  /* 0x00008b0000047ab9 */ /* 0x000fe20000000800 */
[----:B------:R-:W-:Y:S01]  /*135ec0*/  ULDC UR5, c[0x0][0x228] ;  /* 0x00008a0000057ab9 */ /* 0x000fe20000000800 */
[----:B0-----:R-:W4:Y:S04]  /*135ed0*/  LDL.LU.64 R20, [R1+0x8f0] ;  /* 0x0008f00001147983 */ /* 0x001f280000300a00 */
[----:B------:R0:W-:Y:S04]  /*135ee0*/  @P6 STG.E.U8 desc[UR30][R16.64], R0 ;  /* 0x0000000010006986 */ /* 0x0001e8000c10111e */
[----:B------:R-:W4:Y:S04]  /*135ef0*/  LDL.LU R56, [R1+0x23c] ;  /* 0x00023c0001387983 */ /* 0x000f280000300800 */
[----:B------:R-:W4:Y:S01]  /*135f00*/  LDL.LU.64 R22, [R1+0x918] ;  /* 0x0009180001167983 */ /* 0x000f220000300a00 */
[----:B0-----:R-:W-:-:S03]  /*135f10*/  PRMT R0, R14, 0x7772, RZ ;  /* 0x000077720e007816 */ /* 0x001fc600000000ff */
[----:B------:R-:W4:Y:S04]  /*135f20*/  LDL.LU.64 R16, [R1+0x910] ;  /* 0x0009100001107983 */ /* 0x000f280000300a00 */
[----:B--2---:R0:W-:Y:S04]  /*135f30*/  @P5 STG.E.U8 desc[UR30][R10.64], R0 ;  /* 0x000000000a005986 */ /* 0x0041e8000c10111e */
[----:B0-----:R-:W2:Y:S01]  /*135f40*/  LDL.LU.64 R10, [R1+0x8c0] ;  /* 0x0008c000010a7983 */ /* 0x001ea20000300a00 */
[----:B------:R-:W-:Y:S01]  /*135f50*/  ISETP.LT.AND P6, PT, R12, UR6, !P2 ;  /* 0x000000060c007c0c */ /* 0x000fe2000d7c1270 */
[----:B------:R-:W-:Y:S01]  /*135f60*/  VIADD R2, R58, 0x70 ;  /* 0x000000703a027836 */ /* 0x000fe20000000000 */
[----:B------:R-:W-:-:S02]  /*135f70*/  PRMT R3, R57, 0x7770, RZ ;  /* 0x0000777039037816 */ /* 0x000fc400000000ff */
[C---:B------:R-:W-:Y:S02]  /*135f80*/  PRMT R4, R57.reuse, 0x7771, RZ ;  /* 0x0000777139047816 */ /* 0x040fe400000000ff */
[C---:B------:R-:W-:Y:S02]  /*135f90*/  PRMT R0, R57.reuse, 0x7772, RZ ;  /* 0x0000777239007816 */ /* 0x040fe400000000ff */
[----:B------:R-:W-:Y:S02]  /*135fa0*/  PRMT R5, R57, 0x7773, RZ ;  /* 0x0000777339057816 */ /* 0x000fe400000000ff */
[----:B------:R-:W-:Y:S02]  /*135fb0*/  ISETP.GE.AND P0, PT, R2, UR4, PT ;  /* 0x0000000402007c0c */ /* 0x000fe4000bf06270 */
[----:B------:R-:W-:Y:S01]  /*135fc0*/  PRMT R2, R14, 0x7773, RZ ;  /* 0x000077730e027816 */ /* 0x000fe200000000ff */
[----:B------:R-:W-:Y:S01]  /*135fd0*/  ULDC UR4, c[0x0][0x228] ;  /* 0x00008a0000047ab9 */ /* 0x000fe20000000800 */
[----:B------:R-:W2:Y:S01]  /*135fe0*/  LDL.LU.64 R14, [R1+0x8b0] ;  /* 0x0008b000010e7983 */ /* 0x000ea20000300a00 */
[----:B------:R-:W-:-:S03]  /*135ff0*/  ISETP.LT.AND P5, PT, R60, UR4, !P2 ;  /* 0x000000043c007c0c */ /* 0x000fc6000d7a1270 */
[----:B------:R-:W-:Y:S01]  /*136000*/  @P4 STG.E.U8 desc[UR30][R24.64], R2 ;  /* 0x0000000218004986 */ /* 0x000fe2000c10111e */
[----:B------:R-:W-:Y:S01]  /*136010*/  ULDC UR4, c[0x0][0x228] ;  /* 0x00008a0000047ab9 */ /* 0x000fe20000000800 */
[----:B------:R-:W-:Y:S02]  /*136020*/  ULDC UR6, c[0x0][0x228] ;  /* 0x00008a0000067ab9 */ /* 0x000fe40000000800 */
[----:B---3--:R0:W-:Y:S01]  /*136030*/  @P6 STG.E.U8 desc[UR30][R8.64], R3 ;  /* 0x0000000308006986 */ /* 0x0081e2000c10111e */
[----:B------:R-:W-:Y:S01]  /*136040*/  ISETP.LT.AND P6, PT, R59, UR4, !P2 ;  /* 0x000000043b007c0c */ /* 0x000fe2000d7c1270 */
[----:B------:R-:W-:Y:S01]  /*136050*/  ULDC UR4, c[0x0][0x228] ;  /* 0x00008a0000047ab9 */ /* 0x000fe20000000800 */
[----:B------:R-:W-:Y:S01]  /*136060*/  ISETP.LT.AND P2, PT, R55, UR5, !P2 ;  /* 0x0000000537007c0c */ /* 0x000fe2000d741270 */
[----:B0-----:R-:W3:Y:S04]  /*136070*/  LDL.LU.64 R8, [R1+0x8a0] ;  /* 0x0008a00001087983 */ /* 0x001ee80000300a00 */
[----:B------:R-:W3:Y:S04]  /*136080*/  LDL.LU R57, [R1+0x22c] ;  /* 0x00022c0001397983 */ /* 0x000ee80000300800 */
[----:B------:R-:W3:Y:S01]  /*136090*/  LDL.LU.64 R18, [R1+0x8a8] ;  /* 0x0008a80001127983 */ /* 0x000ee20000300a00 */
[----:B------:R-:W-:Y:S01]  /*1360a0*/  ISETP.LT.AND P4, PT, R61, UR4, !P3 ;  /* 0x000000043d007c0c */ /* 0x000fe2000df81270 */
[----:B------:R-:W-:Y:S01]  /*1360b0*/  ULDC UR4, c[0x0][0x228] ;  /* 0x00008a0000047ab9 */ /* 0x000fe20000000800 */
[----:B------:R-:W-:Y:S01]  /*1360c0*/  ULDC UR5, c[0x0][0x228] ;  /* 0x00008a0000057ab9 */ /* 0x000fe20000000800 */
[----:B----4-:R0:W-:Y:S01]  /*1360d0*/  @P5 STG.E.U8 desc[UR30][R20.64], R4 ;  /* 0x0000000414005986 */ /* 0x0101e2000c10111e */
[----:B------:R-:W-:-:S03]  /*1360e0*/  PRMT R2, R56, 0x7770, RZ ;  /* 0x0000777038027816 */ /* 0x000fc600000000ff */
[----:B0-----:R-:W4:Y:S04]  /*1360f0*/  LDL.LU.64 R20, [R1+0x898] ;  /* 0x0008980001147983 */ /* 0x001f280000300a00 */
[----:B------:R-:W-:Y:S04]  /*136100*/  @P6 STG.E.U8 desc[UR30][R22.64], R0 ;  /* 0x0000000016006986 */ /* 0x000fe8000c10111e */
[----:B------:R-:W4:Y:S04]  /*136110*/  LDL.LU.64 R28, [R1+0x870] ;  /* 0x00087000011c7983 */ /* 0x000f280000300a00 */
[----:B------:R-:W-:Y:S04]  /*136120*/  @P2 STG.E.U8 desc[UR30][R16.64], R5 ;  /* 0x0000000510002986 */ /* 0x000fe8000c10111e */
[----:B------:R-:W4:Y:S04]  /*136130*/  LDL.LU.64 R24, [R1+0x868] ;  /* 0x0008680001187983 */ /* 0x000f280000300a00 */
[----:B--2---:R0:W-:Y:S04]  /*136140*/  @P4 STG.E.U8 desc[UR30][R10.64], R2 ;  /* 0x000000020a004986 */ /* 0x0041e8000c10111e */
[----:B0-----:R-:W2:Y:S01]  /*136150*/  LDL.LU.64 R10, [R1+0x830] ;  /* 0x00083000010a7983 */ /* 0x001ea20000300a00 */
[----:B------:R-:W-:-:S02]  /*136160*/  ISETP.LT.AND P5, PT, R51, UR6, !P3 ;  /* 0x0000000633007c0c */ /* 0x000fc4000dfa1270 */
[----:B------:R-:W-:Y:S01]  /*136170*/  ISETP.LT.AND P6, PT, R53, UR4, !P3 ;  /* 0x0000000435007c0c */ /* 0x000fe2000dfc1270 */
[----:B------:R-:W-:Y:S01]  /*136180*/  ULDC UR4, c[0x0][0x228] ;  /* 0x00008a0000047ab9 */ /* 0x000fe20000000800 */
[C---:B------:R-:W-:Y:S02]  /*136190*/  PRMT R3, R56.reuse, 0x7771, RZ ;  /* 0x0000777138037816 */ /* 0x040fe400000000ff */
[C---:B------:R-:W-:Y:S02]  /*1361a0*/  PRMT R4, R56.reuse, 0x7772, RZ ;  /* 0x0000777238047816 */ /* 0x040fe400000000ff */
[----:B------:R-:W-:Y:S02]  /*1361b0*/  PRMT R6, R56, 0x7773, RZ ;  /* 0x0000777338067816 */ /* 0x000fe400000000ff */
[----:B------:R-:W-:Y:S01]  /*1361c0*/  ISETP.LT.AND P2, PT, R13, UR4, !P3 ;  /* 0x000000040d007c0c */ /* 0x000fe2000df41270 */
[----:B------:R-:W2:Y:S01]  /*1361d0*/  LDL.LU R56, [R1+0x210] ;  /* 0x0002100001387983 */ /* 0x000ea20000300800 */
[----:B------:R-:W-:Y:S01]  /*1361e0*/  ISETP.LT.AND P4, PT, R12, UR5, !P3 ;  /* 0x000000050c007c0c */ /* 0x000fe2000df81270 */
[----:B------:R-:W-:Y:S01]  /*1361f0*/  ULDC UR4, c[0x0][0x228] ;  /* 0x00008a0000047ab9 */ /* 0x000fe20000000800 */
[----:B------:R-:W-:Y:S01]  /*136200*/  ULDC UR6, c[0x0][0x228] ;  /* 0x00008a0000067ab9 */ /* 0x000fe20000000800 */
[----:B------:R-:W-:Y:S01]  /*136210*/  ULDC UR5, c[0x0][0x228] ;  /* 0x00008a0000057ab9 */ /* 0x000fe20000000800 */
[----:B------:R0:W-:Y:S01]  /*136220*/  @P5 STG.E.U8 desc[UR30][R14.64], R3 ;  /* 0x000000030e005986 */ /* 0x0001e2000c10111e */
[----:B------:R-:W-:Y:S01]  /*136230*/  ISETP.LT.AND P5, PT, R60, UR6, !P3 ;  /* 0x000000063c007c0c */ /* 0x000fe2000dfa1270 */
[----:B------:R-:W-:-:S02]  /*136240*/  ULDC UR6, c[0x0][0x228] ;  /* 0x00008a0000067ab9 */ /* 0x000fc40000000800 */
[----:B0-----:R-:W2:Y:S04]  /*136250*/  LDL.LU.64 R14, [R1+0x820] ;  /* 0x00082000010e7983 */ /* 0x001ea80000300a00 */
[----:B---3--:R0:W-:Y:S01]  /*136260*/  @P6 STG.E.U8 desc[UR30][R8.64], R4 ;  /* 0x0000000408006986 */ /* 0x0081e2000c10111e */
[----:B------:R-:W-:Y:S02]  /*136270*/  PRMT R0, R57, 0x7770, RZ ;  /* 0x0000777039007816 */ /* 0x000fe400000000ff */
[----:B------:R-:W-:Y:S01]  /*136280*/  ISETP.LT.AND P6, PT, R59, UR4, !P3 ;  /* 0x000000043b007c0c */ /* 0x000fe2000dfc1270 */
[----:B------:R-:W-:Y:S01]  /*136290*/  ULDC UR4, c[0x0][0x228] ;  /* 0x00008a0000047ab9 */ /* 0x000fe20000000800 */
[----:B------:R-:W-:Y:S04]  /*1362a0*/  @P2 STG.E.U8 desc[UR30][R18.64], R6 ;  /* 0x0000000612002986 */ /* 0x000fe8000c10111e */
[----:B0-----:R-:W3:Y:S04]  /*1362b0*/  LDL.LU.64 R8, [R1+0x7f8] ;  /* 0x0007f80001087983 */ /* 0x001ee80000300a00 */
[----:B------:R-:W3:Y:S01]  /*1362c0*/  LDL.LU.64 R16, [R1+0x7f0] ;  /* 0x0007f00001107983 */ /* 0x000ee20000300a00 */
[----:B------:R-:W-:-:S02]  /*1362d0*/  ISETP.LT.AND P3, PT, R55, UR4, !P3 ;  /* 0x0000000437007c0c */ /* 0x000fc4000df61270 */
[C---:B------:R-:W-:Y:S02]  /*1362e0*/  PRMT R2, R57.reuse, 0x7771, RZ ;  /* 0x0000777139027816 */ /* 0x040fe400000000ff */
[C---:B------:R-:W-:Y:S02]  /*1362f0*/  PRMT R3, R57.reuse, 0x7772, RZ ;  /* 0x0000777239037816 */ /* 0x040fe400000000ff */
[----:B------:R-:W-:Y:S01]  /*136300*/  PRMT R4, R57, 0x7773, RZ ;  /* 0x0000777339047816 */ /* 0x000fe200000000ff */
[----:B----4-:R0:W-:Y:S04]  /*136310*/  @P4 STG.E.U8 desc[UR30][R20.64], R0 ;  /* 0x0000000014004986 */ /* 0x0101e8000c10111e */
[----:B------:R-:W-:Y:S01]  /*136320*/  @P5 STG.E.U8 desc[UR30][R28.64], R2 ;  /* 0x000000021c005986 */ /* 0x000fe2000c10111e */
[----:B------:R-:W-:-:S03]  /*136330*/  ULDC UR4, c[0x0][0x228] ;  /* 0x00008a0000047ab9 */ /* 0x000fc60000000800 */
[----:B0-----:R-:W4:Y:S04]  /*136340*/  LDL.LU.64 R20, [R1+0x7c0] ;  /* 0x0007c00001147983 */ /* 0x001f280000300a00 */
[----:B------:R-:W4:Y:S04]  /*136350*/  LDL.LU R57, [R1+0x200] ;  /* 0x0002000001397983 */ /* 0x000f280000300800 */
        /* <DEDUP_REMOVED lines=8> */
[----:B------:R-:W-:Y:S02]  /*1363e0*/  ISETP.LT.AND P3, PT, R53, UR5, !P0 ;  /* 0x0000000535007c0c */ /* 0x000fe4000c761270 */
[----:B------:R-:W-:Y:S02]  /*1363f0*/  PRMT R3, R56, 0x7771, RZ ;  /* 0x0000777138037816 */ /* 0x000fe400000000ff */
[----:B------:R-:W-:Y:S01]  /*136400*/  ISETP.LT.AND P4, PT, R13, UR6, !P0 ;  /* 0x000000060d007c0c */ /* 0x000fe2000c781270 */
[----:B------:R-:W-:Y:S01]  /*136410*/  VIADD R0, R58, 0x71 ;  /* 0x000000713a007836 */ /* 0x000fe20000000000 */
[----:B------:R-:W-:Y:S01]  /*136420*/  ULDC UR4, c[0x0][0x22c] ;  /* 0x00008b0000047ab9 */ /* 0x000fe20000000800 */
[----:B------:R-:W-:Y:S01]  /*136430*/  ULDC UR5, c[0x0][0x228] ;  /* 0x00008a0000057ab9 */ /* 0x000fe20000000800 */
[----:B------:R-:W-:Y:S01]  /*136440*/  ULDC UR6, c[0x0][0x228] ;  /* 0x00008a0000067ab9 */ /* 0x000fe20000000800 */
[----:B------:R0:W-:Y:S01]  /*136450*/  @P2 STG.E.U8 desc[UR30][R14.64], R2 ;  /* 0x000000020e002986 */ /* 0x0001e2000c10111e */
[----:B------:R-:W-:-:S02]  /*136460*/  ISETP.GE.AND P5, PT, R0, UR4, PT ;  /* 0x0000000400007c0c */ /* 0x000fc4000bfa6270 */
[----:B------:R-:W-:Y:S01]  /*136470*/  PRMT R0, R56, 0x7772, RZ ;  /* 0x0000777238007816 */ /* 0x000fe200000000ff */
[----:B------:R-:W-:Y:S02]  /*136480*/  ULDC UR4, c[0x0][0x228] ;  /* 0x00008a0000047ab9 */ /* 0x000fe40000000800 */
[----:B------:R-:W-:Y:S01]  /*136490*/  ISETP.LT.AND P2, PT, R12, UR4, !P0 ;  /* 0x000000040c007c0c */ /* 0x000fe2000c741270 */
[----:B------:R-:W-:Y:S01]  /*1364a0*/  ULDC UR4, c[0x0][0x228] ;  /* 0x00008a0000047ab9 */ /* 0x000fe20000000800 */
[----:B0-----:R-:W-:Y:S01]  /*1364b0*/  PRMT R2, R56, 0x7773, RZ ;  /* 0x0000777338027816 */ /* 0x001fe200000000ff */
[----:B---3--:R0:W-:Y:S04]  /*1364c0*/  @P6 STG.E.U8 desc[UR30][R8.64], R3 ;  /* 0x0000000308006986 */ /* 0x0081e8000c10111e */
[----:B------:R1:W-:Y:S04]  /*1364d0*/  @P3 STG.E.U8 desc[UR30][R16.64], R0 ;  /* 0x0000000010003986 */ /* 0x0003e8000c10111e */
[----:B0-----:R-:W3:Y:S04]  /*1364e0*/  LDL.LU.64 R8, [R1+0x7a8] ;  /* 0x0007a80001087983 */ /* 0x001ee80000300a00 */
[----:B------:R-:W3:Y:S04]  /*1364f0*/  LDL.LU R14, [R1+0x1f0] ;  /* 0x0001f000010e7983 */ /* 0x000ee80000300800 */
[----:B------:R-:W3:Y:S04]  /*136500*/  LDL.LU.64 R24, [R1+0x7b0] ;  /* 0x0007b00001187983 */ /* 0x000ee80000300a00 */
[----:B-1----:R-:W3:Y:S01]  /*136510*/  LDL.LU.64 R16, [R1+0x780] ;  /* 0x0007800001107983 */ /* 0x002ee20000300a00 */
[----:B------:R-:W-:-:S03]  /*136520*/  VIADD R0, R58, 0x72 ;  /* 0x000000723a007836 */ /* 0x000fc60000000000 */
[----:B------:R-:W3:Y:S04]  /*136530*/  LDL.LU.64 R28, [R1+0x788] ;  /* 0x00078800011c7983 */ /* 0x000ee80000300a00 */
[----:B----4-:R0:W-:Y:S01]  /*136540*/  @P4 STG.E.U8 desc[UR30][R20.64], R2 ;  /* 0x0000000214004986 */ /* 0x0101e2000c10111e */
[----:B------:R-:W-:Y:S01]  /*136550*/  ISETP.LT.AND P4, PT, R60, UR4, !P0 ;  /* 0x000000043c007c0c */ /* 0x000fe2000c781270 */
[----:B------:R-:W-:Y:S02]  /*136560*/  ULDC UR4, c[0x0][0x22c] ;  /* 0x00008b0000047ab9 */ /* 0x000fe40000000800 */
[----:B------:R-:W-:Y:S02]  /*136570*/  ISETP.GE.AND P3, PT, R0, UR4, PT ;  /* 0x0000000400007c0c */ /* 0x000fe4000bf66270 */
[----:B------:R-:W-:-:S02]  /*136580*/  PRMT R0, R57, 0x7771, RZ ;  /* 0x0000777139007816 */ /* 0x000fc400000000ff */
[----:B------:R-:W-:Y:S01]  /*136590*/  ISETP.LT.AND P6, PT, R59, UR5, !P0 ;  /* 0x000000053b007c0c */ /* 0x000fe2000c7c1270 */
[----:B------:R-:W-:Y:S01]  /*1365a0*/  ULDC UR4, c[0x0][0x228] ;  /* 0x00008a0000047ab9 */ /* 0x000fe20000000800 */
[----:B------:R-:W-:Y:S01]  /*1365b0*/  ULDC UR5, c[0x0][0x228] ;  /* 0x00008a0000057ab9 */ /* 0x000fe20000000800 */
[----:B0-----:R-:W-:Y:S01]  /*1365c0*/  PRMT R2, R57, 0x7770, RZ ;  /* 0x0000777039027816 */ /* 0x001fe200000000ff */
[----:B------:R-:W4:Y:S04]  /*1365d0*/  LDL.LU.64 R20, [R1+0x730] ;  /* 0x0007300001147983 */ /* 0x000f280000300a00 */
[----:B------:R-:W4:Y:S04]  /*1365e0*/  LDL.LU R56, [R1+0x290] ;  /* 0x0002900001387983 */ /* 0x000f280000300800 */
[----:B------:R-:W-:Y:S04]  /*1365f0*/  @P2 STG.E.U8 desc[UR30][R18.64], R2 ;  /* 0x0000000212002986 */ /* 0x000fe8000c10111e */
[----:B--2---:R0:W-:Y:S04]  /*136600*/  @P4 STG.E.U8 desc[UR30][R10.64], R0 ;  /* 0x000000000a004986 */ /* 0x0041e8000c10111e */
[----:B0-----:R-:W2:Y:S01]  /*136610*/  LDL.LU.64 R10, [R1+0x718] ;  /* 0x00071800010a7983 */ /* 0x001ea20000300a00 */
[----:B------:R-:W-:-:S02]  /*136620*/  ISETP.LT.AND P0, PT, R55, UR4, !P0 ;  /* 0x0000000437007c0c */ /* 0x000fc4000c701270 */
[----:B------:R-:W-:Y:S02]  /*136630*/  PRMT R2, R57, 0x7772, RZ ;  /* 0x0000777239027816 */ /* 0x000fe400000000ff */
[----:B------:R-:W-:Y:S01]  /*136640*/  ISETP.LT.AND P2, PT, R61, UR5, !P5 ;  /* 0x000000053d007c0c */ /* 0x000fe2000ef41270 */
[----:B------:R-:W-:Y:S01]  /*136650*/  ULDC UR4, c[0x0][0x228] ;  /* 0x00008a0000047ab9 */ /* 0x000fe20000000800 */
[----:B------:R-:W-:Y:S01]  /*136660*/  PRMT R0, R57, 0x7773, RZ ;  /* 0x0000777339007816 */ /* 0x000fe200000000ff */
[----:B------:R-:W-:Y:S01]  /*136670*/  ULDC UR5, c[0x0][0x228] ;  /* 0x00008a0000057ab9 */ /* 0x000fe20000000800 */
[----:B---3--:R0:W-:Y:S01]  /*136680*/  @P6 STG.E.U8 desc[UR30][R8.64], R2 ;  /* 0x0000000208006986 */ /* 0x0081e2000c10111e */
[----:B------:R-:W-:Y:S01]  /*136690*/  ISETP.LT.AND P6, PT, R51, UR4, !P5 ;  /* 0x0000000433007c0c */ /* 0x000fe2000efc1270 */
[----:B------:R-:W-:Y:S02]  /*1366a0*/  ULDC UR4, c[0x0][0x228] ;  /* 0x00008a0000047ab9 */ /* 0x000fe40000000800 */
[----:B------:R-:W-:Y:S01]  /*1366b0*/  ISETP.LT.AND P4, PT, R53, UR4, !P5 ;  /* 0x0000000435007c0c */ /* 0x000fe2000ef81270 */
[----:B------:R1:W-:Y:S01]  /*1366c0*/  @P0 STG.E.U8 desc[UR30][R24.64], R0 ;  /* 0x0000000018000986 */ /* 0x0003e2000c10111e */
[----:B------:R-:W-:Y:S01]  /*1366d0*/  ULDC UR4, c[0x0][0x228] ;  /* 0x00008a0000047ab9 */ /* 0x000fe20000000800 */
[----:B0-----:R-:W-:-:S02]  /*1366e0*/  PRMT R2, R14, 0x7770, RZ ;  /* 0x000077700e027816 */ /* 0x001fc400000000ff */
[----:B------:R-:W3:Y:S04]  /*1366f0*/  LDL.LU.64 R8, [R1+0x6f8] ;  /* 0x0006f80001087983 */ /* 0x000ee80000300a00 */
[----:B------:R0:W-:Y:S04]  /*136700*/  @P2 STG.E.U8 desc[UR30][R16.64], R2 ;  /* 0x0000000210002986 */ /* 0x0001e8000c10111e */
[----:B-1----:R-:W3:Y:S01]  /*136710*/  LDL.LU.64 R24, [R1+0x6e8] ;  /* 0x0006e80001187983 */ /* 0x002ee20000300a00 */
[----:B------:R-:W-:Y:S02]  /*136720*/  ISETP.LT.AND P2, PT, R13, UR4, !P5 ;  /* 0x000000040d007c0c */ /* 0x000fe4000ef41270 */
[----:B------:R-:W-:Y:S01]  /*136730*/  PRMT R0, R14, 0x7771, RZ ;  /* 0x000077710e007816 */ /* 0x000fe200000000ff */
[----:B------:R-:W-:-:S04]  /*136740*/  ULDC UR4, c[0x0][0x22c] ;  /* 0x00008b0000047ab9 */ /* 0x000fc80000000800 */
[----:B------:R-:W-:Y:S01]  /*136750*/  @P6 STG.E.U8 desc[UR30][R28.64], R0 ;  /* 0x000000001c006986 */ /* 0x000fe2000c10111e */
[----:B0-----:R-:W-:-:S03]  /*136760*/  PRMT R2, R14, 0x7772, RZ ;  /* 0x000077720e027816 */ /* 0x001fc600000000ff */
[----:B------:R-:W3:Y:S04]  /*136770*/  LDL.LU.64 R16, [R1+0x638] ;  /* 0x0006380001107983 */ /* 0x000ee80000300a00 */
[----:B------:R-:W3:Y:S04]  /*136780*/  LDL.LU R57, [R1+0x214] ;  /* 0x0002140001397983 */ /* 0x000ee80000300800 */
[----:B------:R-:W3:Y:S04]  /*136790*/  LDL.LU.64 R22, [R1+0x670] ;  /* 0x0006700001167983 */ /* 0x000ee80000300a00 */
[----:B----4-:R0:W-:Y:S02]  /*1367a0*/  @P4 STG.E.U8 desc[UR30][R20.64], R2 ;  /* 0x0000000214004986 */ /* 0x0101e4000c10111e */
[----:B0-----:R-:W-:-:S02]  /*1367b0*/  PRMT R2, R14, 0x7773, RZ ;  /* 0x000077730e027816 */ /* 0x001fc400000000ff */
[----:B------:R-:W4:Y:S04]  /*1367c0*/  LDL.LU.64 R20, [R1+0x5d0] ;  /* 0x0005d00001147983 */ /* 0x000f280000300a00 */
[----:B--2---:R0:W-:Y:S04]  /*1367d0*/  @P2 STG.E.U8 desc[UR30][R10.64], R2 ;  /* 0x000000020a002986 */ /* 0x0041e8000c10111e */
[----:B0-----:R-:W2:Y:S04]  /*1367e0*/  LDL.LU.64 R10, [R1+0x5c8] ;  /* 0x0005c800010a7983 */ /* 0x001ea80000300a00 */
[----:B------:R-:W2:Y:S01]  /*1367f0*/  LDL.LU.64 R14, [R1+0x530] ;  /* 0x00053000010e7983 */ /* 0x000ea20000300a00 */
[----:B------:R-:W-:Y:S01]  /*136800*/  ISETP.LT.AND P6, PT, R12, UR5, !P5 ;  /* 0x000000050c007c0c */ /* 0x000fe2000efc1270 */
[----:B------:R-:W-:Y:S01]  /*136810*/  ULDC UR5, c[0x0][0x228] ;  /* 0x00008a0000057ab9 */ /* 0x000fe20000000800 */
[----:B------:R-:W-:Y:S01]  /*136820*/  VIADD R0, R58, 0x73 ;  /* 0x000000733a007836 */ /* 0x000fe20000000000 */
[----:B------:R-:W-:-:S02]  /*136830*/  ISETP.LT.AND P0, PT, R60, UR5, !P5 ;  /* 0x000000053c007c0c */ /* 0x000fc4000ef01270 */
[----:B------:R-:W-:Y:S02]  /*136840*/  PRMT R3, R56, 0x7770, RZ ;  /* 0x0000777038037816 */ /* 0x000fe400000000ff */
[----:B------:R-:W-:Y:S01]  /*136850*/  ISETP.LT.AND P4, PT, R59, UR6, !P5 ;  /* 0x000000063b007c0c */ /* 0x000fe2000ef81270 */
[----:B------:R-:W-:Y:S01]  /*136860*/  ULDC UR5, c[0x0][0x228] ;  /* 0x00008a0000057ab9 */ /* 0x000fe20000000800 */
[----:B------:R-:W-:Y:S01]  /*136870*/  ISETP.GE.AND P2, PT, R0, UR4, PT ;  /* 0x0000000400007c0c */ /* 0x000fe2000bf46270 */
[----:B------:R-:W-:Y:S01]  /*136880*/  ULDC UR4, c[0x0][0x228] ;  /* 0x00008a0000047ab9 */ /* 0x000fe20000000800 */
[C---:B------:R-:W-:Y:S02]  /*136890*/  PRMT R0, R56.reuse, 0x7771, RZ ;  /* 0x0000777138007816 */ /* 0x040fe400000000ff */
[----:B------:R-:W-:Y:S01]  /*1368a0*/  ISETP.LT.AND P5, PT, R55, UR4, !P5 ;  /* 0x0000000437007c0c */ /* 0x000fe2000efa1270 */
[----:B------:R-:W-:Y:S01]  /*1368b0*/  ULDC UR4, c[0x0][0x228] ;  /* 0x00008a0000047ab9 */ /* 0x000fe20000000800 */
[----:B------:R-:W-:Y:S01]  /*1368c0*/  PRMT R2, R56, 0x7772, RZ ;  /* 0x0000777238027816 */ /* 0x000fe200000000ff */
[----:B------:R-:W-:Y:S01]  /*1368d0*/  ULDC UR6, c[0x0][0x228] ;  /* 0x00008a0000067ab9 */ /* 0x000fe20000000800 */
[----:B---3--:R0:W-:Y:S01]  /*1368e0*/  @P6 STG.E.U8 desc[UR30][R8.64], R3 ;  /* 0x0000000308006986 */ /* 0x0081e2000c10111e */
[----:B------:R-:W-:Y:S01]  /*1368f0*/  ISETP.LT.AND P6, PT, R61, UR5, !P3 ;  /* 0x000000053d007c0c */ /* 0x000fe2000dfc1270 */
[----:B------:R-:W-:-:S02]  /*136900*/  ULDC UR5, c[0x0][0x228] ;  /* 0x00008a0000057ab9 */ /* 0x000fc40000000800 */
[----:B------:R1:W-:Y:S01]  /*136910*/  @P0 STG.E.U8 desc[UR30][R24.64], R0 ;  /* 0x0000000018000986 */ /* 0x0003e2000c10111e */
[----:B------:R-:W-:Y:S01]  /*136920*/  ISETP.LT.AND P0, PT, R51, UR4, !P3 ;  /* 0x0000000433007c0c */ /* 0x000fe2000df01270 */
[----:B------:R-:W-:Y:S02]  /*136930*/  ULDC UR4, c[0x0][0x228] ;  /* 0x00008a0000047ab9 */ /* 0x000fe40000000800 */
[----:B0-----:R-:W3:Y:S04]  /*136940*/  LDL.LU R8, [R1+0x204] ;  /* 0x0002040001087983 */ /* 0x001ee80000300800 */
[----:B------:R-:W3:Y:S04]  /*136950*/  LDL.LU.64 R18, [R1+0x4b8] ;  /* 0x0004b80001127983 */ /* 0x000ee80000300a00 */
[----:B------:R-:W3:Y:S01]  /*136960*/  LDL.LU.64 R28, [R1+0x4b0] ;  /* 0x0004b000011c7983 */ /* 0x000ee20000300a00 */
[----:B-1----:R-:W-:-:S03]  /*136970*/  PRMT R0, R56, 0x7773, RZ ;  /* 0x0000777338007816 */ /* 0x002fc600000000ff */
[----:B------:R0:W-:Y:S04]  /*136980*/  @P4 STG.E.U8 desc[UR30][R16.64], R2 ;  /* 0x0000000210004986 */ /* 0x0001e8000c10111e */
[----:B------:R-:W3:Y:S01]  /*136990*/  LDL.LU.64 R24, [R1+0x490] ;  /* 0x0004900001187983 */ /* 0x000ee20000300a00 */
[----:B------:R-:W-:-:S03]  /*1369a0*/  ISETP.LT.AND P4, PT, R53, UR5, !P3 ;  /* 0x0000000535007c0c */ /* 0x000fc6000df81270 */
[----:B------:R1:W-:Y:S01]  /*1369b0*/  @P5 STG.E.U8 desc[UR30][R22.64], R0 ;  /* 0x0000000016005986 */ /* 0x0003e2000c10111e */
[----:B------:R-:W-:Y:S01]  /*1369c0*/  ULDC UR5, c[0x0][0x228] ;  /* 0x00008a0000057ab9 */ /* 0x000fe20000000800 */
[C---:B0-----:R-:W-:Y:S02]  /*1369d0*/  PRMT R2, R57.reuse, 0x7770, RZ ;  /* 0x0000777039027816 */ /* 0x041fe400000000ff */
[----:B------:R-:W3:Y:S04]  /*1369e0*/  LDL.LU.64 R16, [R1+0x488] ;  /* 0x0004880001107983 */ /* 0x000ee80000300a00 */
[----:B------:R-:W3:Y:S01]  /*1369f0*/  LDL.LU R9, [R1+0x1f4] ;  /* 0x0001f40001097983 */ /* 0x000ee20000300800 */
[----:B-1----:R-:W-:-:S03]  /*136a00*/  PRMT R0, R57, 0x7771, RZ ;  /* 0x0000777139007816 */ /* 0x002fc600000000ff */
[----:B----4-:R0:W-:Y:S02]  /*136a10*/  @P6 STG.E.U8 desc[UR30][R20.64], R2 ;  /* 0x0000000214006986 */ /* 0x0101e4000c10111e */
[C---:B0-----:R-:W-:Y:S02]  /*136a20*/  PRMT R2, R57.reuse, 0x7772, RZ ;  /* 0x0000777239027816 */ /* 0x041fe400000000ff */
[----:B--2---:R0:W-:Y:S04]  /*136a30*/  @P0 STG.E.U8 desc[UR30][R10.64], R0 ;  /* 0x000000000a000986 */ /* 0x0041e8000c10111e */
[----:B------:R1:W-:Y:S04]  /*136a40*/  @P4 STG.E.U8 desc[UR30][R14.64], R2 ;  /* 0x000000020e004986 */ /* 0x0003e8000c10111e */
[----:B0-----:R-:W2:Y:S04]  /*136a50*/  LDL.LU.64 R10, [R1+0x4a8] ;  /* 0x0004a800010a7983 */ /* 0x001ea80000300a00 */
[----:B------:R-:W4:Y:S01]  /*136a60*/  LDL.LU.64 R20, [R1+0x448] ;  /* 0x0004480001147983 */ /* 0x000f220000300a00 */
[----:B------:R-:W-:-:S03]  /*136a70*/  PRMT R0, R57, 0x7773, RZ ;  /* 0x0000777339007816 */ /* 0x000fc600000000ff */
[----:B-1----:R-:W4:Y:S04]  /*136a80*/  LDL.LU.64 R14, [R1+0x480] ;  /* 0x00048000010e7983 */ /* 0x002f280000300a00 */
[----:B------:R-:W4:Y:S01]  /*136a90*/  LDL.LU.64 R56, [R1+0x438] ;  /* 0x0004380001387983 */ /* 0x000f220000300a00 */
[----:B------:R-:W-:Y:S02]  /*136aa0*/  ISETP.LT.AND P5, PT, R13, UR4, !P3 ;  /* 0x000000040d007c0c */ /* 0x000fe4000dfa1270 */
[----:B------:R-:W-:Y:S01]  /*136ab0*/  ISETP.LT.AND P6, PT, R12, UR5, !P3 ;  /* 0x000000050c007c0c */ /* 0x000fe2000dfc1270 */
[----:B------:R-:W-:Y:S01]  /*136ac0*/  ULDC UR4, c[0x0][0x228] ;  /* 0x00008a0000047ab9 */ /* 0x000fe20000000800 */
[----:B------:R-:W-:Y:S01]  /*136ad0*/  ULDC UR5, c[0x0][0x228] ;  /* 0x00008a0000057ab9 */ /* 0x000fe20000000800 */
[----:B------:R-:W-:Y:S01]  /*136ae0*/  ISETP.LT.AND P4, PT, R60, UR4, !P3 ;  /* 0x000000043c007c0c */ /* 0x000fe2000df81270 */
[----:B------:R-:W-:-:S02]  /*136af0*/  ULDC UR4, c[0x0][0x228] ;  /* 0x00008a0000047ab9 */ /* 0x000fc40000000800 */
[----:B------:R-:W-:Y:S01]  /*136b00*/  ISETP.LT.AND P0, PT, R59, UR4, !P3 ;  /* 0x000000043b007c0c */ /* 0x000fe2000df01270 */
[----:B------:R-:W-:Y:S02]  /*136b10*/  ULDC UR4, c[0x0][0x228] ;  /* 0x00008a0000047ab9 */ /* 0x000fe40000000800 */
[----:B------:R-:W-:Y:S01]  /*136b20*/  ISETP.LT.AND P3, PT, R55, UR4, !P3 ;  /* 0x0000000437007c0c */ /* 0x000fe2000df61270 */
[----:B------:R-:W-:Y:S01]  /*136b30*/  ULDC UR4, c[0x0][0x228] ;  /* 0x00008a0000047ab9 */ /* 0x000fe20000000800 */
[C---:B---3--:R-:W-:Y:S01]  /*136b40*/  PRMT R2, R8.reuse, 0x7770, RZ ;  /* 0x0000777008027816 */ /* 0x048fe200000000ff */
[----:B------:R0:W-:Y:S04]  /*136b50*/  @P5 STG.E.U8 desc[UR30][R18.64], R0 ;  /* 0x0000000012005986 */ /* 0x0001e8000c10111e */
[----:B------:R1:W-:Y:S01]  /*136b60*/  @P6 STG.E.U8 desc[UR30][R28.64], R2 ;  /* 0x000000021c006986 */ /* 0x0003e2000c10111e */
[----:B------:R-:W-:Y:S01]  /*136b70*/  ISETP.LT.AND P6, PT, R61, UR5, !P2 ;  /* 0x000000053d007c0c */ /* 0x000fe2000d7c1270 */
[----:B------:R-:W-:Y:S01]  /*136b80*/  ULDC UR5, c[0x0][0x228] ;  /* 0x00008a0000057ab9 */ /* 0x000fe20000000800 */
[----:B0-----:R-:W-:-:S02]  /*136b90*/  PRMT R0, R8, 0x7771, RZ ;  /* 0x0000777108007816 */ /* 0x001fc400000000ff */
[----:B-1----:R-:W-:-:S03]  /*136ba0*/  PRMT R2, R8, 0x7772, RZ ;  /* 0x0000777208027816 */ /* 0x002fc600000000ff */
[----:B------:R0:W-:Y:S04]  /*136bb0*/  @P4 STG.E.U8 desc[UR30][R24.64], R0 ;  /* 0x0000000018004986 */ /* 0x0001e8000c10111e */
[----:B------:R-:W3:Y:S04]  /*136bc0*/  LDL.LU.64 R28, [R1+0x470] ;  /* 0x00047000011c7983 */ /* 0x000ee80000300a00 */
[----:B------:R-:W3:Y:S01]  /*136bd0*/  LDL.LU R7, [R1+0x294] ;  /* 0x0002940001077983 */ /* 0x000ee20000300800 */
[----:B------:R-:W-:-:S03]  /*136be0*/  ISETP.LT.AND P4, PT, R51, UR4, !P2 ;  /* 0x0000000433007c0c */ /* 0x000fc6000d781270 */
[----:B------:R1:W-:Y:S01]  /*136bf0*/  @P0 STG.E.U8 desc[UR30][R16.64], R2 ;  /* 0x0000000210000986 */ /* 0x0003e2000c10111e */
[----:B------:R-:W-:Y:S02]  /*136c00*/  ISETP.LT.AND P5, PT, R53, UR5, !P2 ;  /* 0x0000000535007c0c */ /* 0x000fe4000d7a1270 */
[----:B------:R-:W-:Y:S01]  /*136c10*/  PRMT R3, R9, 0x7770, RZ ;  /* 0x0000777009037816 */ /* 0x000fe200000000ff */
[----:B------:R-:W-:Y:S01]  /*136c20*/  ULDC UR4, c[0x0][0x228] ;  /* 0x00008a0000047ab9 */ /* 0x000fe20000000800 */
[----:B------:R-:W-:Y:S01]  /*136c30*/  ULDC UR5, c[0x0][0x228] ;  /* 0x00008a0000057ab9 */ /* 0x000fe20000000800 */
[----:B0-----:R-:W-:Y:S01]  /*136c40*/  VIADD R0, R58, 0x76 ;  /* 0x000000763a007836 */ /* 0x001fe20000000000 */
[----:B-1----:R-:W-:Y:S01]  /*136c50*/  PRMT R2, R8, 0x7773, RZ ;  /* 0x0000777308027816 */ /* 0x002fe200000000ff */
[----:B------:R-:W3:Y:S03]  /*136c60*/  LDL.LU.64 R16, [R1+0x478] ;  /* 0x0004780001107983 */ /* 0x000ee60000300a00 */
[----:B------:R-:W-:-:S02]  /*136c70*/  ISETP.GE.AND P0, PT, R0, UR21, PT ;  /* 0x0000001500007c0c */ /* 0x000fc4000bf06270 */
[C---:B------:R-:W-:Y:S01]  /*136c80*/  PRMT R0, R9.reuse, 0x7771, RZ ;  /* 0x0000777109007816 */ /* 0x040fe200000000ff */
[----:B--2---:R0:W-:Y:S04]  /*136c90*/  @P3 STG.E.U8 desc[UR30][R10.64], R2 ;  /* 0x000000020a003986 */ /* 0x0041e8000c10111e */
[----:B----4-:R-:W-:Y:S04]  /*136ca0*/  @P6 STG.E.U8 desc[UR30][R20.64], R3 ;  /* 0x0000000314006986 */ /* 0x010fe8000c10111e */
[----:B------:R-:W-:Y:S04]  /*136cb0*/  @P4 STG.E.U8 desc[UR30][R14.64], R0 ;  /* 0x000000000e004986 */ /* 0x000fe8000c10111e */
[----:B0-----:R-:W2:Y:S01]  /*136cc0*/  LDL.LU.64 R10, [R1+0x468] ;  /* 0x00046800010a7983 */ /* 0x001ea20000300a00 */
[----:B------:R-:W-:-:S03]  /*136cd0*/  PRMT R2, R9, 0x7772, RZ ;  /* 0x0000777209027816 */ /* 0x000fc600000000ff */
[----:B------:R-:W4:Y:S04]  /*136ce0*/  LDL.LU.64 R24, [R1+0x460] ;  /* 0x0004600001187983 */ /* 0x000f280000300a00 */
[----:B------:R0:W-:Y:S04]  /*136cf0*/  @P5 STG.E.U8 desc[UR30][R56.64], R2 ;  /* 0x0000000238005986 */ /* 0x0001e8000c10111e */
[----:B0-----:R-:W4:Y:S01]  /*136d00*/  LDL.LU.64 R56, [R1+0x440] ;  /* 0x0004400001387983 */ /* 0x001f220000300a00 */
[----:B------:R-:W-:-:S03]  /*136d10*/  ISETP.LT.AND P6, PT, R13, UR4, !P2 ;  /* 0x000000040d007c0c */ /* 0x000fc6000d7c1270 */
[----:B------:R-:W4:Y:S01]  /*136d20*/  LDL.LU R8, [R1+0x218] ;  /* 0x0002180001087983 */ /* 0x000f220000300800 */
[----:B------:R-:W-:Y:S01]  /*136d30*/  ULDC UR4, c[0x0][0x228] ;  /* 0x00008a0000047ab9 */ /* 0x000fe20000000800 */
[----:B------:R-:W-:Y:S01]  /*136d40*/  VIADD R0, R58, 0x74 ;  /* 0x000000743a007836 */ /* 0x000fe20000000000 */
[----:B------:R-:W-:Y:S01]  /*136d50*/  ISETP.LT.AND P4, PT, R12, UR4, !P2 ;  /* 0x000000040c007c0c */ /* 0x000fe2000d781270 */
[----:B------:R-:W4:Y:S04]  /*136d60*/  LDL.LU.64 R20, [R1+0x458] ;  /* 0x0004580001147983 */ /* 0x000f280000300a00 */
[----:B------:R-:W4:Y:S01]  /*136d70*/  LDL.LU.64 R14, [R1+0x450] ;  /* 0x00045000010e7983 */ /* 0x000f220000300a00 */
[----:B------:R-:W-:Y:S02]  /*136d80*/  PRMT R2, R9, 0x7773, RZ ;  /* 0x0000777309027816 */ /* 0x000fe400000000ff */
[----:B------:R-:W-:Y:S01]  /*136d90*/  ISETP.LT.AND P5, PT, R60, UR5, !P2 ;  /* 0x000000053c007c0c */ /* 0x000fe2000d7a1270 */
[----:B------:R-:W-:Y:S01]  /*136da0*/  ULDC UR4, c[0x0][0x22c] ;  /* 0x00008b0000047ab9 */ /* 0x000fe20000000800 */
[----:B------:R-:W-:Y:S01]  /*136db0*/  ULDC UR5, c[0x0][0x228] ;  /* 0x00008a0000057ab9 */ /* 0x000fe20000000800 */
[----:B------:R-:W-:Y:S01]  /*136dc0*/  ISETP.GE.AND P3, PT, R0, UR4, PT ;  /* 0x0000000400007c0c */ /* 0x000fe2000bf66270 */
[----:B------:R-:W-:Y:S01]  /*136dd0*/  ULDC UR4, c[0x0][0x228] ;  /* 0x00008a0000047ab9 */ /* 0x000fe20000000800 */
[----:B---3--:R0:W-:Y:S01]  /*136de0*/  @P6 STG.E.U8 desc[UR30][R28.64], R2 ;  /* 0x000000021c006986 */ /* 0x0081e2000c10111e */
[----:B------:R-:W-:-:S02]  /*136df0*/  PRMT R0, R7, 0x7770, RZ ;  /* 0x0000777007007816 */ /* 0x000fc400000000ff */
[----:B------:R-:W-:Y:S02]  /*136e00*/  ISETP.LT.AND P6, PT, R59, UR4, !P2 ;  /* 0x000000043b007c0c */ /* 0x000fe4000d7c1270 */
[----:B------:R-:W-:Y:S01]  /*136e10*/  ISETP.LT.AND P2, PT, R55, UR5, !P2 ;  /* 0x0000000537007c0c */ /* 0x000fe2000d741270 */
[----:B------:R-:W-:Y:S01]  /*136e20*/  ULDC UR4, c[0x0][0x228] ;  /* 0x00008a0000047ab9 */ /* 0x000fe20000000800 */
[----:B------:R-:W-:Y:S01]  /*136e30*/  ULDC UR5, c[0x0][0x228] ;  /* 0x00008a0000057ab9 */ /* 0x000fe20000000800 */
[C---:B0-----:R-:W-:Y:S01]  /*136e40*/  PRMT R2, R7.reuse, 0x7771, RZ ;  /* 0x0000777107027816 */ /* 0x041fe200000000ff */
[----:B------:R0:W-:Y:S04]  /*136e50*/  @P4 STG.E.U8 desc[UR30][R16.64], R0 ;  /* 0x0000000010004986 */ /* 0x0001e8000c10111e */
[----:B0-----:R-:W3:Y:S01]  /*136e60*/  LDL.LU.64 R16, [R1+0x4a0] ;  /* 0x0004a00001107983 */ /* 0x001ee20000300a00 */
[----:B------:R-:W-:-:S03]  /*136e70*/  PRMT R0, R7, 0x7772, RZ ;  /* 0x0000777207007816 */ /* 0x000fc600000000ff */
[----:B--2---:R0:W-:Y:S04]  /*136e80*/  @P5 STG.E.U8 desc[UR30][R10.64], R2 ;  /* 0x000000020a005986 */ /* 0x0041e8000c10111e */
[----:B----4-:R-:W-:Y:S04]  /*136e90*/  @P6 STG.E.U8 desc[UR30][R24.64], R0 ;  /* 0x0000000018006986 */ /* 0x010fe8000c10111e */
[----:B0-----:R-:W2:Y:S04]  /*136ea0*/  LDL.LU.64 R10, [R1+0x498] ;  /* 0x00049800010a7983 */ /* 0x001ea80000300a00 */
[----:B------:R-:W4:Y:S01]  /*136eb0*/  LDL.LU R9, [R1+0x208] ;  /* 0x0002080001097983 */ /* 0x000f220000300800 */
[----:B------:R-:W-:-:S03]  /*136ec0*/  PRMT R2, R7, 0x7773, RZ ;  /* 0x0000777307027816 */ /* 0x000fc600000000ff */
[----:B------:R-:W2:Y:S04]  /*136ed0*/  LDL.LU.64 R18, [R1+0x4d8] ;  /* 0x0004d80001127983 */ /* 0x000ea80000300a00 */
[----:B------:R0:W-:Y:S04]  /*136ee0*/  @P2 STG.E.U8 desc[UR30][R56.64], R2 ;  /* 0x0000000238002986 */ /* 0x0001e8000c10111e */
[----:B0-----:R-:W2:Y:S01]  /*136ef0*/  LDL.LU.64 R56, [R1+0x4d0] ;  /* 0x0004d00001387983 */ /* 0x001ea20000300a00 */
[----:B------:R-:W-:Y:S01]  /*136f00*/  ISETP.LT.AND P4, PT, R61, UR4, !P3 ;  /* 0x000000043d007c0c */ /* 0x000fe2000df81270 */
[----:B------:R-:W-:Y:S01]  /*136f10*/  ULDC UR4, c[0x0][0x228] ;  /* 0x00008a0000047ab9 */ /* 0x000fe20000000800 */
[----:B------:R-:W-:-:S02]  /*136f20*/  PRMT R0, R8, 0x7770, RZ ;  /* 0x0000777008007816 */ /* 0x000fc400000000ff */
[----:B------:R-:W-:Y:S02]  /*136f30*/  ISETP.LT.AND P5, PT, R51, UR4, !P3 ;  /* 0x0000000433007c0c */ /* 0x000fe4000dfa1270 */
[----:B------:R-:W-:Y:S01]  /*136f40*/  PRMT R2, R8, 0x7771, RZ ;  /* 0x0000777108027816 */ /* 0x000fe200000000ff */
[----:B------:R-:W-:Y:S01]  /*136f50*/  ULDC UR4, c[0x0][0x228] ;  /* 0x00008a0000047ab9 */ /* 0x000fe20000000800 */
[----:B------:R-:W2:Y:S01]  /*136f60*/  LDL.LU.64 R28, [R1+0x5c0] ;  /* 0x0005c000011c7983 */ /* 0x000ea20000300a00 */
[----:B------:R-:W-:-:S03]  /*136f70*/  ISETP.LT.AND P2, PT, R53, UR4, !P3 ;  /* 0x0000000435007c0c */ /* 0x000fc6000df41270 */
[----:B------:R-:W2:Y:S01]  /*136f80*/  LDL.LU.64 R24, [R1+0x538] ;  /* 0x0005380001187983 */ /* 0x000ea20000300a00 */
[----:B------:R-:W-:-:S03]  /*136f90*/  ULDC UR4, c[0x0][0x228] ;  /* 0x00008a0000047ab9 */ /* 0x000fc60000000800 */
[----:B------:R-:W-:Y:S04]  /*136fa0*/  @P4 STG.E.U8 desc[UR30][R20.64], R0 ;  /* 0x0000000014004986 */ /* 0x000fe8000c10111e */
[----:B------:R0:W-:Y:S01]  /*136fb0*/  @P5 STG.E.U8 desc[UR30][R14.64], R2 ;  /* 0x000000020e005986 */ /* 0x0001e2000c10111e */
[----:B------:R-:W-:Y:S01]  /*136fc0*/  ISETP.LT.AND P4, PT, R13, UR5, !P3 ;  /* 0x000000050d007c0c */ /* 0x000fe2000df81270 */
[----:B------:R-:W-:Y:S01]  /*136fd0*/  ULDC UR5, c[0x0][0x228] ;  /* 0x00008a0000057ab9 */ /* 0x000fe20000000800 */
[----:B------:R-:W-:Y:S02]  /*136fe0*/  ISETP.LT.AND P6, PT, R12, UR4, !P3 ;  /* 0x000000040c007c0c */ /* 0x000fe4000dfc1270 */
[----:B------:R-:W-:Y:S02]  /*136ff0*/  ISETP.LT.AND P5, PT, R60, UR5, !P3 ;  /* 0x000000053c007c0c */ /* 0x000fe4000dfa1270 */
[C---:B------:R-:W-:Y:S01]  /*137000*/  PRMT R3, R8.reuse, 0x7773, RZ ;  /* 0x0000777308037816 */ /* 0x040fe200000000ff */
[----:B------:R-:W-:Y:S01]  /*137010*/  ULDC UR4, c[0x0][0x228] ;  /* 0x00008a0000047ab9 */ /* 0x000fe20000000800 */
[----:B------:R-:W-:Y:S01]  /*137020*/  ULDC UR5, c[0x0][0x228] ;  /* 0x00008a0000057ab9 */ /* 0x000fe20000000800 */
[----:B0-----:R-:W2:Y:S04]  /*137030*/  LDL.LU R14, [R1+0x1f8] ;  /* 0x0001f800010e7983 */ /* 0x001ea80000300800 */
[----:B------:R-:W2:Y:S01]  /*137040*/  LDL.LU.64 R20, [R1+0x588] ;  /* 0x0005880001147983 */ /* 0x000ea20000300a00 */
[----:B------:R-:W-:Y:S01]  /*137050*/  PRMT R2, R8, 0x7772, RZ ;  /* 0x0000777208027816 */ /* 0x000fe200000000ff */
[----:B------:R-:W-:-:S04]  /*137060*/  VIADD R0, R58, 0x77 ;  /* 0x000000773a007836 */ /* 0x000fc80000000000 */
[----:B---3--:R0:W-:Y:S01]  /*137070*/  @P2 STG.E.U8 desc[UR30][R16.64], R2 ;  /* 0x0000000210002986 */ /* 0x0081e2000c10111e */
[----:B------:R-:W-:-:S03]  /*137080*/  ISETP.GE.AND P2, PT, R0, UR29, PT ;  /* 0x0000001d00007c0c */ /* 0x000fc6000bf46270 */
[----:B0-----:R-:W3:Y:S01]  /*137090*/  LDL.LU.64 R16, [R1+0x580] ;  /* 0x0005800001107983 */ /* 0x001ee20000300a00 */
[C---:B----4-:R-:W-:Y:S02]  /*1370a0*/  PRMT R0, R9.reuse, 0x7770, RZ ;  /* 0x0000777009007816 */ /* 0x050fe400000000ff */
[----:B------:R-:W-:Y:S01]  /*1370b0*/  PRMT R2, R9, 0x7771, RZ ;  /* 0x0000777109027816 */ /* 0x000fe200000000ff */
[----:B--2---:R0:W-:Y:S04]  /*1370c0*/  @P4 STG.E.U8 desc[UR30][R10.64], R3 ;  /* 0x000000030a004986 */ /* 0x0041e8000c10111e */
[----:B------:R-:W-:Y:S04]  /*1370d0*/  @P6 STG.E.U8 desc[UR30][R18.64], R0 ;  /* 0x0000000012006986 */ /* 0x000fe8000c10111e */
[----:B0-----:R-:W2:Y:S04]  /*1370e0*/  LDL.LU.64 R10, [R1+0x630] ;  /* 0x00063000010a7983 */ /* 0x001ea80000300a00 */
[----:B------:R0:W-:Y:S04]  /*1370f0*/  @P5 STG.E.U8 desc[UR30][R56.64], R2 ;  /* 0x0000000238005986 */ /* 0x0001e8000c10111e */
[----:B0-----:R-:W4:Y:S01]  /*137100*/  LDL.LU.64 R56, [R1+0x618] ;  /* 0x0006180001387983 */ /* 0x001f220000300a00 */
[----:B------:R-:W-:Y:S01]  /*137110*/  ISETP.LT.AND P4, PT, R59, UR4, !P3 ;  /* 0x000000043b007c0c */ /* 0x000fe2000df81270 */
[----:B------:R-:W-:Y:S01]  /*137120*/  ULDC UR4, c[0x0][0x228] ;  /* 0x00008a0000047ab9 */ /* 0x000fe20000000800 */
[----:B------:R-:W-:-:S02]  /*137130*/  ISETP.LT.AND P3, PT, R55, UR5, !P3 ;  /* 0x0000000537007c0c */ /* 0x000fc4000df61270 */
[----:B------:R-:W-:Y:S01]  /*137140*/  ISETP.LT.AND P6, PT, R61, UR4, !P1 ;  /* 0x000000043d007c0c */ /* 0x000fe2000cfc1270 */
[----:B------:R-:W4:Y:S01]  /*137150*/  LDL.LU R8, [R1+0x298] ;  /* 0x0002980001087983 */ /* 0x000f220000300800 */
[C---:B------:R-:W-:Y:S01]  /*137160*/  PRMT R0, R9.reuse, 0x7772, RZ ;  /* 0x0000777209007816 */ /* 0x040fe200000000ff */
[----:B------:R-:W-:Y:S01]  /*137170*/  ULDC UR5, c[0x0][0x228] ;  /* 0x00008a0000057ab9 */ /* 0x000fe20000000800 */
[----:B------:R-:W-:Y:S02]  /*137180*/  PRMT R2, R9, 0x7773, RZ ;  /* 0x0000777309027816 */ /* 0x000fe400000000ff */
[----:B------:R-:W-:Y:S01]  /*137190*/  ISETP.LT.AND P5, PT, R51, UR5, !P1 ;  /* 0x0000000533007c0c */ /* 0x000fe2000cfa1270 */
[----:B------:R-:W4:Y:S01]  /*1371a0*/  LDL.LU.64 R18, [R1+0x6e0] ;  /* 0x0006e00001127983 */ /* 0x000f220000300a00 */
[----:B------:R-:W-:Y:S01]  /*1371b0*/  ULDC UR4, c[0x0][0x228] ;  /* 0x00008a0000047ab9 */ /* 0x000fe20000000800 */
[----:B------:R-:W-:Y:S02]  /*1371c0*/  ULDC UR5, c[0x0][0x228] ;  /* 0x00008a0000057ab9 */ /* 0x000fe40000000800 */
[----:B------:R0:W-:Y:S04]  /*1371d0*/  @P4 STG.E.U8 desc[UR30][R28.64], R0 ;  /* 0x000000001c004986 */ /* 0x0001e8000c10111e */
[----:B------:R1:W-:Y:S01]  /*1371e0*/  @P3 STG.E.U8 desc[UR30][R24.64], R2 ;  /* 0x0000000218003986 */ /* 0x0003e2000c10111e */
[----:B------:R-:W-:Y:S01]  /*1371f0*/  ISETP.LT.AND P4, PT, R53, UR4, !P1 ;  /* 0x0000000435007c0c */ /* 0x000fe2000cf81270 */
[----:B------:R-:W-:-:S02]  /*137200*/  ULDC UR4, c[0x0][0x228] ;  /* 0x00008a0000047ab9 */ /* 0x000fc40000000800 */
[----:B0-----:R-:W4:Y:S01]  /*137210*/  LDL.LU.64 R28, [R1+0x678] ;  /* 0x00067800011c7983 */ /* 0x001f220000300a00 */
[----:B------:R-:W-:-:S03]  /*137220*/  PRMT R0, R14, 0x7770, RZ ;  /* 0x000077700e007816 */ /* 0x000fc600000000ff */
[----:B-1----:R-:W4:Y:S01]  /*137230*/  LDL.LU.64 R24, [R1+0x778] ;  /* 0x0007780001187983 */ /* 0x002f220000300a00 */
[----:B------:R-:W-:-:S03]  /*137240*/  PRMT R2, R14, 0x7771, RZ ;  /* 0x000077710e027816 */ /* 0x000fc600000000ff */
[----:B------:R0:W-:Y:S01]  /*137250*/  @P6 STG.E.U8 desc[UR30][R20.64], R0 ;  /* 0x0000000014006986 */ /* 0x0001e2000c10111e */
[----:B------:R-:W-:Y:S01]  /*137260*/  ISETP.LT.AND P3, PT, R13, UR4, !P1 ;  /* 0x000000040d007c0c */ /* 0x000fe2000cf61270 */
[----:B------:R-:W-:Y:S02]  /*137270*/  ULDC UR4, c[0x0][0x228] ;  /* 0x00008a0000047ab9 */ /* 0x000fe40000000800 */
[----:B0-----:R-:W4:Y:S04]  /*137280*/  LDL.LU.64 R20, [R1+0x710] ;  /* 0x0007100001147983 */ /* 0x001f280000300a00 */
[----:B------:R-:W4:Y:S04]  /*137290*/  LDL.LU R9, [R1+0x21c] ;  /* 0x00021c0001097983 */ /* 0x000f280000300800 */
[----:B---3--:R0:W-:Y:S01]  /*1372a0*/  @P5 STG.E.U8 desc[UR30][R16.64], R2 ;  /* 0x0000000210005986 */ /* 0x0081e2000c10111e */
[----:B------:R-:W-:-:S02]  /*1372b0*/  PRMT R0, R14, 0x7772, RZ ;  /* 0x000077720e007816 */ /* 0x000fc400000000ff */
[----:B0-----:R-:W-:Y:S02]  /*1372c0*/  PRMT R2, R14, 0x7773, RZ ;  /* 0x000077730e027816 */ /* 0x001fe400000000ff */
[----:B------:R-:W3:Y:S04]  /*1372d0*/  LDL.LU.64 R14, [R1+0x770] ;  /* 0x00077000010e7983 */ /* 0x000ee80000300a00 */
[----:B------:R-:W3:Y:S04]  /*1372e0*/  LDL.LU.64 R16, [R1+0x7a0] ;  /* 0x0007a00001107983 */ /* 0x000ee80000300a00 */
[----:B--2---:R0:W-:Y:S04]  /*1372f0*/  @P4 STG.E.U8 desc[UR30][R10.64], R0 ;  /* 0x000000000a004986 */ /* 0x0041e8000c10111e */
[----:B0-----:R-:W2:Y:S04]  /*137300*/  LDL.LU.64 R10, [R1+0x798] ;  /* 0x00079800010a7983 */ /* 0x001ea80000300a00 */
[----:B----4-:R0:W-:Y:S04]  /*137310*/  @P3 STG.E.U8 desc[UR30][R56.64], R2 ;  /* 0x0000000238003986 */ /* 0x0101e8000c10111e */
[----:B0-----:R-:W4:Y:S01]  /*137320*/  LDL.LU.64 R56, [R1+0x790] ;  /* 0x0007900001387983 */ /* 0x001f220000300a00 */
[----:B------:R-:W-:-:S02]  /*137330*/  ISETP.LT.AND P5, PT, R12, UR4, !P1 ;  /* 0x000000040c007c0c */ /* 0x000fc4000cfa1270 */
[----:B------:R-:W-:Y:S01]  /*137340*/  ISETP.LT.AND P4, PT, R60, UR5, !P1 ;  /* 0x000000053c007c0c */ /* 0x000fe2000cf81270 */
[----:B------:R-:W-:Y:S01]  /*137350*/  ULDC UR4, c[0x0][0x228] ;  /* 0x00008a0000047ab9 */ /* 0x000fe20000000800 */
[----:B------:R-:W-:Y:S01]  /*137360*/  ULDC UR5, c[0x0][0x228] ;  /* 0x00008a0000057ab9 */ /* 0x000fe20000000800 */
[----:B------:R-:W-:Y:S02]  /*137370*/  ISETP.LT.AND P3, PT, R59, UR4, !P1 ;  /* 0x000000043b007c0c */ /* 0x000fe4000cf61270 */
[----:B------:R-:W-:Y:S01]  /*137380*/  ISETP.LT.AND P6, PT, R55, UR5, !P1 ;  /* 0x0000000537007c0c */ /* 0x000fe2000cfc1270 */
[----:B------:R-:W-:Y:S01]  /*137390*/  VIADD R0, R58, 0x78 ;  /* 0x000000783a007836 */ /* 0x000fe20000000000 */
[C---:B------:R-:W-:Y:S02]  /*1373a0*/  PRMT R2, R8.reuse, 0x7770, RZ ;  /* 0x0000777008027816 */ /* 0x040fe400000000ff */
[----:B------:R-:W-:Y:S01]  /*1373b0*/  PRMT R3, R8, 0x7771, RZ ;  /* 0x0000777108037816 */ /* 0x000fe200000000ff */
[----:B------:R-:W-:Y:S01]  /*1373c0*/  ULDC UR4, c[0x0][0x228] ;  /* 0x00008a0000047ab9 */ /* 0x000fe20000000800 */
[----:B------:R-:W-:Y:S01]  /*1373d0*/  ULDC UR5, c[0x0][0x228] ;  /* 0x00008a0000057ab9 */ /* 0x000fe20000000800 */
[----:B------:R-:W-:-:S02]  /*1373e0*/  ISETP.GE.AND P1, PT, R0, UR27, PT ;  /* 0x0000001b00007c0c */ /* 0x000fc4000bf26270 */
[C---:B------:R-:W-:Y:S01]  /*1373f0*/  PRMT R0, R8.reuse, 0x7772, RZ ;  /* 0x0000777208007816 */ /* 0x040fe200000000ff */
[----:B------:R0:W-:Y:S04]  /*137400*/  @P5 STG.E.U8 desc[UR30][R18.64], R2 ;  /* 0x0000000212005986 */ /* 0x0001e8000c10111e */
[----:B------:R1:W-:Y:S01]  /*137410*/  @P4 STG.E.U8 desc[UR30][R28.64], R3 ;  /* 0x000000031c004986 */ /* 0x0003e2000c10111e */
[----:B------:R-:W-:Y:S01]  /*137420*/  ISETP.LT.AND P4, PT, R61, UR4, !P0 ;  /* 0x000000043d007c0c */ /* 0x000fe2000c781270 */
[----:B------:R-:W-:Y:S02]  /*137430*/  ULDC UR4, c[0x0][0x228] ;  /* 0x00008a0000047ab9 */ /* 0x000fe40000000800 */
[----:B------:R1:W-:Y:S01]  /*137440*/  @P3 STG.E.U8 desc[UR30][R24.64], R0 ;  /* 0x0000000018003986 */ /* 0x0003e2000c10111e */
[----:B0-----:R-:W-:-:S03]  /*137450*/  PRMT R2, R8, 0x7773, RZ ;  /* 0x0000777308027816 */ /* 0x001fc600000000ff */
[----:B------:R-:W4:Y:S04]  /*137460*/  LDL.LU R8, [R1+0x20c] ;  /* 0x00020c0001087983 */ /* 0x000f280000300800 */
[----:B-1----:R-:W4:Y:S04]  /*137470*/  LDL.LU.64 R28, [R1+0x7e0] ;  /* 0x0007e000011c7983 */ /* 0x002f280000300a00 */
[----:B------:R0:W-:Y:S01]  /*137480*/  @P6 STG.E.U8 desc[UR30][R20.64], R2 ;  /* 0x0000000214006986 */ /* 0x0001e2000c10111e */
[----:B------:R-:W-:Y:S01]  /*137490*/  ISETP.LT.AND P6, PT, R51, UR4, !P0 ;  /* 0x0000000433007c0c */ /* 0x000fe2000c7c1270 */
[----:B------:R-:W-:Y:S01]  /*1374a0*/  ULDC UR4, c[0x0][0x228] ;  /* 0x00008a0000047ab9 */ /* 0x000fe20000000800 */
[----:B------:R-:W-:-:S02]  /*1374b0*/  PRMT R0, R9, 0x7770, RZ ;  /* 0x0000777009007816 */ /* 0x000fc400000000ff */
[----:B------:R-:W-:Y:S02]  /*1374c0*/  ISETP.LT.AND P3, PT, R53, UR5, !P0 ;  /* 0x0000000535007c0c */ /* 0x000fe4000c761270 */
[----:B------:R-:W-:Y:S02]  /*1374d0*/  ISETP.LT.AND P5, PT, R13, UR4, !P0 ;  /* 0x000000040d007c0c */ /* 0x000fe4000c7a1270 */
[----:B------:R-:W-:Y:S01]  /*1374e0*/  PRMT R3, R9, 0x7773, RZ ;  /* 0x0000777309037816 */ /* 0x000fe200000000ff */
[----:B------:R-:W-:Y:S01]  /*1374f0*/  ULDC UR4, c[0x0][0x228] ;  /* 0x00008a0000047ab9 */ /* 0x000fe20000000800 */
[----:B------:R-:W-:Y:S01]  /*137500*/  ULDC UR5, c[0x0][0x228] ;  /* 0x00008a0000057ab9 */ /* 0x000fe20000000800 */
[----:B0-----:R-:W-:Y:S01]  /*137510*/  VIADD R2, R58, 0x79 ;  /* 0x000000793a027836 */ /* 0x001fe20000000000 */
[----:B------:R-:W4:Y:S04]  /*137520*/  LDL.LU.64 R20, [R1+0x7d8] ;  /* 0x0007d80001147983 */ /* 0x000f280000300a00 */
[----:B---3--:R0:W-:Y:S01]  /*137530*/  @P4 STG.E.U8 desc[UR30][R14.64], R0 ;  /* 0x000000000e004986 */ /* 0x0081e2000c10111e */
[----:B------:R-:W-:-:S02]  /*137540*/  ISETP.GE.AND P4, PT, R2, UR25, PT ;  /* 0x0000001902007c0c */ /* 0x000fc4000bf86270 */
[C---:B------:R-:W-:Y:S01]  /*137550*/  PRMT R2, R9.reuse, 0x7771, RZ ;  /* 0x0000777109027816 */ /* 0x040fe200000000ff */
[----:B0-----:R-:W3:Y:S01]  /*137560*/  LDL.LU.64 R14, [R1+0x7d0] ;  /* 0x0007d000010e7983 */ /* 0x001ee20000300a00 */
[----:B------:R-:W-:-:S03]  /*137570*/  PRMT R0, R9, 0x7772, RZ ;  /* 0x0000777209007816 */ /* 0x000fc600000000ff */
[----:B------:R-:W3:Y:S04]  /*137580*/  LDL.LU R9, [R1+0x1fc] ;  /* 0x0001fc0001097983 */ /* 0x000ee80000300800 */
[----:B------:R0:W-:Y:S04]  /*137590*/  @P6 STG.E.U8 desc[UR30][R16.64], R2 ;  /* 0x0000000210006986 */ /* 0x0001e8000c10111e */
[----:B------:R-:W3:Y:S04]  /*1375a0*/  LDL.LU.64 R24, [R1+0x818] ;  /* 0x0008180001187983 */ /* 0x000ee80000300a00 */
[----:B0-----:R-:W3:Y:S04]  /*1375b0*/  LDL.LU.64 R16, [R1+0x810] ;  /* 0x0008100001107983 */ /* 0x001ee80000300a00 */
[----:B--2---:R-:W-:Y:S04]  /*1375c0*/  @P3 STG.E.U8 desc[UR30][R10.64], R0 ;  /* 0x000000000a003986 */ /* 0x004fe8000c10111e */
[----:B----4-:R0:W-:Y:S04]  /*1375d0*/  @P5 STG.E.U8 desc[UR30][R56.64], R3 ;  /* 0x0000000338005986 */ /* 0x0101e8000c10111e */
[----:B0-----:R-:W2:Y:S01]  /*1375e0*/  LDL.LU.64 R56, [R1+0x808] ;  /* 0x0008080001387983 */ /* 0x001ea20000300a00 */
[----:B------:R-:W-:Y:S01]  /*1375f0*/  ISETP.LT.AND P6, PT, R12, UR4, !P0 ;  /* 0x000000040c007c0c */ /* 0x000fe2000c7c1270 */
[----:B------:R-:W-:-:S02]  /*137600*/  ULDC UR4, c[0x0][0x228] ;  /* 0x00008a0000047ab9 */ /* 0x000fc40000000800 */
[----:B------:R-:W4:Y:S01]  /*137610*/  LDL.LU.64 R10, [R1+0x800] ;  /* 0x00080000010a7983 */ /* 0x000f220000300a00 */
[----:B------:R-:W-:Y:S02]  /*137620*/  ISETP.LT.AND P5, PT, R60, UR4, !P0 ;  /* 0x000000043c007c0c */ /* 0x000fe4000c7a1270 */
[----:B------:R-:W-:Y:S01]  /*137630*/  ISETP.LT.AND P3, PT, R59, UR5, !P0 ;  /* 0x000000053b007c0c */ /* 0x000fe2000c761270 */
[----:B------:R-:W-:Y:S01]  /*137640*/  ULDC UR4, c[0x0][0x228] ;  /* 0x00008a0000047ab9 */ /* 0x000fe20000000800 */
[----:B------:R-:W-:Y:S01]  /*137650*/  ULDC UR5, c[0x0][0x228] ;  /* 0x00008a0000057ab9 */ /* 0x000fe20000000800 */
[----:B------:R-:W-:Y:S01]  /*137660*/  ISETP.LT.AND P0, PT, R55, UR4, !P0 ;  /* 0x0000000437007c0c */ /* 0x000fe2000c701270 */
[----:B------:R-:W-:Y:S01]  /*137670*/  ULDC UR4, c[0x0][0x228] ;  /* 0x00008a0000047ab9 */ /* 0x000fe20000000800 */
[C---:B------:R-:W-:Y:S02]  /*137680*/  PRMT R3, R8.reuse, 0x7770, RZ ;  /* 0x0000777008037816 */ /* 0x040fe400000000ff */
[----:B------:R-:W-:-:S02]  /*137690*/  PRMT R2, R8, 0x7771, RZ ;  /* 0x0000777108027816 */ /* 0x000fc400000000ff */
[C---:B------:R-:W-:Y:S02]  /*1376a0*/  PRMT R0, R8.reuse, 0x7772, RZ ;  /* 0x0000777208007816 */ /* 0x040fe400000000ff */
[----:B------:R-:W-:Y:S01]  /*1376b0*/  PRMT R4, R8, 0x7773, RZ ;  /* 0x0000777308047816 */ /* 0x000fe200000000ff */
[----:B------:R0:W-:Y:S01]  /*1376c0*/  @P6 STG.E.U8 desc[UR30][R28.64], R3 ;  /* 0x000000031c006986 */ /* 0x0001e2000c10111e */
[----:B------:R-:W-:-:S03]  /*1376d0*/  ISETP.LT.AND P6, PT, R61, UR5, !P2 ;  /* 0x000000053d007c0c */ /* 0x000fc6000d7c1270 */
[----:B------:R-:W4:Y:S01]  /*1376e0*/  LDL.LU R8, [R1+0x29c] ;  /* 0x00029c0001087983 */ /* 0x000f220000300800 */
[----:B------:R-:W-:-:S03]  /*1376f0*/  ULDC UR5, c[0x0][0x228] ;  /* 0x00008a0000057ab9 */ /* 0x000fc60000000800 */
[----:B------:R1:W-:Y:S01]  /*137700*/  @P5 STG.E.U8 desc[UR30][R20.64], R2 ;  /* 0x0000000214005986 */ /* 0x0003e2000c10111e */
[----:B------:R-:W-:-:S03]  /*137710*/  ISETP.LT.AND P5, PT, R51, UR6, !P2 ;  /* 0x0000000633007c0c */ /* 0x000fc6000d7a1270 */
[----:B0-----:R-:W4:Y:S01]  /*137720*/  LDL.LU.64 R28, [R1+0x860] ;  /* 0x00086000011c7983 */ /* 0x001f220000300a00 */
[----:B------:R-:W-:-:S03]  /*137730*/  ULDC UR6, c[0x0][0x228] ;  /* 0x00008a0000067ab9 */ /* 0x000fc60000000800 */
[----:B-1----:R-:W4:Y:S04]  /*137740*/  LDL.LU.64 R20, [R1+0x858] ;  /* 0x0008580001147983 */ /* 0x002f280000300a00 */
[----:B---3--:R0:W-:Y:S01]  /*137750*/  @P3 STG.E.U8 desc[UR30][R14.64], R0 ;  /* 0x000000000e003986 */ /* 0x0081e2000c10111e */
[C---:B------:R-:W-:Y:S02]  /*137760*/  PRMT R3, R9.reuse, 0x7770, RZ ;  /* 0x0000777009037816 */ /* 0x040fe400000000ff */
[----:B------:R-:W-:Y:S01]  /*137770*/  PRMT R2, R9, 0x7771, RZ ;  /* 0x0000777109027816 */ /* 0x000fe200000000ff */
[----:B------:R1:W-:Y:S04]  /*137780*/  @P0 STG.E.U8 desc[UR30][R24.64], R4 ;  /* 0x0000000418000986 */ /* 0x0003e8000c10111e */
[----:B0-----:R-:W3:Y:S04]  /*137790*/  LDL.LU.64 R14, [R1+0x850] ;  /* 0x00085000010e7983 */ /* 0x001ee80000300a00 */
[----:B------:R-:W-:Y:S04]  /*1377a0*/  @P6 STG.E.U8 desc[UR30][R16.64], R3 ;  /* 0x0000000310006986 */ /* 0x000fe8000c10111e */
[----:B-1----:R-:W3:Y:S04]  /*1377b0*/  LDL.LU.64 R24, [R1+0x838] ;  /* 0x0008380001187983 */ /* 0x002ee80000300a00 */
[----:B--2---:R0:W-:Y:S04]  /*1377c0*/  @P5 STG.E.U8 desc[UR30][R56.64], R2 ;  /* 0x0000000238005986 */ /* 0x0041e8000c10111e */
[----:B0-----:R-:W2:Y:S01]  /*1377d0*/  LDL.LU.64 R56, [R1+0x828] ;  /* 0x0008280001387983 */ /* 0x001ea20000300a00 */
[----:B------:R-:W-:-:S02]  /*1377e0*/  ISETP.LT.AND P3, PT, R53, UR4, !P2 ;  /* 0x0000000435007c0c */ /* 0x000fc4000d761270 */
[C---:B------:R-:W-:Y:S02]  /*1377f0*/  PRMT R0, R9.reuse, 0x7772, RZ ;  /* 0x0000777209007816 */ /* 0x040fe400000000ff */
[----:B------:R-:W-:Y:S01]  /*137800*/  PRMT R5, R9, 0x7773, RZ ;  /* 0x0000777309057816 */ /* 0x000fe200000000ff */
[----:B------:R-:W-:Y:S01]  /*137810*/  ULDC UR4, c[0x0][0x228] ;  /* 0x00008a0000047ab9 */ /* 0x000fe20000000800 */
[----:B------:R-:W2:Y:S01]  /*137820*/  LDL.LU R9, [R1+0x170] ;  /* 0x0001700001097983 */ /* 0x000ea20000300800 */
[----:B------:R-:W-:Y:S02]  /*137830*/  ISETP.LT.AND P0, PT, R13, UR4, !P2 ;  /* 0x000000040d007c0c */ /* 0x000fe4000d701270 */
[----:B------:R-:W-:Y:S02]  /*137840*/  ISETP.LT.AND P5, PT, R12, UR5, !P2 ;  /* 0x000000050c007c0c */ /* 0x000fe4000d7a1270 */
[----:B------:R-:W-:Y:S01]  /*137850*/  ISETP.LT.AND P6, PT, R60, UR6, !P2 ;  /* 0x000000063c007c0c */ /* 0x000fe2000d7c1270 */
[----:B------:R-:W-:Y:S01]  /*137860*/  ULDC UR4, c[0x0][0x228] ;  /* 0x00008a0000047ab9 */ /* 0x000fe20000000800 */
[----:B------:R-:W-:Y:S01]  /*137870*/  ULDC UR5, c[0x0][0x228] ;  /* 0x00008a0000057ab9 */ /* 0x000fe20000000800 */
[----:B----4-:R-:W-:-:S02]  /*137880*/  PRMT R2, R8, 0x7771, RZ ;  /* 0x0000777108027816 */ /* 0x010fc400000000ff */
[C---:B------:R-:W-:Y:S02]  /*137890*/  PRMT R3, R8.reuse, 0x7772, RZ ;  /* 0x0000777208037816 */ /* 0x040fe400000000ff */
[C---:B------:R-:W-:Y:S01]  /*1378a0*/  PRMT R4, R8.reuse, 0x7773, RZ ;  /* 0x0000777308047816 */ /* 0x040fe200000000ff */
[----:B------:R0:W-:Y:S01]  /*1378b0*/  @P3 STG.E.U8 desc[UR30][R10.64], R0 ;  /* 0x000000000a003986 */ /* 0x0001e2000c10111e */
[----:B------:R-:W-:Y:S02]  /*1378c0*/  ISETP.LT.AND P3, PT, R59, UR4, !P2 ;  /* 0x000000043b007c0c */ /* 0x000fe4000d761270 */
[----:B------:R-:W-:Y:S01]  /*1378d0*/  ISETP.LT.AND P2, PT, R55, UR5, !P2 ;  /* 0x0000000537007c0c */ /* 0x000fe2000d741270 */
[----:B------:R-:W-:Y:S01]  /*1378e0*/  ULDC UR4, c[0x0][0x228] ;  /* 0x00008a0000047ab9 */ /* 0x000fe20000000800 */
[----:B------:R-:W-:Y:S01]  /*1378f0*/  ULDC UR5, c[0x0][0x228] ;  /* 0x00008a0000057ab9 */ /* 0x000fe20000000800 */
[----:B------:R-:W-:Y:S01]  /*137900*/  ULDC UR6, c[0x0][0x228] ;  /* 0x00008a0000067ab9 */ /* 0x000fe20000000800 */
[----:B0-----:R-:W4:Y:S01]  /*137910*/  LDL.LU.64 R10, [R1+0x888] ;  /* 0x00088800010a7983 */ /* 0x001f220000300a00 */
[----:B------:R-:W-:-:S03]  /*137920*/  PRMT R0, R8, 0x7770, RZ ;  /* 0x0000777008007816 */ /* 0x000fc600000000ff */
[----:B------:R-:W4:Y:S04]  /*137930*/  LDL.LU.64 R16, [R1+0x880] ;  /* 0x0008800001107983 */ /* 0x000f280000300a00 */
[----:B------:R-:W-:Y:S04]  /*137940*/  @P0 STG.E.U8 desc[UR30][R28.64], R5 ;  /* 0x000000051c000986 */ /* 0x000fe8000c10111e */
[----:B------:R-:W4:Y:S04]  /*137950*/  LDL.LU.64 R18, [R1+0x890] ;  /* 0x0008900001127983 */ /* 0x000f280000300a00 */
[----:B------:R0:W-:Y:S04]  /*137960*/  @P5 STG.E.U8 desc[UR30][R20.64], R0 ;  /* 0x0000000014005986 */ /* 0x0001e8000c10111e */
[----:B0-----:R-:W4:Y:S04]  /*137970*/  LDL.LU.64 R20, [R1+0x878] ;  /* 0x0008780001147983 */ /* 0x001f280000300a00 */
[----:B---3--:R0:W-:Y:S04]  /*137980*/  @P6 STG.E.U8 desc[UR30][R14.64], R2 ;  /* 0x000000020e006986 */ /* 0x0081e8000c10111e */
[----:B------:R-:W-:Y:S04]  /*137990*/  @P3 STG.E.U8 desc[UR30][R24.64], R3 ;  /* 0x0000000318003986 */ /* 0x000fe8000c10111e */
[----:B0-----:R-:W3:Y:S04]  /*1379a0*/  LDL.LU R14, [R1+0x160] ;  /* 0x00016000010e7983 */ /* 0x001ee80000300800 */
[----:B------:R-:W3:Y:S04]  /*1379b0*/  LDL.LU R8, [R1+0x1b78] ;  /* 0x001b780001087983 */ /* 0x000ee80000300800 */
[----:B--2---:R0:W-:Y:S04]  /*1379c0*/  @P2 STG.E.U8 desc[UR30][R56.64], R4 ;  /* 0x0000000438002986 */ /* 0x0041e8000c10111e */
[----:B0-----:R-:W2:Y:S01]  /*1379d0*/  LDL.LU.64 R56, [R1+0x8b8] ;  /* 0x0008b80001387983 */ /* 0x001ea20000300a00 */
[----:B------:R-:W-:-:S02]  /*1379e0*/  ISETP.LT.AND P5, PT, R61, UR4, !P1 ;  /* 0x000000043d007c0c */ /* 0x000fc4000cfa1270 */
[----:B------:R-:W-:Y:S02]  /*1379f0*/  PRMT R2, R9, 0x7770, RZ ;  /* 0x0000777009027816 */ /* 0x000fe400000000ff */
[----:B------:R-:W-:Y:S01]  /*137a00*/  ISETP.LT.AND P3, PT, R51, UR5, !P1 ;  /* 0x0000000533007c0c */ /* 0x000fe2000cf61270 */
[----:B------:R-:W2:Y:S01]  /*137a10*/  LDL.LU.64 R28, [R1+0x8e0] ;  /* 0x0008e000011c7983 */ /* 0x000ea20000300a00 */
[----:B------:R-:W-:Y:S01]  /*137a20*/  ULDC UR4, c[0x0][0x228] ;  /* 0x00008a0000047ab9 */ /* 0x000fe20000000800 */
[----:B------:R-:W-:Y:S01]  /*137a30*/  ULDC UR5, c[0x0][0x228] ;  /* 0x00008a0000057ab9 */ /* 0x000fe20000000800 */
[----:B------:R-:W-:Y:S02]  /*137a40*/  ISETP.LT.AND P6, PT, R53, UR4, !P1 ;  /* 0x0000000435007c0c */ /* 0x000fe4000cfc1270 */
[----:B------:R-:W-:Y:S01]  /*137a50*/  ISETP.LT.AND P2, PT, R13, UR5, !P1 ;  /* 0x000000050d007c0c */ /* 0x000fe2000cf41270 */
[----:B------:R-:W-:Y:S01]  /*137a60*/  VIADD R0, R58, 0x7a ;  /* 0x0000007a3a007836 */ /* 0x000fe20000000000 */
[----:B------:R-:W-:Y:S01]  /*137a70*/  PRMT R3, R9, 0x7771, RZ ;  /* 0x0000777109037816 */ /* 0x000fe200000000ff */
[----:B------:R-:W-:Y:S01]  /*137a80*/  ULDC UR4, c[0x0][0x228] ;  /* 0x00008a0000047ab9 */ /* 0x000fe20000000800 */
[----:B------:R-:W-:Y:S01]  /*137a90*/  ULDC UR5, c[0x0][0x228] ;  /* 0x00008a0000057ab9 */ /* 0x000fe20000000800 */
[----:B----4-:R0:W-:Y:S01]  /*137aa0*/  @P5 STG.E.U8 desc[UR30][R10.64], R2 ;  /* 0x000000020a005986 */ /* 0x0101e2000c10111e */
[----:B------:R-:W-:-:S03]  /*137ab0*/  ISETP.GE.AND P0, PT, R0, UR19, PT ;  /* 0x0000001300007c0c */ /* 0x000fc6000bf06270 */
[----:B------:R1:W-:Y:S01]  /*137ac0*/  @P3 STG.E.U8 desc[UR30][R16.64], R3 ;  /* 0x0000000310003986 */ /* 0x0003e2000c10111e */
[----:B------:R-:W-:-:S03]  /*137ad0*/  PRMT R0, R9, 0x7772, RZ ;  /* 0x0000777209007816 */ /* 0x000fc600000000ff */
[----:B0-----:R-:W4:Y:S04]  /*137ae0*/  LDL.LU.64 R10, [R1+0x8d8] ;  /* 0x0008d800010a7983 */ /* 0x001f280000300a00 */
[----:B------:R-:W4:Y:S04]  /*137af0*/  LDL.LU R15, [R1+0x1b0] ;  /* 0x0001b000010f7983 */ /* 0x000f280000300800 */
[----:B------:R-:W4:Y:S01]  /*137b00*/  LDL.LU.64 R24, [R1+0x8e8] ;  /* 0x0008e80001187983 */ /* 0x000f220000300a00 */
[----:B------:R-:W-:-:S03]  /*137b10*/  PRMT R2, R9, 0x7773, RZ ;  /* 0x0000777309027816 */ /* 0x000fc600000000ff */
[----:B-1----:R-:W4:Y:S01]  /*137b20*/  LDL.LU.64 R16, [R1+0x8d0] ;  /* 0x0008d00001107983 */ /* 0x002f220000300a00 */
[----:B------:R-:W-:-:S03]  /*137b30*/  ISETP.LT.AND P3, PT, R12, UR4, !P1 ;  /* 0x000000040c007c0c */ /* 0x000fc6000cf61270 */
[----:B------:R-:W-:Y:S04]  /*137b40*/  @P6 STG.E.U8 desc[UR30][R18.64], R0 ;  /* 0x0000000012006986 */ /* 0x000fe8000c10111e */
[----:B------:R0:W-:Y:S01]  /*137b50*/  @P2 STG.E.U8 desc[UR30][R20.64], R2 ;  /* 0x0000000214002986 */ /* 0x0001e2000c10111e */
[----:B------:R-:W-:-:S03]  /*137b60*/  ULDC UR4, c[0x0][0x228] ;  /* 0x00008a0000047ab9 */ /* 0x000fc60000000800 */
[----:B0-----:R-:W4:Y:S04]  /*137b70*/  LDL.LU.64 R20, [R1+0x908] ;  /* 0x0009080001147983 */ /* 0x001f280000300a00 */
[----:B---3--:R0:W1:Y:S01]  /*137b80*/  LDS.128 R4, [R8] ;  /* 0x0000000008047984 */ /* 0x0080620000000c00 */
[----:B------:R-:W-:-:S03]  /*137b90*/  PRMT R2, R14, 0x7770, RZ ;  /* 0x000077700e027816 */ /* 0x000fc600000000ff */
[----:B0-----:R-:W3:Y:S04]  /*137ba0*/  LDL.LU.64 R8, [R1+0x900] ;  /* 0x0009000001087983 */ /* 0x001ee80000300a00 */
        /* <DEDUP_REMOVED lines=8> */
[----:B------:R-:W-:Y:S02]  /*137c30*/  ISETP.GE.AND P2, PT, R0, UR37, PT ;  /* 0x0000002500007c0c */ /* 0x000fe4000bf46270 */
[----:B------:R-:W-:Y:S02]  /*137c40*/  PRMT R0, R14, 0x7771, RZ ;  /* 0x000077710e007816 */ /* 0x000fe400000000ff */
[----:B------:R-:W-:Y:S02]  /*137c50*/  ISETP.LT.AND P1, PT, R55, UR4, !P1 ;  /* 0x0000000437007c0c */ /* 0x000fe4000cf21270 */
[----:B------:R-:W-:Y:S01]  /*137c60*/  ISETP.LT.AND P3, PT, R61, UR5, !P4 ;  /* 0x000000053d007c0c */ /* 0x000fe2000e761270 */
[----:B------:R-:W-:Y:S01]  /*137c70*/  ULDC UR4, c[0x0][0x228] ;  /* 0x00008a0000047ab9 */ /* 0x000fe20000000800 */
[----:B------:R-:W-:Y:S01]  /*137c80*/  ULDC UR5, c[0x0][0x228] ;  /* 0x00008a0000057ab9 */ /* 0x000fe20000000800 */
[----:B------:R-:W-:Y:S04]  /*137c90*/  @P5 STG.E.U8 desc[UR30][R28.64], R0 ;  /* 0x000000001c005986 */ /* 0x000fe8000c10111e */
[----:B----4-:R0:W-:Y:S01]  /*137ca0*/  @P6 STG.E.U8 desc[UR30][R10.64], R2 ;  /* 0x000000020a006986 */ /* 0x0101e2000c10111e */
[----:B------:R-:W-:Y:S01]  /*137cb0*/  ISETP.LT.AND P6, PT, R51, UR4, !P4 ;  /* 0x0000000433007c0c */ /* 0x000fe2000e7c1270 */
[----:B------:R-:W-:-:S02]  /*137cc0*/  ULDC UR4, c[0x0][0x228] ;  /* 0x00008a0000047ab9 */ /* 0x000fc40000000800 */
[----:B------:R-:W-:Y:S01]  /*137cd0*/  ISETP.LT.AND P5, PT, R53, UR4, !P4 ;  /* 0x0000000435007c0c */ /* 0x000fe2000e7a1270 */
[----:B------:R-:W-:Y:S01]  /*137ce0*/  ULDC UR4, c[0x0][0x228] ;  /* 0x00008a0000047ab9 */ /* 0x000fe20000000800 */
[----:B0-----:R-:W4:Y:S01]  /*137cf0*/  LDL.LU.64 R10, [R1+0x948] ;  /* 0x00094800010a7983 */ /* 0x001f220000300a00 */
[----:B------:R-:W-:Y:S02]  /*137d00*/  PRMT R0, R14, 0x7773, RZ ;  /* 0x000077730e007816 */ /* 0x000fe400000000ff */
[----:B------:R-:W-:-:S03]  /*137d10*/  PRMT R2, R15, 0x7770, RZ ;  /* 0x000077700f027816 */ /* 0x000fc600000000ff */
[----:B------:R0:W-:Y:S04]  /*137d20*/  @P1 STG.E.U8 desc[UR30][R24.64], R0 ;  /* 0x0000000018001986 */ /* 0x0001e8000c10111e */
[----:B------:R1:W-:Y:S01]  /*137d30*/  @P3 STG.E.U8 desc[UR30][R16.64], R2 ;  /* 0x0000000210003986 */ /* 0x0003e2000c10111e */
[----:B------:R-:W-:Y:S01]  /*137d40*/  ISETP.LT.AND P1, PT, R13, UR4, !P4 ;  /* 0x000000040d007c0c */ /* 0x000fe2000e721270 */
[----:B------:R-:W-:Y:S02]  /*137d50*/  ULDC UR4, c[0x0][0x228] ;  /* 0x00008a0000047ab9 */ /* 0x000fe40000000800 */
[----:B0-----:R-:W4:Y:S04]  /*137d60*/  LDL.LU.64 R24, [R1+0x980] ;  /* 0x0009800001187983 */ /* 0x001f280000300a00 */
[----:B-1----:R-:W4:Y:S01]  /*137d70*/  LDL.LU.64 R16, [R1+0x978] ;  /* 0x0009780001107983 */ /* 0x002f220000300a00 */
[----:B------:R-:W-:-:S02]  /*137d80*/  PRMT R0, R15, 0x7771, RZ ;  /* 0x000077710f007816 */ /* 0x000fc400000000ff */
[C---:B------:R-:W-:Y:S01]  /*137d90*/  PRMT R2, R15.reuse, 0x7772, RZ ;  /* 0x000077720f027816 */ /* 0x040fe200000000ff */
[----:B------:R-:W4:Y:S04]  /*137da0*/  LDL.LU R14, [R1+0x174] ;  /* 0x00017400010e7983 */ /* 0x000f280000300800 */
[----:B------:R0:W-:Y:S04]  /*137db0*/  @P6 STG.E.U8 desc[UR30][R20.64], R0 ;  /* 0x0000000014006986 */ /* 0x0001e8000c10111e */
[----:B---3--:R1:W-:Y:S04]  /*137dc0*/  @P5 STG.E.U8 desc[UR30][R8.64], R2 ;  /* 0x0000000208005986 */ /* 0x0083e8000c10111e */
[----:B0-----:R-:W3:Y:S04]  /*137dd0*/  LDL.LU.64 R20, [R1+0x9a8] ;  /* 0x0009a80001147983 */ /* 0x001ee80000300a00 */
[----:B-1----:R-:W3:Y:S01]  /*137de0*/  LDL.LU.64 R8, [R1+0x970] ;  /* 0x0009700001087983 */ /* 0x002ee20000300a00 */
[----:B------:R-:W-:-:S05]  /*137df0*/  PRMT R2, R15, 0x7773, RZ ;  /* 0x000077730f027816 */ /* 0x000fca00000000ff */
[----:B--2---:R0:W-:Y:S04]  /*137e00*/  @P1 STG.E.U8 desc[UR30][R56.64], R2 ;  /* 0x0000000238001986 */ /* 0x0041e8000c10111e */
[----:B0-----:R-:W2:Y:S01]  /*137e10*/  LDL.LU.64 R56, [R1+0x9b8] ;  /* 0x0009b80001387983 */ /* 0x001ea20000300a00 */
[----:B------:R-:W-:Y:S01]  /*137e20*/  ISETP.LT.AND P3, PT, R12, UR4, !P4 ;  /* 0x000000040c007c0c */ /* 0x000fe2000e761270 */
[----:B------:R-:W-:Y:S01]  /*137e30*/  ULDC UR4, c[0x0][0x228] ;  /* 0x00008a0000047ab9 */ /* 0x000fe20000000800 */
[----:B------:R-:W-:Y:S02]  /*137e40*/  PRMT R3, R4, 0x7770, RZ ;  /* 0x0000777004037816 */ /* 0x000fe400000000ff */
[----:B------:R-:W-:Y:S01]  /*137e50*/  ISETP.LT.AND P5, PT, R60, UR4, !P4 ;  /* 0x000000043c007c0c */ /* 0x000fe2000e7a1270 */
[----:B------:R-:W2:Y:S01]  /*137e60*/  LDL.LU.64 R22, [R1+0x9b0] ;  /* 0x0009b00001167983 */ /* 0x000ea20000300a00 */
[----:B------:R-:W-:Y:S01]  /*137e70*/  ISETP.LT.AND P6, PT, R59, UR5, !P4 ;  /* 0x000000053b007c0c */ /* 0x000fe2000e7c1270 */
[----:B------:R-:W-:Y:S01]  /*137e80*/  VIADD R0, R58, 0x7c ;  /* 0x0000007c3a007836 */ /* 0x000fe20000000000 */
[----:B------:R-:W-:Y:S01]  /*137e90*/  ULDC UR4, c[0x0][0x228] ;  /* 0x00008a0000047ab9 */ /* 0x000fe20000000800 */
[----:B------:R-:W-:Y:S01]  /*137ea0*/  ULDC UR5, c[0x0][0x228] ;  /* 0x00008a0000057ab9 */ /* 0x000fe20000000800 */
[----:B------:R-:W-:-:S02]  /*137eb0*/  ISETP.LT.AND P4, PT, R55, UR4, !P4 ;  /* 0x0000000437007c0c */ /* 0x000fc4000e781270 */
[----:B------:R-:W-:Y:S02]  /*137ec0*/  PRMT R2, R4, 0x7772, RZ ;  /* 0x0000777204027816 */ /* 0x000fe400000000ff */
[----:B------:R-:W-:Y:S01]  /*137ed0*/  ISETP.GE.AND P1, PT, R0, UR35, PT ;  /* 0x0000002300007c0c */ /* 0x000fe2000bf26270 */
[----:B----4-:R0:W-:Y:S01]  /*137ee0*/  @P3 STG.E.U8 desc[UR30][R10.64], R3 ;  /* 0x000000030a003986 */ /* 0x0101e2000c10111e */
[C---:B------:R-:W-:Y:S02]  /*137ef0*/  PRMT R0, R4.reuse, 0x7771, RZ ;  /* 0x0000777104007816 */ /* 0x040fe400000000ff */
[----:B------:R-:W-:Y:S01]  /*137f00*/  ISETP.LT.AND P3, PT, R61, UR5, !P0 ;  /* 0x000000053d007c0c */ /* 0x000fe2000c761270 */
[----:B------:R-:W-:Y:S01]  /*137f10*/  ULDC UR4, c[0x0][0x228] ;  /* 0x00008a0000047ab9 */ /* 0x000fe20000000800 */
[----:B0-----:R-:W4:Y:S04]  /*137f20*/  LDL.LU.64 R10, [R1+0x9e8] ;  /* 0x0009e800010a7983 */ /* 0x001f280000300a00 */
[----:B------:R-:W4:Y:S01]  /*137f30*/  LDL.LU R28, [R1+0x164] ;  /* 0x00016400011c7983 */ /* 0x000f220000300800 */
[----:B------:R-:W-:Y:S01]  /*137f40*/  PRMT R4, R4, 0x7773, RZ ;  /* 0x0000777304047816 */ /* 0x000fe200000000ff */
[----:B------:R-:W-:-:S02]  /*137f50*/  ULDC UR5, c[0x0][0x228] ;  /* 0x00008a0000057ab9 */ /* 0x000fc40000000800 */
[----:B------:R0:W-:Y:S04]  /*137f60*/  @P5 STG.E.U8 desc[UR30][R24.64], R0 ;  /* 0x0000000018005986 */ /* 0x0001e8000c10111e */
[----:B------:R1:W-:Y:S01]  /*137f70*/  @P6 STG.E.U8 desc[UR30][R16.64], R2 ;  /* 0x0000000210006986 */ /* 0x0003e2000c10111e */
[----:B------:R-:W-:Y:S01]  /*137f80*/  ISETP.LT.AND P6, PT, R51, UR4, !P0 ;  /* 0x0000000433007c0c */ /* 0x000fe2000c7c1270 */
[----:B------:R-:W-:Y:S01]  /*137f90*/  ULDC UR4, c[0x0][0x228] ;  /* 0x00008a0000047ab9 */ /* 0x000fe20000000800 */
[C---:B0-----:R-:W-:Y:S01]  /*137fa0*/  PRMT R0, R14.reuse, 0x7770, RZ ;  /* 0x000077700e007816 */ /* 0x041fe200000000ff */
[----:B-1----:R-:W4:Y:S04]  /*137fb0*/  LDL.LU.64 R16, [R1+0x9e0] ;  /* 0x0009e00001107983 */ /* 0x002f280000300a00 */
[----:B---3--:R-:W-:Y:S04]  /*137fc0*/  @P4 STG.E.U8 desc[UR30][R20.64], R4 ;  /* 0x0000000414004986 */ /* 0x008fe8000c10111e */
[----:B------:R0:W-:Y:S04]  /*137fd0*/  @P3 STG.E.U8 desc[UR30][R8.64], R0 ;  /* 0x0000000008003986 */ /* 0x0001e8000c10111e */
[----:B0-----:R-:W3:Y:S04]  /*137fe0*/  LDL.LU.64 R8, [R1+0xa10] ;  /* 0x000a100001087983 */ /* 0x001ee80000300a00 */
[----:B------:R-:W3:Y:S01]  /*137ff0*/  LDL.LU.64 R18, [R1+0x9f8] ;  /* 0x0009f80001127983 */ /* 0x000ee20000300a00 */
[----:B------:R-:W-:-:S03]  /*138000*/  PRMT R0, R14, 0x7771, RZ ;  /* 0x000077710e007816 */ /* 0x000fc600000000ff */
[----:B------:R-:W3:Y:S04]  /*138010*/  LDL.LU R24, [R1+0x1b4] ;  /* 0x0001b40001187983 */ /* 0x000ee80000300800 */
[----:B------:R-:W3:Y:S04]  /*138020*/  LDL.LU.64 R20, [R1+0xa28] ;  /* 0x000a280001147983 */ /* 0x000ee80000300a00 */
[----:B--2---:R0:W-:Y:S04]  /*138030*/  @P6 STG.E.U8 desc[UR30][R56.64], R0 ;  /* 0x0000000038006986 */ /* 0x0041e8000c10111e */
[----:B0-----:R-:W2:Y:S01]  /*138040*/  LDL.LU.64 R56, [R1+0x9f0] ;  /* 0x0009f00001387983 */ /* 0x001ea20000300a00 */
[----:B------:R-:W-:Y:S01]  /*138050*/  ISETP.LT.AND P5, PT, R53, UR4, !P0 ;  /* 0x0000000435007c0c */ /* 0x000fe2000c7a1270 */
[----:B------:R-:W-:-:S02]  /*138060*/  ULDC UR4, c[0x0][0x228] ;  /* 0x00008a0000047ab9 */ /* 0x000fc40000000800 */
[----:B------:R-:W-:Y:S02]  /*138070*/  ISETP.LT.AND P3, PT, R13, UR4, !P0 ;  /* 0x000000040d007c0c */ /* 0x000fe4000c761270 */
[----:B------:R-:W-:Y:S01]  /*138080*/  PRMT R2, R14, 0x7772, RZ ;  /* 0x000077720e027816 */ /* 0x000fe200000000ff */
[----:B------:R-:W-:Y:S02]  /*138090*/  ULDC UR4, c[0x0][0x228] ;  /* 0x00008a0000047ab9 */ /* 0x000fe40000000800 */
[----:B------:R-:W-:Y:S01]  /*1380a0*/  ISETP.LT.AND P4, PT, R12, UR4, !P0 ;  /* 0x000000040c007c0c */ /* 0x000fe2000c781270 */
[----:B------:R-:W-:-:S04]  /*1380b0*/  ULDC UR4, c[0x0][0x228] ;  /* 0x00008a0000047ab9 */ /* 0x000fc80000000800 */
[----:B------:R0:W-:Y:S01]  /*1380c0*/  @P5 STG.E.U8 desc[UR30][R22.64], R2 ;  /* 0x0000000216005986 */ /* 0x0001e2000c10111e */
[----:B------:R-:W-:Y:S02]  /*1380d0*/  ISETP.LT.AND P5, PT, R60, UR4, !P0 ;  /* 0x000000043c007c0c */ /* 0x000fe4000c7a1270 */
[----:B----4-:R-:W-:Y:S02]  /*1380e0*/  PRMT R3, R28, 0x7770, RZ ;  /* 0x000077701c037816 */ /* 0x010fe400000000ff */
[----:B------:R-:W-:Y:S01]  /*1380f0*/  ISETP.LT.AND P6, PT, R59, UR5, !P0 ;  /* 0x000000053b007c0c */ /* 0x000fe2000c7c1270 */
[----:B------:R-:W-:Y:S01]  /*138100*/  VIADD R0, R58, 0x7d ;  /* 0x0000007d3a007836 */ /* 0x000fe20000000000 */
[----:B------:R-:W-:Y:S01]  /*138110*/  ULDC UR4, c[0x0][0x228] ;  /* 0x00008a0000047ab9 */ /* 0x000fe20000000800 */
[----:B------:R-:W-:Y:S01]  /*138120*/  ULDC UR5, c[0x0][0x228] ;  /* 0x00008a0000057ab9 */ /* 0x000fe20000000800 */
[----:B0-----:R-:W-:Y:S02]  /*138130*/  PRMT R2, R14, 0x7773, RZ ;  /* 0x000077730e027816 */ /* 0x001fe400000000ff */
[----:B------:R-:W4:Y:S04]  /*138140*/  LDL.LU.64 R14, [R1+0xa40] ;  /* 0x000a4000010e7983 */ /* 0x000f280000300a00 */
[----:B------:R0:W-:Y:S01]  /*138150*/  @P3 STG.E.U8 desc[UR30][R10.64], R2 ;  /* 0x000000020a003986 */ /* 0x0001e2000c10111e */
[----:B------:R-:W-:-:S02]  /*138160*/  ISETP.LT.AND P0, PT, R55, UR4, !P0 ;  /* 0x0000000437007c0c */ /* 0x000fc4000c701270 */
[----:B------:R-:W-:Y:S01]  /*138170*/  ISETP.GE.AND P3, PT, R0, UR33, PT ;  /* 0x0000002100007c0c */ /* 0x000fe2000bf66270 */
[----:B0-----:R-:W4:Y:S04]  /*138180*/  LDL.LU.64 R10, [R1+0xa38] ;  /* 0x000a3800010a7983 */ /* 0x001f280000300a00 */
[----:B------:R0:W-:Y:S01]  /*138190*/  @P4 STG.E.U8 desc[UR30][R16.64], R3 ;  /* 0x0000000310004986 */ /* 0x0001e2000c10111e */
[----:B------:R-:W-:Y:S02]  /*1381a0*/  ISETP.LT.AND P4, PT, R61, UR5, !P2 ;  /* 0x000000053d007c0c */ /* 0x000fe4000d781270 */
[C---:B------:R-:W-:Y:S02]  /*1381b0*/  PRMT R0, R28.reuse, 0x7771, RZ ;  /* 0x000077711c007816 */ /* 0x040fe400000000ff */
[C---:B------:R-:W-:Y:S01]  /*1381c0*/  PRMT R2, R28.reuse, 0x7772, RZ ;  /* 0x000077721c027816 */ /* 0x040fe200000000ff */
[----:B------:R-:W-:Y:S01]  /*1381d0*/  ULDC UR4, c[0x0][0x228] ;  /* 0x00008a0000047ab9 */ /* 0x000fe20000000800 */
[----:B------:R-:W-:Y:S01]  /*1381e0*/  ULDC UR5, c[0x0][0x228] ;  /* 0x00008a0000057ab9 */ /* 0x000fe20000000800 */
[----:B---3--:R1:W-:Y:S04]  /*1381f0*/  @P5 STG.E.U8 desc[UR30][R8.64], R0 ;  /* 0x0000000008005986 */ /* 0x0083e8000c10111e */
[----:B0-----:R-:W3:Y:S04]  /*138200*/  LDL.LU.64 R16, [R1+0xa70] ;  /* 0x000a700001107983 */ /* 0x001ee80000300a00 */
[----:B------:R0:W-:Y:S01]  /*138210*/  @P6 STG.E.U8 desc[UR30][R18.64], R2 ;  /* 0x0000000212006986 */ /* 0x0001e2000c10111e */
[----:B-1----:R-:W-:-:S03]  /*138220*/  PRMT R0, R28, 0x7773, RZ ;  /* 0x000077731c007816 */ /* 0x002fc600000000ff */
[----:B------:R-:W3:Y:S01]  /*138230*/  LDL.LU.64 R8, [R1+0xa68] ;  /* 0x000a680001087983 */ /* 0x000ee20000300a00 */
[----:B0-----:R-:W-:-:S03]  /*138240*/  PRMT R2, R24, 0x7770, RZ ;  /* 0x0000777018027816 */ /* 0x001fc600000000ff */
[----:B------:R-:W-:Y:S04]  /*138250*/  @P0 STG.E.U8 desc[UR30][R20.64], R0 ;  /* 0x0000000014000986 */ /* 0x000fe8000c10111e */
[----:B--2---:R0:W-:Y:S04]  /*138260*/  @P4 STG.E.U8 desc[UR30][R56.64], R2 ;  /* 0x0000000238004986 */ /* 0x0041e8000c10111e */
[----:B0-----:R-:W2:Y:S01]  /*138270*/  LDL.LU.64 R56, [R1+0xa90] ;  /* 0x000a900001387983 */ /* 0x001ea20000300a00 */
[----:B------:R-:W-:Y:S01]  /*138280*/  ISETP.LT.AND P6, PT, R51, UR4, !P2 ;  /* 0x0000000433007c0c */ /* 0x000fe2000d7c1270 */
[----:B------:R-:W-:Y:S01]  /*138290*/  ULDC UR4, c[0x0][0x228] ;  /* 0x00008a0000047ab9 */ /* 0x000fe20000000800 */
[----:B------:R-:W-:-:S02]  /*1382a0*/  PRMT R0, R24, 0x7771, RZ ;  /* 0x0000777118007816 */ /* 0x000fc400000000ff */
[----:B------:R-:W-:Y:S01]  /*1382b0*/  ISETP.LT.AND P5, PT, R53, UR4, !P2 ;  /* 0x0000000435007c0c */ /* 0x000fe2000d7a1270 */
[----:B------:R-:W2:Y:S01]  /*1382c0*/  LDL.LU.64 R28, [R1+0xa88] ;  /* 0x000a8800011c7983 */ /* 0x000ea20000300a00 */
[----:B------:R-:W-:-:S03]  /*1382d0*/  PRMT R2, R24, 0x7772, RZ ;  /* 0x0000777218027816 */ /* 0x000fc600000000ff */
[----:B------:R-:W2:Y:S01]  /*1382e0*/  LDL.LU R20, [R1+0x178] ;  /* 0x0001780001147983 */ /* 0x000ea20000300800 */
[----:B------:R-:W-:Y:S02]  /*1382f0*/  ULDC UR4, c[0x0][0x228] ;  /* 0x00008a0000047ab9 */ /* 0x000fe40000000800 */
[----:B------:R-:W-:Y:S02]  /*138300*/  ISETP.LT.AND P0, PT, R13, UR4, !P2 ;  /* 0x000000040d007c0c */ /* 0x000fe4000d701270 */
[----:B------:R-:W-:Y:S01]  /*138310*/  ISETP.LT.AND P4, PT, R12, UR5, !P2 ;  /* 0x000000050c007c0c */ /* 0x000fe2000d781270 */
[----:B------:R-:W-:Y:S01]  /*138320*/  ULDC UR4, c[0x0][0x228] ;  /* 0x00008a0000047ab9 */ /* 0x000fe20000000800 */
[----:B------:R-:W-:Y:S01]  /*138330*/  PRMT R3, R5, 0x7770, RZ ;  /* 0x0000777005037816 */ /* 0x000fe200000000ff */
[----:B------:R-:W-:Y:S01]  /*138340*/  ULDC UR5, c[0x0][0x228] ;  /* 0x00008a0000057ab9 */ /* 0x000fe20000000800 */
[----:B----4-:R0:W-:Y:S01]  /*138350*/  @P6 STG.E.U8 desc[UR30][R14.64], R0 ;  /* 0x000000000e006986 */ /* 0x0101e2000c10111e */
[----:B------:R-:W-:Y:S01]  /*138360*/  ISETP.LT.AND P6, PT, R60, UR4, !P2 ;  /* 0x000000043c007c0c */ /* 0x000fe2000d7c1270 */
[----:B------:R-:W-:-:S02]  /*138370*/  ULDC UR4, c[0x0][0x228] ;  /* 0x00008a0000047ab9 */ /* 0x000fc40000000800 */
[----:B0-----:R-:W4:Y:S04]  /*138380*/  LDL.LU.64 R14, [R1+0xaa8] ;  /* 0x000aa800010e7983 */ /* 0x001f280000300a00 */
[----:B------:R0:W-:Y:S01]  /*138390*/  @P5 STG.E.U8 desc[UR30][R10.64], R2 ;  /* 0x000000020a005986 */ /* 0x0001e2000c10111e */
[----:B------:R-:W-:-:S03]  /*1383a0*/  VIADD R0, R58, 0x7e ;  /* 0x0000007e3a007836 */ /* 0x000fc60000000000 */
[----:B0-----:R-:W4:Y:S01]  /*1383b0*/  LDL.LU.64 R10, [R1+0xa80] ;  /* 0x000a8000010a7983 */ /* 0x001f220000300a00 */
[----:B------:R-:W-:-:S03]  /*1383c0*/  PRMT R2, R24, 0x7773, RZ ;  /* 0x0000777318027816 */ /* 0x000fc600000000ff */
[----:B------:R-:W4:Y:S04]  /*1383d0*/  LDL.LU.64 R22, [R1+0xac0] ;  /* 0x000ac00001167983 */ /* 0x000f280000300a00 */
[----:B------:R-:W4:Y:S04]  /*1383e0*/  LDL.LU.64 R24, [R1+0xab8] ;  /* 0x000ab80001187983 */ /* 0x000f280000300a00 */
[----:B---3--:R0:W-:Y:S01]  /*1383f0*/  @P0 STG.E.U8 desc[UR30][R16.64], R2 ;  /* 0x0000000210000986 */ /* 0x0081e2000c10111e */
[----:B------:R-:W-:Y:S02]  /*138400*/  ISETP.GE.AND P0, PT, R0, UR13, PT ;  /* 0x0000000d00007c0c */ /* 0x000fe4000bf06270 */
[----:B------:R-:W-:Y:S01]  /*138410*/  PRMT R0, R5, 0x7771, RZ ;  /* 0x0000777105007816 */ /* 0x000fe200000000ff */
[----:B------:R1:W-:Y:S04]  /*138420*/  @P4 STG.E.U8 desc[UR30][R8.64], R3 ;  /* 0x0000000308004986 */ /* 0x0003e8000c10111e */
[----:B0-----:R-:W3:Y:S04]  /*138430*/  LDL.LU.64 R16, [R1+0xaf0] ;  /* 0x000af00001107983 */ /* 0x001ee80000300a00 */
[----:B-1----:R-:W3:Y:S04]  /*138440*/  LDL.LU R9, [R1+0x168] ;  /* 0x0001680001097983 */ /* 0x002ee80000300800 */
[----:B--2---:R0:W-:Y:S04]  /*138450*/  @P6 STG.E.U8 desc[UR30][R56.64], R0 ;  /* 0x0000000038006986 */ /* 0x0041e8000c10111e */
[----:B0-----:R-:W2:Y:S01]  /*138460*/  LDL.LU.64 R56, [R1+0xad8] ;  /* 0x000ad80001387983 */ /* 0x001ea20000300a00 */
[----:B------:R-:W-:Y:S01]  /*138470*/  ISETP.LT.AND P5, PT, R59, UR5, !P2 ;  /* 0x000000053b007c0c */ /* 0x000fe2000d7a1270 */
[----:B------:R-:W-:Y:S01]  /*138480*/  ULDC UR5, c[0x0][0x228] ;  /* 0x00008a0000057ab9 */ /* 0x000fe20000000800 */
[----:B------:R-:W-:-:S02]  /*138490*/  ISETP.LT.AND P2, PT, R55, UR4, !P2 ;  /* 0x0000000437007c0c */ /* 0x000fc4000d741270 */
[----:B------:R-:W-:Y:S02]  /*1384a0*/  ISETP.LT.AND P4, PT, R61, UR5, !P1 ;  /* 0x000000053d007c0c */ /* 0x000fe4000cf81270 */
[C---:B------:R-:W-:Y:S02]  /*1384b0*/  PRMT R2, R5.reuse, 0x7772, RZ ;  /* 0x0000777205027816 */ /* 0x040fe400000000ff */
[----:B------:R-:W-:Y:S02]  /*1384c0*/  PRMT R5, R5, 0x7773, RZ ;  /* 0x0000777305057816 */ /* 0x000fe400000000ff */
[----:B------:R-:W-:Y:S01]  /*1384d0*/  PRMT R0, R20, 0x7770, RZ ;  /* 0x0000777014007816 */ /* 0x000fe200000000ff */
[----:B------:R-:W2:Y:S01]  /*1384e0*/  LDL.LU.64 R18, [R1+0xb08] ;  /* 0x000b080001127983 */ /* 0x000ea20000300a00 */
[----:B------:R-:W-:Y:S01]  /*1384f0*/  ULDC UR4, c[0x0][0x228] ;  /* 0x00008a0000047ab9 */ /* 0x000fe20000000800 */
[----:B------:R-:W-:Y:S02]  /*138500*/  ULDC UR5, c[0x0][0x228] ;  /* 0x00008a0000057ab9 */ /* 0x000fe40000000800 */
[----:B------:R0:W-:Y:S04]  /*138510*/  @P5 STG.E.U8 desc[UR30][R28.64], R2 ;  /* 0x000000021c005986 */ /* 0x0001e8000c10111e */
[----:B----4-:R1:W-:Y:S01]  /*138520*/  @P2 STG.E.U8 desc[UR30][R14.64], R5 ;  /* 0x000000050e002986 */ /* 0x0103e2000c10111e */
[----:B------:R-:W-:-:S02]  /*138530*/  ISETP.LT.AND P5, PT, R51, UR4, !P1 ;  /* 0x0000000433007c0c */ /* 0x000fc4000cfa1270 */
[----:B------:R-:W-:Y:S01]  /*138540*/  ISETP.LT.AND P6, PT, R53, UR5, !P1 ;  /* 0x0000000535007c0c */ /* 0x000fe2000cfc1270 */
[----:B------:R-:W-:Y:S01]  /*138550*/  ULDC UR4, c[0x0][0x228] ;  /* 0x00008a0000047ab9 */ /* 0x000fe20000000800 */
[----:B------:R-:W-:Y:S01]  /*138560*/  ULDC UR5, c[0x0][0x228] ;  /* 0x00008a0000057ab9 */ /* 0x000fe20000000800 */
[----:B0-----:R-:W4:Y:S04]  /*138570*/  LDL.LU.64 R28, [R1+0xb00] ;  /* 0x000b0000011c7983 */ /* 0x001f280000300a00 */
[----:B------:R0:W-:Y:S04]  /*138580*/  @P4 STG.E.U8 desc[UR30][R10.64], R0 ;  /* 0x000000000a004986 */ /* 0x0001e8000c10111e */
[----:B-1----:R-:W4:Y:S01]  /*138590*/  LDL.LU.64 R14, [R1+0xb38] ;  /* 0x000b3800010e7983 */ /* 0x002f220000300a00 */
[----:B------:R-:W-:-:S02]  /*1385a0*/  ISETP.LT.AND P2, PT, R13, UR4, !P1 ;  /* 0x000000040d007c0c */ /* 0x000fc4000cf41270 */
[----:B------:R-:W-:Y:S02]  /*1385b0*/  ISETP.LT.AND P4, PT, R12, UR5, !P1 ;  /* 0x000000050c007c0c */ /* 0x000fe4000cf81270 */
[C---:B------:R-:W-:Y:S01]  /*1385c0*/  PRMT R2, R20.reuse, 0x7772, RZ ;  /* 0x0000777214027816 */ /* 0x040fe200000000ff */
[----:B------:R-:W-:Y:S01]  /*1385d0*/  ULDC UR4, c[0x0][0x228] ;  /* 0x00008a0000047ab9 */ /* 0x000fe20000000800 */
[----:B------:R-:W-:Y:S01]  /*1385e0*/  ULDC UR5, c[0x0][0x228] ;  /* 0x00008a0000057ab9 */ /* 0x000fe20000000800 */
[----:B0-----:R-:W4:Y:S04]  /*1385f0*/  LDL.LU.64 R10, [R1+0xaf8] ;  /* 0x000af800010a7983 */ /* 0x001f280000300a00 */
[----:B------:R-:W4:Y:S01]  /*138600*/  LDL.LU R8, [R1+0x1b8] ;  /* 0x0001b80001087983 */ /* 0x000f220000300800 */
[----:B------:R-:W-:-:S05]  /*138610*/  PRMT R0, R20, 0x7771, RZ ;  /* 0x0000777114007816 */ /* 0x000fca00000000ff */
[----:B------:R0:W-:Y:S04]  /*138620*/  @P5 STG.E.U8 desc[UR30][R22.64], R0 ;  /* 0x0000000016005986 */ /* 0x0001e8000c10111e */
[----:B------:R3:W-:Y:S01]  /*138630*/  @P6 STG.E.U8 desc[UR30][R24.64], R2 ;  /* 0x0000000218006986 */ /* 0x0007e2000c10111e */
[----:B0-----:R-:W-:Y:S02]  /*138640*/  PRMT R0, R20, 0x7773, RZ ;  /* 0x0000777314007816 */ /* 0x001fe400000000ff */
[----:B---3--:R-:W-:Y:S01]  /*138650*/  PRMT R2, R9, 0x7770, RZ ;  /* 0x0000777009027816 */ /* 0x008fe200000000ff */
[----:B------:R-:W3:Y:S04]  /*138660*/  LDL.LU.64 R24, [R1+0xb58] ;  /* 0x000b580001187983 */ /* 0x000ee80000300a00 */
[----:B------:R0:W-:Y:S04]  /*138670*/  @P2 STG.E.U8 desc[UR30][R16.64], R0 ;  /* 0x0000000010002986 */ /* 0x0001e8000c10111e */
[----:B------:R-:W3:Y:S04]  /*138680*/  LDL.LU.64 R20, [R1+0xad0] ;  /* 0x000ad00001147983 */ /* 0x000ee80000300a00 */
[----:B0-----:R-:W3:Y:S04]  /*138690*/  LDL.LU.64 R16, [R1+0xa58] ;  /* 0x000a580001107983 */ /* 0x001ee80000300a00 */
[----:B--2---:R0:W-:Y:S04]  /*1386a0*/  @P4 STG.E.U8 desc[UR30][R56.64], R2 ;  /* 0x0000000238004986 */ /* 0x0041e8000c10111e */
[----:B0-----:R-:W2:Y:S01]  /*1386b0*/  LDL.LU.64 R56, [R1+0x9a0] ;  /* 0x0009a00001387983 */ /* 0x001ea20000300a00 */
[----:B------:R-:W-:-:S02]  /*1386c0*/  ISETP.LT.AND P5, PT, R60, UR4, !P1 ;  /* 0x000000043c007c0c */ /* 0x000fc4000cfa1270 */
[----:B------:R-:W-:Y:S01]  /*1386d0*/  ISETP.LT.AND P6, PT, R59, UR5, !P1 ;  /* 0x000000053b007c0c */ /* 0x000fe2000cfc1270 */
[----:B------:R-:W-:Y:S01]  /*1386e0*/  ULDC UR4, c[0x0][0x228] ;  /* 0x00008a0000047ab9 */ /* 0x000fe20000000800 */
[----:B------:R-:W-:Y:S02]  /*1386f0*/  PRMT R0, R9, 0x7771, RZ ;  /* 0x0000777109007816 */ /* 0x000fe400000000ff */
[----:B------:R-:W-:Y:S01]  /*138700*/  ISETP.LT.AND P1, PT, R55, UR4, !P1 ;  /* 0x0000000437007c0c */ /* 0x000fe2000cf21270 */
[----:B------:R-:W-:Y:S01]  /*138710*/  ULDC UR4, c[0x0][0x228] ;  /* 0x00008a0000047ab9 */ /* 0x000fe20000000800 */
[----:B------:R-:W-:Y:S02]  /*138720*/  PRMT R2, R9, 0x7772, RZ ;  /* 0x0000777209027816 */ /* 0x000fe400000000ff */
[----:B------:R-:W-:Y:S01]  /*138730*/  ISETP.LT.AND P2, PT, R61, UR4, !P3 ;  /* 0x000000043d007c0c */ /* 0x000fe2000df41270 */
[----:B------:R-:W-:Y:S01]  /*138740*/  ULDC UR4, c[0x0][0x228] ;  /* 0x00008a0000047ab9 */ /* 0x000fe20000000800 */
[----:B------:R-:W-:Y:S01]  /*138750*/  ULDC UR5, c[0x0][0x228] ;  /* 0x00008a0000057ab9 */ /* 0x000fe20000000800 */
[----:B------:R0:W-:Y:S04]  /*138760*/  @P5 STG.E.U8 desc[UR30][R18.64], R0 ;  /* 0x0000000012005986 */ /* 0x0001e8000c10111e */
[----:B----4-:R1:W-:Y:S01]  /*138770*/  @P6 STG.E.U8 desc[UR30][R28.64], R2 ;  /* 0x000000021c006986 */ /* 0x0103e2000c10111e */
[----:B------:R-:W-:Y:S01]  /*138780*/  ISETP.LT.AND P4, PT, R51, UR4, !P3 ;  /* 0x0000000433007c0c */ /* 0x000fe2000df81270 */
[----:B------:R-:W-:Y:S01]  /*138790*/  ULDC UR4, c[0x0][0x228] ;  /* 0x00008a0000047ab9 */ /* 0x000fe20000000800 */
[----:B------:R-:W-:-:S02]  /*1387a0*/  ISETP.LT.AND P5, PT, R53, UR5, !P3 ;  /* 0x0000000535007c0c */ /* 0x000fc4000dfa1270 */
[----:B------:R-:W-:Y:S01]  /*1387b0*/  PRMT R4, R6, 0x7770, RZ ;  /* 0x0000777006047816 */ /* 0x000fe200000000ff */
[----:B------:R-:W-:Y:S01]  /*1387c0*/  ULDC UR5, c[0x0][0x228] ;  /* 0x00008a0000057ab9 */ /* 0x000fe20000000800 */
[----:B0-----:R-:W-:Y:S01]  /*1387d0*/  PRMT R0, R9, 0x7773, RZ ;  /* 0x0000777309007816 */ /* 0x001fe200000000ff */
[----:B------:R-:W4:Y:S01]  /*1387e0*/  LDL.LU.64 R18, [R1+0x8c8] ;  /* 0x0008c80001127983 */ /* 0x000f220000300a00 */
[----:B-1----:R-:W-:-:S03]  /*1387f0*/  PRMT R2, R8, 0x7770, RZ ;  /* 0x0000777008027816 */ /* 0x002fc600000000ff */
[----:B------:R0:W-:Y:S04]  /*138800*/  @P1 STG.E.U8 desc[UR30][R14.64], R0 ;  /* 0x000000000e001986 */ /* 0x0001e8000c10111e */
[----:B------:R1:W-:Y:S01]  /*138810*/  @P2 STG.E.U8 desc[UR30][R10.64], R2 ;  /* 0x000000020a002986 */ /* 0x0003e2000c10111e */
[----:B------:R-:W-:Y:S01]  /*138820*/  ISETP.LT.AND P2, PT, R13, UR4, !P3 ;  /* 0x000000040d007c0c */ /* 0x000fe2000df41270 */
[----:B------:R-:W-:Y:S02]  /*138830*/  ULDC UR4, c[0x0][0x228] ;  /* 0x00008a0000047ab9 */ /* 0x000fe40000000800 */
[----:B------:R-:W-:Y:S02]  /*138840*/  ISETP.LT.AND P6, PT, R12, UR4, !P3 ;  /* 0x000000040c007c0c */ /* 0x000fe4000dfc1270 */
[----:B------:R-:W-:Y:S01]  /*138850*/  PRMT R3, R8, 0x7773, RZ ;  /* 0x0000777308037816 */ /* 0x000fe200000000ff */
[----:B------:R-:W-:Y:S01]  /*138860*/  ULDC UR4, c[0x0][0x228] ;  /* 0x00008a0000047ab9 */ /* 0x000fe20000000800 */
[----:B0-----:R-:W-:Y:S01]  /*138870*/  VIADD R0, R58, 0x7f ;  /* 0x0000007f3a007836 */ /* 0x001fe20000000000 */
[----:B------:R-:W4:Y:S04]  /*138880*/  LDL.LU.64 R14, [R1+0x7c8] ;  /* 0x0007c800010e7983 */ /* 0x000f280000300a00 */
[----:B-1----:R-:W4:Y:S04]  /*138890*/  LDL.LU.64 R10, [R1+0x430] ;  /* 0x00043000010a7983 */ /* 0x002f280000300a00 */
[----:B------:R-:W4:Y:S01]  /*1388a0*/  LDL.LU R28, [R1+0x17c] ;  /* 0x00017c00011c7983 */ /* 0x000f220000300800 */
[----:B------:R-:W-:-:S02]  /*1388b0*/  PRMT R2, R8, 0x7771, RZ ;  /* 0x0000777108027816 */ /* 0x000fc400000000ff */
[----:B------:R-:W-:Y:S02]  /*1388c0*/  ISETP.GE.AND P1, PT, R0, UR7, PT ;  /* 0x0000000700007c0c */ /* 0x000fe4000bf26270 */
[----:B------:R-:W-:Y:S02]  /*1388d0*/  PRMT R0, R8, 0x7772, RZ ;  /* 0x0000777208007816 */ /* 0x000fe400000000ff */
[----:B------:R-:W4:Y:S04]  /*1388e0*/  LDL.LU.64 R8, [R1+0x428] ;  /* 0x0004280001087983 */ /* 0x000f280000300a00 */
[----:B---3--:R-:W-:Y:S04]  /*1388f0*/  @P4 STG.E.U8 desc[UR30][R24.64], R2 ;  /* 0x0000000218004986 */ /* 0x008fe8000c10111e */
[----:B------:R-:W-:Y:S04]  /*138900*/  @P5 STG.E.U8 desc[UR30][R20.64], R0 ;  /* 0x0000000014005986 */ /* 0x000fe8000c10111e */
[----:B------:R-:W-:Y:S04]  /*138910*/  @P2 STG.E.U8 desc[UR30][R16.64], R3 ;  /* 0x0000000310002986 */ /* 0x000fe8000c10111e */
[----:B--2---:R0:W-:Y:S04]  /*138920*/  @P6 STG.E.U8 desc[UR30][R56.64], R4 ;  /* 0x0000000438006986 */ /* 0x0041e8000c10111e */
[----:B0-----:R-:W2:Y:S01]  /*138930*/  LDL.LU.64 R56, [R1+0x410] ;  /* 0x0004100001387983 */ /* 0x001ea20000300a00 */
[----:B------:R-:W-:Y:S01]  /*138940*/  ISETP.LT.AND P2, PT, R60, UR4, !P3 ;  /* 0x000000043c007c0c */ /* 0x000fe2000df41270 */
[----:B------:R-:W-:-:S02]  /*138950*/  ULDC UR4, c[0x0][0x228] ;  /* 0x00008a0000047ab9 */ /* 0x000fc40000000800 */
[----:B------:R-:W3:Y:S01]  /*138960*/  LDL.LU.64 R24, [R1+0x400] ;  /* 0x0004000001187983 */ /* 0x000ee20000300a00 */
[----:B------:R-:W-:Y:S01]  /*138970*/  ISETP.LT.AND P4, PT, R59, UR4, !P3 ;  /* 0x000000043b007c0c */ /* 0x000fe2000df81270 */
[----:B------:R-:W-:Y:S02]  /*138980*/  ULDC UR4, c[0x0][0x228] ;  /* 0x00008a0000047ab9 */ /* 0x000fe40000000800 */
[----:B------:R-:W3:Y:S01]  /*138990*/  LDL.LU R58, [R1+0x16c] ;  /* 0x00016c00013a7983 */ /* 0x000ee20000300800 */
[----:B------:R-:W-:Y:S02]  /*1389a0*/  ISETP.LT.AND P3, PT, R55, UR5, !P3 ;  /* 0x0000000537007c0c */ /* 0x000fe4000df61270 */
[----:B------:R-:W-:Y:S02]  /*1389b0*/  ISETP.LT.AND P6, PT, R61, UR4, !P0 ;  /* 0x000000043d007c0c */ /* 0x000fe4000c7c1270 */
[C---:B------:R-:W-:Y:S01]  /*1389c0*/  PRMT R0, R6.reuse, 0x7771, RZ ;  /* 0x0000777106007816 */ /* 0x040fe200000000ff */
[----:B------:R-:W3:Y:S01]  /*1389d0*/  LDL.LU.64 R20, [R1+0x3c0] ;  /* 0x0003c00001147983 */ /* 0x000ee20000300a00 */
[----:B------:R-:W-:Y:S01]  /*1389e0*/  ULDC UR4, c[0x0][0x228] ;  /* 0x00008a0000047ab9 */ /* 0x000fe20000000800 */
[----:B------:R-:W-:-:S02]  /*1389f0*/  PRMT R2, R6, 0x7772, RZ ;  /* 0x0000777206027816 */ /* 0x000fc400000000ff */
[----:B------:R-:W-:Y:S01]  /*138a00*/  PRMT R6, R6, 0x7773, RZ ;  /* 0x0000777306067816 */ /* 0x000fe200000000ff */
[----:B------:R-:W3:Y:S04]  /*138a10*/  LDL.LU.64 R16, [R1+0x388] ;  /* 0x0003880001107983 */ /* 0x000ee80000300a00 */
[----:B----4-:R-:W-:Y:S01]  /*138a20*/  @P2 STG.E.U8 desc[UR30][R18.64], R0 ;  /* 0x0000000012002986 */ /* 0x010fe2000c10111e */
[----:B------:R-:W-:Y:S02]  /*138a30*/  ISETP.LT.AND P2, PT, R51, UR4, !P0 ;  /* 0x0000000433007c0c */ /* 0x000fe4000c741270 */
[----:B------:R-:W-:Y:S01]  /*138a40*/  ISETP.LT.AND P5, PT, R61, UR6, !P1 ;  /* 0x000000063d007c0c */ /* 0x000fe2000cfa1270 */
[----:B------:R-:W-:Y:S01]  /*138a50*/  ULDC UR4, c[0x0][0x228] ;  /* 0x00008a0000047ab9 */ /* 0x000fe20000000800 */
[----:B------:R-:W-:Y:S01]  /*138a60*/  ULDC UR5, c[0x0][0x228] ;  /* 0x00008a0000057ab9 */ /* 0x000fe20000000800 */
[----:B------:R0:W-:Y:S01]  /*138a70*/  @P4 STG.E.U8 desc[UR30][R14.64], R2 ;  /* 0x000000020e004986 */ /* 0x0001e2000c10111e */
[----:B------:R-:W-:-:S03]  /*138a80*/  PRMT R3, R28, 0x7770, RZ ;  /* 0x000077701c037816 */ /* 0x000fc600000000ff */
[----:B------:R1:W-:Y:S01]  /*138a90*/  @P3 STG.E.U8 desc[UR30][R10.64], R6 ;  /* 0x000000060a003986 */ /* 0x0003e2000c10111e */
[----:B------:R-:W-:-:S03]  /*138aa0*/  PRMT R4, R28, 0x7771, RZ ;  /* 0x000077711c047816 */ /* 0x000fc600000000ff */
[----:B------:R4:W-:Y:S04]  /*138ab0*/  @P6 STG.E.U8 desc[UR30][R8.64], R3 ;  /* 0x0000000308006986 */ /* 0x0009e8000c10111e */
[----:B0-----:R-:W3:Y:S04]  /*138ac0*/  LDL.LU.64 R14, [R1+0x378] ;  /* 0x00037800010e7983 */ /* 0x001ee80000300a00 */
[----:B-1----:R-:W3:Y:S04]  /*138ad0*/  LDL.LU.64 R10, [R1+0x368] ;  /* 0x00036800010a7983 */ /* 0x002ee80000300a00 */
[----:B----4-:R-:W4:Y:S04]  /*138ae0*/  LDL.LU.64 R8, [R1+0x350] ;  /* 0x0003500001087983 */ /* 0x010f280000300a00 */
[----:B------:R-:W4:Y:S04]  /*138af0*/  LDL.LU R61, [R1+0x1bc] ;  /* 0x0001bc00013d7983 */ /* 0x000f280000300800 */
[----:B--2---:R0:W-:Y:S04]  /*138b00*/  @P2 STG.E.U8 desc[UR30][R56.64], R4 ;  /* 0x0000000438002986 */ /* 0x0041e8000c10111e */
[----:B0-----:R-:W2:Y:S01]  /*138b10*/  LDL.LU.64 R56, [R1+0x420] ;  /* 0x0004200001387983 */ /* 0x001ea20000300a00 */
[----:B------:R-:W-:Y:S01]  /*138b20*/  ISETP.LT.AND P3, PT, R53, UR4, !P0 ;  /* 0x0000000435007c0c */ /* 0x000fe2000c761270 */
[----:B------:R-:W-:-:S02]  /*138b30*/  ULDC UR4, c[0x0][0x228] ;  /* 0x00008a0000047ab9 */ /* 0x000fc40000000800 */
[----:B------:R-:W-:Y:S02]  /*138b40*/  ISETP.LT.AND P4, PT, R13, UR4, !P0 ;  /* 0x000000040d007c0c */ /* 0x000fe4000c781270 */
[C---:B------:R-:W-:Y:S01]  /*138b50*/  PRMT R0, R28.reuse, 0x7772, RZ ;  /* 0x000077721c007816 */ /* 0x040fe200000000ff */
[----:B------:R-:W-:Y:S01]  /*138b60*/  ULDC UR4, c[0x0][0x228] ;  /* 0x00008a0000047ab9 */ /* 0x000fe20000000800 */
[----:B------:R-:W-:Y:S02]  /*138b70*/  PRMT R2, R28, 0x7773, RZ ;  /* 0x000077731c027816 */ /* 0x000fe400000000ff */
[----:B------:R-:W-:Y:S01]  /*138b80*/  ISETP.LT.AND P2, PT, R51, UR4, !P1 ;  /* 0x0000000433007c0c */ /* 0x000fe2000cf41270 */
[----:B------:R-:W-:Y:S01]  /*138b90*/  ULDC UR4, c[0x0][0x228] ;  /* 0x00008a0000047ab9 */ /* 0x000fe20000000800 */
[----:B------:R-:W-:Y:S02]  /*138ba0*/  ISETP.LT.AND P6, PT, R12, UR5, !P0 ;  /* 0x000000050c007c0c */ /* 0x000fe4000c7c1270 */
[----:B---3--:R-:W-:-:S02]  /*138bb0*/  PRMT R3, R58, 0x7770, RZ ;  /* 0x000077703a037816 */ /* 0x008fc400000000ff */
[----:B------:R-:W-:Y:S01]  /*138bc0*/  PRMT R4, R58, 0x7771, RZ ;  /* 0x000077713a047816 */ /* 0x000fe200000000ff */
[----:B------:R-:W-:Y:S01]  /*138bd0*/  ULDC UR5, c[0x0][0x228] ;  /* 0x00008a0000057ab9 */ /* 0x000fe20000000800 */
[----:B------:R0:W-:Y:S01]  /*138be0*/  @P3 STG.E.U8 desc[UR30][R24.64], R0 ;  /* 0x0000000018003986 */ /* 0x0001e2000c10111e */
[----:B------:R-:W-:Y:S01]  /*138bf0*/  ISETP.LT.AND P3, PT, R60, UR4, !P0 ;  /* 0x000000043c007c0c */ /* 0x000fe2000c761270 */
[----:B------:R-:W-:Y:S02]  /*138c00*/  ULDC UR4, c[0x0][0x228] ;  /* 0x00008a0000047ab9 */ /* 0x000fe40000000800 */
[----:B------:R1:W-:Y:S01]  /*138c10*/  @P4 STG.E.U8 desc[UR30][R20.64], R2 ;  /* 0x0000000214004986 */ /* 0x0003e2000c10111e */
[----:B------:R-:W-:Y:S01]  /*138c20*/  ISETP.LT.AND P4, PT, R59, UR4, !P0 ;  /* 0x000000043b007c0c */ /* 0x000fe2000c781270 */
[----:B------:R-:W-:Y:S02]  /*138c30*/  ULDC UR4, c[0x0][0x228] ;  /* 0x00008a0000047ab9 */ /* 0x000fe40000000800 */
[----:B------:R-:W-:Y:S01]  /*138c40*/  ISETP.LT.AND P0, PT, R55, UR4, !P0 ;  /* 0x0000000437007c0c */ /* 0x000fe2000c701270 */
[----:B------:R-:W-:Y:S01]  /*138c50*/  ULDC UR4, c[0x0][0x228] ;  /* 0x00008a0000047ab9 */ /* 0x000fe20000000800 */
[----:B------:R4:W-:Y:S01]  /*138c60*/  @P6 STG.E.U8 desc[UR30][R16.64], R3 ;  /* 0x0000000310006986 */ /* 0x0009e2000c10111e */
[----:B0-----:R-:W-:-:S02]  /*138c70*/  PRMT R0, R58, 0x7772, RZ ;  /* 0x000077723a007816 */ /* 0x001fc400000000ff */
[----:B-1----:R-:W-:Y:S01]  /*138c80*/  PRMT R2, R58, 0x7773, RZ ;  /* 0x000077733a027816 */ /* 0x002fe200000000ff */
[----:B------:R0:W-:Y:S01]  /*138c90*/  @P3 STG.E.U8 desc[UR30][R14.64], R4 ;  /* 0x000000040e003986 */ /* 0x0001e2000c10111e */
[----:B------:R-:W-:Y:S01]  /*138ca0*/  ISETP.LT.AND P3, PT, R13, UR4, !P1 ;  /* 0x000000040d007c0c */ /* 0x000fe2000cf61270 */
[----:B------:R-:W-:Y:S02]  /*138cb0*/  ULDC UR4, c[0x0][0x228] ;  /* 0x00008a0000047ab9 */ /* 0x000fe40000000800 */
[----:B------:R1:W-:Y:S01]  /*138cc0*/  @P4 STG.E.U8 desc[UR30][R10.64], R0 ;  /* 0x000000000a004986 */ /* 0x0003e2000c10111e */
[----:B------:R-:W-:Y:S01]  /*138cd0*/  ISETP.LT.AND P4, PT, R12, UR4, !P1 ;  /* 0x000000040c007c0c */ /* 0x000fe2000cf81270 */
[----:B------:R-:W-:Y:S01]  /*138ce0*/  ULDC UR4, c[0x0][0x228] ;  /* 0x00008a0000047ab9 */ /* 0x000fe20000000800 */
[----:B----4-:R-:W-:Y:S01]  /*138cf0*/  PRMT R3, R61, 0x7770, RZ ;  /* 0x000077703d037816 */ /* 0x010fe200000000ff */
[----:B------:R3:W-:Y:S01]  /*138d00*/  @P0 STG.E.U8 desc[UR30][R8.64], R2 ;  /* 0x0000000208000986 */ /* 0x0007e2000c10111e */
[----:B------:R-:W-:Y:S01]  /*138d10*/  ISETP.LT.AND P0, PT, R60, UR4, !P1 ;  /* 0x000000043c007c0c */ /* 0x000fe2000cf01270 */
[----:B------:R-:W-:Y:S01]  /*138d20*/  ULDC UR4, c[0x0][0x228] ;  /* 0x00008a0000047ab9 */ /* 0x000fe20000000800 */
[----:B------:R-:W-:-:S02]  /*138d30*/  ISETP.LT.AND P6, PT, R53, UR5, !P1 ;  /* 0x0000000535007c0c */ /* 0x000fc4000cfc1270 */
[C---:B0-----:R-:W-:Y:S02]  /*138d40*/  PRMT R4, R61.reuse, 0x7771, RZ ;  /* 0x000077713d047816 */ /* 0x041fe400000000ff */
[C---:B------:R-:W-:Y:S02]  /*138d50*/  PRMT R5, R61.reuse, 0x7772, RZ ;  /* 0x000077723d057816 */ /* 0x040fe400000000ff */
[----:B-1----:R-:W-:Y:S01]  /*138d60*/  PRMT R0, R61, 0x7773, RZ ;  /* 0x000077733d007816 */ /* 0x002fe200000000ff */
[----:B--2---:R0:W-:Y:S01]  /*138d70*/  @P5 STG.E.U8 desc[UR30][R56.64], R3 ;  /* 0x0000000338005986 */ /* 0x0041e2000c10111e */
[----:B------:R-:W-:-:S03]  /*138d80*/  ISETP.LT.AND P5, PT, R59, UR4, !P1 ;  /* 0x000000043b007c0c */ /* 0x000fc6000cfa1270 */
[----:B------:R-:W2:Y:S04]  /*138d90*/  LDL.LU.64 R10, [R1+0x408] ;  /* 0x00040800010a7983 */ /* 0x000ea80000300a00 */
[----:B------:R-:W4:Y:S04]  /*138da0*/  LDL.LU.64 R12, [R1+0x3f0] ;  /* 0x0003f000010c7983 */ /* 0x000f280000300a00 */
[----:B---3--:R-:W3:Y:S04]  /*138db0*/  LDL.LU.64 R8, [R1+0x390] ;  /* 0x0003900001087983 */ /* 0x008ee80000300a00 */
[----:B------:R-:W3:Y:S04]  /*138dc0*/  LDL.LU.64 R58, [R1+0x380] ;  /* 0x00038000013a7983 */ /* 0x000ee80000300a00 */
[----:B0-----:R-:W3:Y:S04]  /*138dd0*/  LDL.LU.64 R56, [R1+0x370] ;  /* 0x0003700001387983 */ /* 0x001ee80000300a00 */
[----:B------:R-:W3:Y:S01]  /*138de0*/  LDL.LU.64 R60, [R1+0x360] ;  /* 0x00036000013c7983 */ /* 0x000ee20000300a00 */
[----:B------:R-:W-:-:S02]  /*138df0*/  ISETP.LT.AND P1, PT, R55, UR4, !P1 ;  /* 0x0000000437007c0c */ /* 0x000fc4000cf21270 */
[C---:B------:R-:W-:Y:S02]  /*138e00*/  PRMT R2, R7.reuse, 0x7770, RZ ;  /* 0x0000777007027816 */ /* 0x040fe400000000ff */
[C---:B------:R-:W-:Y:S02]  /*138e10*/  PRMT R3, R7.reuse, 0x7771, RZ ;  /* 0x0000777107037816 */ /* 0x040fe400000000ff */
[C---:B------:R-:W-:Y:S02]  /*138e20*/  PRMT R6, R7.reuse, 0x7772, RZ ;  /* 0x0000777207067816 */ /* 0x040fe400000000ff */
[----:B------:R-:W-:Y:S01]  /*138e30*/  PRMT R7, R7, 0x7773, RZ ;  /* 0x0000777307077816 */ /* 0x000fe200000000ff */
[----:B--2---:R0:W-:Y:S04]  /*138e40*/  @P2 STG.E.U8 desc[UR30][R10.64], R4 ;  /* 0x000000040a002986 */ /* 0x0041e8000c10111e */
[----:B----4-:R0:W-:Y:S04]  /*138e50*/  @P6 STG.E.U8 desc[UR30][R12.64], R5 ;  /* 0x000000050c006986 */ /* 0x0101e8000c10111e */
[----:B---3--:R0:W-:Y:S04]  /*138e60*/  @P3 STG.E.U8 desc[UR30][R8.64], R0 ;  /* 0x0000000008003986 */ /* 0x0081e8000c10111e */
[----:B------:R0:W-:Y:S04]  /*138e70*/  @P4 STG.E.U8 desc[UR30][R58.64], R2 ;  /* 0x000000023a004986 */ /* 0x0001e8000c10111e */
[----:B------:R0:W-:Y:S04]  /*138e80*/  @P0 STG.E.U8 desc[UR30][R56.64], R3 ;  /* 0x0000000338000986 */ /* 0x0001e8000c10111e */
[----:B------:R0:W-:Y:S01]  /*138e90*/  @P5 STG.E.U8 desc[UR30][R60.64], R6 ;  /* 0x000000063c005986 */ /* 0x0001e2000c10111e */
[----:B------:R-:W-:Y:S05]  /*138ea0*/  @!P1 EXIT ;  /* 0x000000000000994d */ /* 0x000fea0003800000 */
[----:B0-----:R-:W2:Y:S04]  /*138eb0*/  LDL.LU.64 R60, [R1+0x358] ;  /* 0x00035800013c7983 */ /* 0x001ea80000300a00 */
[----:B--2---:R-:W-:Y:S01]  /*138ec0*/  STG.E.U8 desc[UR30][R60.64], R7 ;  /* 0x000000073c007986 */ /* 0x004fe2000c10111e */
[----:B------:R-:W-:Y:S05]  /*138ed0*/  EXIT ;  /* 0x000000000000794d */ /* 0x000fea0003800000 */
.L_x_2:
[----:B------:R-:W-:-:S00]  /*138ee0*/  BRA `(.L_x_2) ;  /* 0xfffffffc00fc7947 */ /* 0x000fc0000383ffff */
[----:B------:R-:W-:-:S00]  /*138ef0*/  NOP ;  /* 0x0000000000007918 */ /* 0x000fc00000000000 */
        /* <DEDUP_REMOVED lines=8> */
.L_x_3:


//--------------------- .nv.shared.matmul_kernel  --------------------------
	.section	.nv.shared.matmul_kernel,"aw",@nobits
	.sectionflags	@""
	.align	16
	.zero		1024


//--------------------- .nv.shared.reserved.0     --------------------------
	.section	.nv.shared.reserved.0,"aw",@nobits
	.weak		__nv_reservedSMEM_offset_0_alias
	.size		__nv_reservedSMEM_offset_0_alias, 0, 0
	.other		__nv_reservedSMEM_offset_0_alias,@"STO_CUDA_RESERVED_SHARED STV_DEFAULT"
__nv_reservedSMEM_offset_0_alias:
	.zero		0


//--------------------- .nv.constant0.matmul_kernel --------------------------
	.section	.nv.constant0.matmul_kernel,"a",@progbits
	.sectionflags	@""
	.align	4
.nv.constant0.matmul_kernel:
	.zero		608


//--------------------- SYMBOLS --------------------------

	.type		.nv.reservedSmem.offset0,@object
	.size		.nv.reservedSmem.offset0,0x4
